/*
 * SPDX-FileCopyrightText: Copyright (c) 2025 NVIDIA CORPORATION & AFFILIATES. All rights reserved.
 * SPDX-License-Identifier: BSD-3-Clause
 */

#include "group_norm_nhwc_bwd_one_pass_kernel.cuh"
#include "group_norm_nhwc_fwd_one_pass_kernel.cuh"
#include "macros.h"

GN_FWD_BWD_ONE_PASS_DEFINITION(/* CHANNELS_PER_GROUP */ 8, /* THREADS_PER_BLOCK */ 128)


// ===== COMPILED SASS (sm_90) =====

	.target	sm_90

	.elftype	@"ET_EXEC"


//--------------------- .note.nv.tkinfo           --------------------------
	.section	.note.nv.tkinfo,"",@"SHT_NOTE"
	.sectionflags	@"SHF_NOTE_NV_TKINFO"
	.tkinfo
        /*0018*/ 	.word	0x00000002
        /*0030*/ 	.string	""
        /*0030*/ 	.string	"ptxas"
        /*0030*/ 	.string	"Cuda compilation tools, release 13.0, V13.0.88"
        /*0030*/ 	.string	"Build cuda_13.0.r13.0/compiler.36424714_0"
        /*0030*/ 	.string	"-arch sm_90 -m 64 "



//--------------------- .note.nv.cuinfo           --------------------------
	.section	.note.nv.cuinfo,"",@"SHT_NOTE"
	.sectionflags	@"SHF_NOTE_NV_CUINFO"
        /*0018*/ 	.short	0x0002
        /*001a*/ 	.short	0x005a
        /*001c*/ 	.short	0x0082
	.zero		2


//--------------------- .nv.info                  --------------------------
	.section	.nv.info,"",@"SHT_CUDA_INFO"
	.align	4


	//----- nvinfo : EIATTR_REGCOUNT
	.align		4
        /*0000*/ 	.byte	0x04, 0x2f
        /*0002*/ 	.short	(.L_41 - .L_40)
	.align		4
.L_40:
        /*0004*/ 	.word	index@(_Z35group_norm_nhwc_fwd_one_pass_kernelI11Fp32IOFp16WLi512ELi8ELi128EEv26Group_norm_nhwc_fwd_params)
        /*0008*/ 	.word	0x00000048


	//----- nvinfo : EIATTR_FRAME_SIZE
	.align		4
.L_41:
        /*000c*/ 	.byte	0x04, 0x11
        /*000e*/ 	.short	(.L_43 - .L_42)
	.align		4
.L_42:
        /*0010*/ 	.word	index@(_Z35group_norm_nhwc_fwd_one_pass_kernelI11Fp32IOFp16WLi512ELi8ELi128EEv26Group_norm_nhwc_fwd_params)
        /*0014*/ 	.word	0x00000000


	//----- nvinfo : EIATTR_REGCOUNT
	.align		4
.L_43:
        /*0018*/ 	.byte	0x04, 0x2f
        /*001a*/ 	.short	(.L_45 - .L_44)
	.align		4
.L_44:
        /*001c*/ 	.word	index@(_Z35group_norm_nhwc_fwd_one_pass_kernelI11Fp32IOFp16WLi256ELi8ELi128EEv26Group_norm_nhwc_fwd_params)
        /*0020*/ 	.word	0x00000030


	//----- nvinfo : EIATTR_FRAME_SIZE
	.align		4
.L_45:
        /*0024*/ 	.byte	0x04, 0x11
        /*0026*/ 	.short	(.L_47 - .L_46)
	.align		4
.L_46:
        /*0028*/ 	.word	index@(_Z35group_norm_nhwc_fwd_one_pass_kernelI11Fp32IOFp16WLi256ELi8ELi128EEv26Group_norm_nhwc_fwd_params)
        /*002c*/ 	.word	0x00000000


	//----- nvinfo : EIATTR_REGCOUNT
	.align		4
.L_47:
        /*0030*/ 	.byte	0x04, 0x2f
        /*0032*/ 	.short	(.L_49 - .L_48)
	.align		4
.L_48:
        /*0034*/ 	.word	index@(_Z35group_norm_nhwc_fwd_one_pass_kernelI11Fp32IOFp16WLi128ELi8ELi128EEv26Group_norm_nhwc_fwd_params)
        /*0038*/ 	.word	0x00000020


	//----- nvinfo : EIATTR_FRAME_SIZE
	.align		4
.L_49:
        /*003c*/ 	.byte	0x04, 0x11
        /*003e*/ 	.short	(.L_51 - .L_50)
	.align		4
.L_50:
        /*0040*/ 	.word	index@(_Z35group_norm_nhwc_fwd_one_pass_kernelI11Fp32IOFp16WLi128ELi8ELi128EEv26Group_norm_nhwc_fwd_params)
        /*0044*/ 	.word	0x00000000


	//----- nvinfo : EIATTR_REGCOUNT
	.align		4
.L_51:
        /*0048*/ 	.byte	0x04, 0x2f
        /*004a*/ 	.short	(.L_53 - .L_52)
	.align		4
.L_52:
        /*004c*/ 	.word	index@(_Z35group_norm_nhwc_fwd_one_pass_kernelI11Fp32IOFp16WLi64ELi8ELi128EEv26Group_norm_nhwc_fwd_params)
        /*0050*/ 	.word	0x00000020


	//----- nvinfo : EIATTR_FRAME_SIZE
	.align		4
.L_53:
        /*0054*/ 	.byte	0x04, 0x11
        /*0056*/ 	.short	(.L_55 - .L_54)
	.align		4
.L_54:
        /*0058*/ 	.word	index@(_Z35group_norm_nhwc_fwd_one_pass_kernelI11Fp32IOFp16WLi64ELi8ELi128EEv26Group_norm_nhwc_fwd_params)
        /*005c*/ 	.word	0x00000000


	//----- nvinfo : EIATTR_REGCOUNT
	.align		4
.L_55:
        /*0060*/ 	.byte	0x04, 0x2f
        /*0062*/ 	.short	(.L_57 - .L_56)
	.align		4
.L_56:
        /*0064*/ 	.word	index@(_Z35group_norm_nhwc_fwd_one_pass_kernelI11Fp32IOBf16WLi512ELi8ELi128EEv26Group_norm_nhwc_fwd_params)
        /*0068*/ 	.word	0x00000048


	//----- nvinfo : EIATTR_FRAME_SIZE
	.align		4
.L_57:
        /*006c*/ 	.byte	0x04, 0x11
        /*006e*/ 	.short	(.L_59 - .L_58)
	.align		4
.L_58:
        /*0070*/ 	.word	index@(_Z35group_norm_nhwc_fwd_one_pass_kernelI11Fp32IOBf16WLi512ELi8ELi128EEv26Group_norm_nhwc_fwd_params)
        /*0074*/ 	.word	0x00000000


	//----- nvinfo : EIATTR_REGCOUNT
	.align		4
.L_59:
        /*0078*/ 	.byte	0x04, 0x2f
        /*007a*/ 	.short	(.L_61 - .L_60)
	.align		4
.L_60:
        /*007c*/ 	.word	index@(_Z35group_norm_nhwc_fwd_one_pass_kernelI11Fp32IOBf16WLi256ELi8ELi128EEv26Group_norm_nhwc_fwd_params)
        /*0080*/ 	.word	0x00000030


	//----- nvinfo : EIATTR_FRAME_SIZE
	.align		4
.L_61:
        /*0084*/ 	.byte	0x04, 0x11
        /*0086*/ 	.short	(.L_63 - .L_62)
	.align		4
.L_62:
        /*0088*/ 	.word	index@(_Z35group_norm_nhwc_fwd_one_pass_kernelI11Fp32IOBf16WLi256ELi8ELi128EEv26Group_norm_nhwc_fwd_params)
        /*008c*/ 	.word	0x00000000


	//----- nvinfo : EIATTR_REGCOUNT
	.align		4
.L_63:
        /*0090*/ 	.byte	0x04, 0x2f
        /*0092*/ 	.short	(.L_65 - .L_64)
	.align		4
.L_64:
        /*0094*/ 	.word	index@(_Z35group_norm_nhwc_fwd_one_pass_kernelI11Fp32IOBf16WLi128ELi8ELi128EEv26Group_norm_nhwc_fwd_params)
        /*0098*/ 	.word	0x00000020


	//----- nvinfo : EIATTR_FRAME_SIZE
	.align		4
.L_65:
        /*009c*/ 	.byte	0x04, 0x11
        /*009e*/ 	.short	(.L_67 - .L_66)
	.align		4
.L_66:
        /*00a0*/ 	.word	index@(_Z35group_norm_nhwc_fwd_one_pass_kernelI11Fp32IOBf16WLi128ELi8ELi128EEv26Group_norm_nhwc_fwd_params)
        /*00a4*/ 	.word	0x00000000


	//----- nvinfo : EIATTR_REGCOUNT
	.align		4
.L_67:
        /*00a8*/ 	.byte	0x04, 0x2f
        /*00aa*/ 	.short	(.L_69 - .L_68)
	.align		4
.L_68:
        /*00ac*/ 	.word	index@(_Z35group_norm_nhwc_fwd_one_pass_kernelI11Fp32IOBf16WLi64ELi8ELi128EEv26Group_norm_nhwc_fwd_params)
        /*00b0*/ 	.word	0x00000020


	//----- nvinfo : EIATTR_FRAME_SIZE
	.align		4
.L_69:
        /*00b4*/ 	.byte	0x04, 0x11
        /*00b6*/ 	.short	(.L_71 - .L_70)
	.align		4
.L_70:
        /*00b8*/ 	.word	index@(_Z35group_norm_nhwc_fwd_one_pass_kernelI11Fp32IOBf16WLi64ELi8ELi128EEv26Group_norm_nhwc_fwd_params)
        /*00bc*/ 	.word	0x00000000


	//----- nvinfo : EIATTR_REGCOUNT
	.align		4
.L_71:
        /*00c0*/ 	.byte	0x04, 0x2f
        /*00c2*/ 	.short	(.L_73 - .L_72)
	.align		4
.L_72:
        /*00c4*/ 	.word	index@(_Z35group_norm_nhwc_fwd_one_pass_kernelI11Fp32IOFp32WLi512ELi8ELi128EEv26Group_norm_nhwc_fwd_params)
        /*00c8*/ 	.word	0x00000048


	//----- nvinfo : EIATTR_FRAME_SIZE
	.align		4
.L_73:
        /*00cc*/ 	.byte	0x04, 0x11
        /*00ce*/ 	.short	(.L_75 - .L_74)
	.align		4
.L_74:
        /*00d0*/ 	.word	index@(_Z35group_norm_nhwc_fwd_one_pass_kernelI11Fp32IOFp32WLi512ELi8ELi128EEv26Group_norm_nhwc_fwd_params)
        /*00d4*/ 	.word	0x00000000


	//----- nvinfo : EIATTR_REGCOUNT
	.align		4
.L_75:
        /*00d8*/ 	.byte	0x04, 0x2f
        /*00da*/ 	.short	(.L_77 - .L_76)
	.align		4
.L_76:
        /*00dc*/ 	.word	index@(_Z35group_norm_nhwc_fwd_one_pass_kernelI11Fp32IOFp32WLi256ELi8ELi128EEv26Group_norm_nhwc_fwd_params)
        /*00e0*/ 	.word	0x00000030


	//----- nvinfo : EIATTR_FRAME_SIZE
	.align		4
.L_77:
        /*00e4*/ 	.byte	0x04, 0x11
        /*00e6*/ 	.short	(.L_79 - .L_78)
	.align		4
.L_78:
        /*00e8*/ 	.word	index@(_Z35group_norm_nhwc_fwd_one_pass_kernelI11Fp32IOFp32WLi256ELi8ELi128EEv26Group_norm_nhwc_fwd_params)
        /*00ec*/ 	.word	0x00000000


	//----- nvinfo : EIATTR_REGCOUNT
	.align		4
.L_79:
        /*00f0*/ 	.byte	0x04, 0x2f
        /*00f2*/ 	.short	(.L_81 - .L_80)
	.align		4
.L_80:
        /*00f4*/ 	.word	index@(_Z35group_norm_nhwc_fwd_one_pass_kernelI11Fp32IOFp32WLi128ELi8ELi128EEv26Group_norm_nhwc_fwd_params)
        /*00f8*/ 	.word	0x00000020


	//----- nvinfo : EIATTR_FRAME_SIZE
	.align		4
.L_81:
        /*00fc*/ 	.byte	0x04, 0x11
        /*00fe*/ 	.short	(.L_83 - .L_82)
	.align		4
.L_82:
        /*0100*/ 	.word	index@(_Z35group_norm_nhwc_fwd_one_pass_kernelI11Fp32IOFp32WLi128ELi8ELi128EEv26Group_norm_nhwc_fwd_params)
        /*0104*/ 	.word	0x00000000


	//----- nvinfo : EIATTR_REGCOUNT
	.align		4
.L_83:
        /*0108*/ 	.byte	0x04, 0x2f
        /*010a*/ 	.short	(.L_85 - .L_84)
	.align		4
.L_84:
        /*010c*/ 	.word	index@(_Z35group_norm_nhwc_fwd_one_pass_kernelI11Fp32IOFp32WLi64ELi8ELi128EEv26Group_norm_nhwc_fwd_params)
        /*0110*/ 	.word	0x00000020


	//----- nvinfo : EIATTR_FRAME_SIZE
	.align		4
.L_85:
        /*0114*/ 	.byte	0x04, 0x11
        /*0116*/ 	.short	(.L_87 - .L_86)
	.align		4
.L_86:
        /*0118*/ 	.word	index@(_Z35group_norm_nhwc_fwd_one_pass_kernelI11Fp32IOFp32WLi64ELi8ELi128EEv26Group_norm_nhwc_fwd_params)
        /*011c*/ 	.word	0x00000000


	//----- nvinfo : EIATTR_REGCOUNT
	.align		4
.L_87:
        /*0120*/ 	.byte	0x04, 0x2f
        /*0122*/ 	.short	(.L_89 - .L_88)
	.align		4
.L_88:
        /*0124*/ 	.word	index@(_Z35group_norm_nhwc_fwd_one_pass_kernelI11Fp16IOFp16WLi512ELi8ELi128EEv26Group_norm_nhwc_fwd_params)
        /*0128*/ 	.word	0x00000040


	//----- nvinfo : EIATTR_FRAME_SIZE
	.align		4
.L_89:
        /*012c*/ 	.byte	0x04, 0x11
        /*012e*/ 	.short	(.L_91 - .L_90)
	.align		4
.L_90:
        /*0130*/ 	.word	index@(_Z35group_norm_nhwc_fwd_one_pass_kernelI11Fp16IOFp16WLi512ELi8ELi128EEv26Group_norm_nhwc_fwd_params)
        /*0134*/ 	.word	0x00000000


	//----- nvinfo : EIATTR_REGCOUNT
	.align		4
.L_91:
        /*0138*/ 	.byte	0x04, 0x2f
        /*013a*/ 	.short	(.L_93 - .L_92)
	.align		4
.L_92:
        /*013c*/ 	.word	index@(_Z35group_norm_nhwc_fwd_one_pass_kernelI11Fp16IOFp16WLi256ELi8ELi128EEv26Group_norm_nhwc_fwd_params)
        /*0140*/ 	.word	0x00000028


	//----- nvinfo : EIATTR_FRAME_SIZE
	.align		4
.L_93:
        /*0144*/ 	.byte	0x04, 0x11
        /*0146*/ 	.short	(.L_95 - .L_94)
	.align		4
.L_94:
        /*0148*/ 	.word	index@(_Z35group_norm_nhwc_fwd_one_pass_kernelI11Fp16IOFp16WLi256ELi8ELi128EEv26Group_norm_nhwc_fwd_params)
        /*014c*/ 	.word	0x00000000


	//----- nvinfo : EIATTR_REGCOUNT
	.align		4
.L_95:
        /*0150*/ 	.byte	0x04, 0x2f
        /*0152*/ 	.short	(.L_97 - .L_96)
	.align		4
.L_96:
        /*0154*/ 	.word	index@(_Z35group_norm_nhwc_fwd_one_pass_kernelI11Fp16IOFp16WLi128ELi8ELi128EEv26Group_norm_nhwc_fwd_params)
        /*0158*/ 	.word	0x00000025


	//----- nvinfo : EIATTR_FRAME_SIZE
	.align		4
.L_97:
        /*015c*/ 	.byte	0x04, 0x11
        /*015e*/ 	.short	(.L_99 - .L_98)
	.align		4
.L_98:
        /*0160*/ 	.word	index@(_Z35group_norm_nhwc_fwd_one_pass_kernelI11Fp16IOFp16WLi128ELi8ELi128EEv26Group_norm_nhwc_fwd_params)
        /*0164*/ 	.word	0x00000000


	//----- nvinfo : EIATTR_REGCOUNT
	.align		4
.L_99:
        /*0168*/ 	.byte	0x04, 0x2f
        /*016a*/ 	.short	(.L_101 - .L_100)
	.align		4
.L_100:
        /*016c*/ 	.word	index@(_Z35group_norm_nhwc_fwd_one_pass_kernelI11Fp16IOFp16WLi64ELi8ELi128EEv26Group_norm_nhwc_fwd_params)
        /*0170*/ 	.word	0x00000022


	//----- nvinfo : EIATTR_FRAME_SIZE
	.align		4
.L_101:
        /*0174*/ 	.byte	0x04, 0x11
        /*0176*/ 	.short	(.L_103 - .L_102)
	.align		4
.L_102:
        /*0178*/ 	.word	index@(_Z35group_norm_nhwc_fwd_one_pass_kernelI11Fp16IOFp16WLi64ELi8ELi128EEv26Group_norm_nhwc_fwd_params)
        /*017c*/ 	.word	0x00000000


	//----- nvinfo : EIATTR_REGCOUNT
	.align		4
.L_103:
        /*0180*/ 	.byte	0x04, 0x2f
        /*0182*/ 	.short	(.L_105 - .L_104)
	.align		4
.L_104:
        /*0184*/ 	.word	index@(_Z35group_norm_nhwc_fwd_one_pass_kernelI11Fp16IOBf16WLi512ELi8ELi128EEv26Group_norm_nhwc_fwd_params)
        /*0188*/ 	.word	0x00000040


	//----- nvinfo : EIATTR_FRAME_SIZE
	.align		4
.L_105:
        /*018c*/ 	.byte	0x04, 0x11
        /*018e*/ 	.short	(.L_107 - .L_106)
	.align		4
.L_106:
        /*0190*/ 	.word	index@(_Z35group_norm_nhwc_fwd_one_pass_kernelI11Fp16IOBf16WLi512ELi8ELi128EEv26Group_norm_nhwc_fwd_params)
        /*0194*/ 	.word	0x00000000


	//----- nvinfo : EIATTR_REGCOUNT
	.align		4
.L_107:
        /*0198*/ 	.byte	0x04, 0x2f
        /*019a*/ 	.short	(.L_109 - .L_108)
	.align		4
.L_108:
        /*019c*/ 	.word	index@(_Z35group_norm_nhwc_fwd_one_pass_kernelI11Fp16IOBf16WLi256ELi8ELi128EEv26Group_norm_nhwc_fwd_params)
        /*01a0*/ 	.word	0x00000028


	//----- nvinfo : EIATTR_FRAME_SIZE
	.align		4
.L_109:
        /*01a4*/ 	.byte	0x04, 0x11
        /*01a6*/ 	.short	(.L_111 - .L_110)
	.align		4
.L_110:
        /*01a8*/ 	.word	index@(_Z35group_norm_nhwc_fwd_one_pass_kernelI11Fp16IOBf16WLi256ELi8ELi128EEv26Group_norm_nhwc_fwd_params)
        /*01ac*/ 	.word	0x00000000


	//----- nvinfo : EIATTR_REGCOUNT
	.align		4
.L_111:
        /*01b0*/ 	.byte	0x04, 0x2f
        /*01b2*/ 	.short	(.L_113 - .L_112)
	.align		4
.L_112:
        /*01b4*/ 	.word	index@(_Z35group_norm_nhwc_fwd_one_pass_kernelI11Fp16IOBf16WLi128ELi8ELi128EEv26Group_norm_nhwc_fwd_params)
        /*01b8*/ 	.word	0x00000025


	//----- nvinfo : EIATTR_FRAME_SIZE
	.align		4
.L_113:
        /*01bc*/ 	.byte	0x04, 0x11
        /*01be*/ 	.short	(.L_115 - .L_114)
	.align		4
.L_114:
        /*01c0*/ 	.word	index@(_Z35group_norm_nhwc_fwd_one_pass_kernelI11Fp16IOBf16WLi128ELi8ELi128EEv26Group_norm_nhwc_fwd_params)
        /*01c4*/ 	.word	0x00000000


	//----- nvinfo : EIATTR_REGCOUNT
	.align		4
.L_115:
        /*01c8*/ 	.byte	0x04, 0x2f
        /*01ca*/ 	.short	(.L_117 - .L_116)
	.align		4
.L_116:
        /*01cc*/ 	.word	index@(_Z35group_norm_nhwc_fwd_one_pass_kernelI11Fp16IOBf16WLi64ELi8ELi128EEv26Group_norm_nhwc_fwd_params)
        /*01d0*/ 	.word	0x00000022


	//----- nvinfo : EIATTR_FRAME_SIZE
	.align		4
.L_117:
        /*01d4*/ 	.byte	0x04, 0x11
        /*01d6*/ 	.short	(.L_119 - .L_118)
	.align		4
.L_118:
        /*01d8*/ 	.word	index@(_Z35group_norm_nhwc_fwd_one_pass_kernelI11Fp16IOBf16WLi64ELi8ELi128EEv26Group_norm_nhwc_fwd_params)
        /*01dc*/ 	.word	0x00000000


	//----- nvinfo : EIATTR_REGCOUNT
	.align		4
.L_119:
        /*01e0*/ 	.byte	0x04, 0x2f
        /*01e2*/ 	.short	(.L_121 - .L_120)
	.align		4
.L_120:
        /*01e4*/ 	.word	index@(_Z35group_norm_nhwc_fwd_one_pass_kernelI11Fp16IOFp32WLi512ELi8ELi128EEv26Group_norm_nhwc_fwd_params)
        /*01e8*/ 	.word	0x00000040


	//----- nvinfo : EIATTR_FRAME_SIZE
	.align		4
.L_121:
        /*01ec*/ 	.byte	0x04, 0x11
        /*01ee*/ 	.short	(.L_123 - .L_122)
	.align		4
.L_122:
        /*01f0*/ 	.word	index@(_Z35group_norm_nhwc_fwd_one_pass_kernelI11Fp16IOFp32WLi512ELi8ELi128EEv26Group_norm_nhwc_fwd_params)
        /*01f4*/ 	.word	0x00000000


	//----- nvinfo : EIATTR_REGCOUNT
	.align		4
.L_123:
        /*01f8*/ 	.byte	0x04, 0x2f
        /*01fa*/ 	.short	(.L_125 - .L_124)
	.align		4
.L_124:
        /*01fc*/ 	.word	index@(_Z35group_norm_nhwc_fwd_one_pass_kernelI11Fp16IOFp32WLi256ELi8ELi128EEv26Group_norm_nhwc_fwd_params)
        /*0200*/ 	.word	0x00000028


	//----- nvinfo : EIATTR_FRAME_SIZE
	.align		4
.L_125:
        /*0204*/ 	.byte	0x04, 0x11
        /*0206*/ 	.short	(.L_127 - .L_126)
	.align		4
.L_126:
        /*0208*/ 	.word	index@(_Z35group_norm_nhwc_fwd_one_pass_kernelI11Fp16IOFp32WLi256ELi8ELi128EEv26Group_norm_nhwc_fwd_params)
        /*020c*/ 	.word	0x00000000


	//----- nvinfo : EIATTR_REGCOUNT
	.align		4
.L_127:
        /*0210*/ 	.byte	0x04, 0x2f
        /*0212*/ 	.short	(.L_129 - .L_128)
	.align		4
.L_128:
        /*0214*/ 	.word	index@(_Z35group_norm_nhwc_fwd_one_pass_kernelI11Fp16IOFp32WLi128ELi8ELi128EEv26Group_norm_nhwc_fwd_params)
        /*0218*/ 	.word	0x00000026


	//----- nvinfo : EIATTR_FRAME_SIZE
	.align		4
.L_129:
        /*021c*/ 	.byte	0x04, 0x11
        /*021e*/ 	.short	(.L_131 - .L_130)
	.align		4
.L_130:
        /*0220*/ 	.word	index@(_Z35group_norm_nhwc_fwd_one_pass_kernelI11Fp16IOFp32WLi128ELi8ELi128EEv26Group_norm_nhwc_fwd_params)
        /*0224*/ 	.word	0x00000000


	//----- nvinfo : EIATTR_REGCOUNT
	.align		4
.L_131:
        /*0228*/ 	.byte	0x04, 0x2f
        /*022a*/ 	.short	(.L_133 - .L_132)
	.align		4
.L_132:
        /*022c*/ 	.word	index@(_Z35group_norm_nhwc_fwd_one_pass_kernelI11Fp16IOFp32WLi64ELi8ELi128EEv26Group_norm_nhwc_fwd_params)
        /*0230*/ 	.word	0x00000020


	//----- nvinfo : EIATTR_FRAME_SIZE
	.align		4
.L_133:
        /*0234*/ 	.byte	0x04, 0x11
        /*0236*/ 	.short	(.L_135 - .L_134)
	.align		4
.L_134:
        /*0238*/ 	.word	index@(_Z35group_norm_nhwc_fwd_one_pass_kernelI11Fp16IOFp32WLi64ELi8ELi128EEv26Group_norm_nhwc_fwd_params)
        /*023c*/ 	.word	0x00000000


	//----- nvinfo : EIATTR_REGCOUNT
	.align		4
.L_135:
        /*0240*/ 	.byte	0x04, 0x2f
        /*0242*/ 	.short	(.L_137 - .L_136)
	.align		4
.L_136:
        /*0244*/ 	.word	index@(_Z35group_norm_nhwc_fwd_one_pass_kernelI11Bf16IOFp16WLi512ELi8ELi128EEv26Group_norm_nhwc_fwd_params)
        /*0248*/ 	.word	0x00000050


	//----- nvinfo : EIATTR_FRAME_SIZE
	.align		4
.L_137:
        /*024c*/ 	.byte	0x04, 0x11
        /*024e*/ 	.short	(.L_139 - .L_138)
	.align		4
.L_138:
        /*0250*/ 	.word	index@(_Z35group_norm_nhwc_fwd_one_pass_kernelI11Bf16IOFp16WLi512ELi8ELi128EEv26Group_norm_nhwc_fwd_params)
        /*0254*/ 	.word	0x00000000


	//----- nvinfo : EIATTR_REGCOUNT
	.align		4
.L_139:
        /*0258*/ 	.byte	0x04, 0x2f
        /*025a*/ 	.short	(.L_141 - .L_140)
	.align		4
.L_140:
        /*025c*/ 	.word	index@(_Z35group_norm_nhwc_fwd_one_pass_kernelI11Bf16IOFp16WLi256ELi8ELi128EEv26Group_norm_nhwc_fwd_params)
        /*0260*/ 	.word	0x00000030


	//----- nvinfo : EIATTR_FRAME_SIZE
	.align		4
.L_141:
        /*0264*/ 	.byte	0x04, 0x11
        /*0266*/ 	.short	(.L_143 - .L_142)
	.align		4
.L_142:
        /*0268*/ 	.word	index@(_Z35group_norm_nhwc_fwd_one_pass_kernelI11Bf16IOFp16WLi256ELi8ELi128EEv26Group_norm_nhwc_fwd_params)
        /*026c*/ 	.word	0x00000000


	//----- nvinfo : EIATTR_REGCOUNT
	.align		4
.L_143:
        /*0270*/ 	.byte	0x04, 0x2f
        /*0272*/ 	.short	(.L_145 - .L_144)
	.align		4
.L_144:
        /*0274*/ 	.word	index@(_Z35group_norm_nhwc_fwd_one_pass_kernelI11Bf16IOFp16WLi128ELi8ELi128EEv26Group_norm_nhwc_fwd_params)
        /*0278*/ 	.word	0x00000022


	//----- nvinfo : EIATTR_FRAME_SIZE
	.align		4
.L_145:
        /*027c*/ 	.byte	0x04, 0x11
        /*027e*/ 	.short	(.L_147 - .L_146)
	.align		4
.L_146:
        /*0280*/ 	.word	index@(_Z35group_norm_nhwc_fwd_one_pass_kernelI11Bf16IOFp16WLi128ELi8ELi128EEv26Group_norm_nhwc_fwd_params)
        /*0284*/ 	.word	0x00000000


	//----- nvinfo : EIATTR_REGCOUNT
	.align		4
.L_147:
        /*0288*/ 	.byte	0x04, 0x2f
        /*028a*/ 	.short	(.L_149 - .L_148)
	.align		4
.L_148:
        /*028c*/ 	.word	index@(_Z35group_norm_nhwc_fwd_one_pass_kernelI11Bf16IOFp16WLi64ELi8ELi128EEv26Group_norm_nhwc_fwd_params)
        /*0290*/ 	.word	0x00000022


	//----- nvinfo : EIATTR_FRAME_SIZE
	.align		4
.L_149:
        /*0294*/ 	.byte	0x04, 0x11
        /*0296*/ 	.short	(.L_151 - .L_150)
	.align		4
.L_150:
        /*0298*/ 	.word	index@(_Z35group_norm_nhwc_fwd_one_pass_kernelI11Bf16IOFp16WLi64ELi8ELi128EEv26Group_norm_nhwc_fwd_params)
        /*029c*/ 	.word	0x00000000


	//----- nvinfo : EIATTR_REGCOUNT
	.align		4
.L_151:
        /*02a0*/ 	.byte	0x04, 0x2f
        /*02a2*/ 	.short	(.L_153 - .L_152)
	.align		4
.L_152:
        /*02a4*/ 	.word	index@(_Z35group_norm_nhwc_fwd_one_pass_kernelI11Bf16IOBf16WLi512ELi8ELi128EEv26Group_norm_nhwc_fwd_params)
        /*02a8*/ 	.word	0x00000050


	//----- nvinfo : EIATTR_FRAME_SIZE
	.align		4
.L_153:
        /*02ac*/ 	.byte	0x04, 0x11
        /*02ae*/ 	.short	(.L_155 - .L_154)
	.align		4
.L_154:
        /*02b0*/ 	.word	index@(_Z35group_norm_nhwc_fwd_one_pass_kernelI11Bf16IOBf16WLi512ELi8ELi128EEv26Group_norm_nhwc_fwd_params)
        /*02b4*/ 	.word	0x00000000


	//----- nvinfo : EIATTR_REGCOUNT
	.align		4
.L_155:
        /*02b8*/ 	.byte	0x04, 0x2f
        /*02ba*/ 	.short	(.L_157 - .L_156)
	.align		4
.L_156:
        /*02bc*/ 	.word	index@(_Z35group_norm_nhwc_fwd_one_pass_kernelI11Bf16IOBf16WLi256ELi8ELi128EEv26Group_norm_nhwc_fwd_params)
        /*02c0*/ 	.word	0x00000030


	//----- nvinfo : EIATTR_FRAME_SIZE
	.align		4
.L_157:
        /*02c4*/ 	.byte	0x04, 0x11
        /*02c6*/ 	.short	(.L_159 - .L_158)
	.align		4
.L_158:
        /*02c8*/ 	.word	index@(_Z35group_norm_nhwc_fwd_one_pass_kernelI11Bf16IOBf16WLi256ELi8ELi128EEv26Group_norm_nhwc_fwd_params)
        /*02cc*/ 	.word	0x00000000


	//----- nvinfo : EIATTR_REGCOUNT
	.align		4
.L_159:
        /*02d0*/ 	.byte	0x04, 0x2f
        /*02d2*/ 	.short	(.L_161 - .L_160)
	.align		4
.L_160:
        /*02d4*/ 	.word	index@(_Z35group_norm_nhwc_fwd_one_pass_kernelI11Bf16IOBf16WLi128ELi8ELi128EEv26Group_norm_nhwc_fwd_params)
        /*02d8*/ 	.word	0x00000022


	//----- nvinfo : EIATTR_FRAME_SIZE
	.align		4
.L_161:
        /*02dc*/ 	.byte	0x04, 0x11
        /*02de*/ 	.short	(.L_163 - .L_162)
	.align		4
.L_162:
        /*02e0*/ 	.word	index@(_Z35group_norm_nhwc_fwd_one_pass_kernelI11Bf16IOBf16WLi128ELi8ELi128EEv26Group_norm_nhwc_fwd_params)
        /*02e4*/ 	.word	0x00000000


	//----- nvinfo : EIATTR_REGCOUNT
	.align		4
.L_163:
        /*02e8*/ 	.byte	0x04, 0x2f
        /*02ea*/ 	.short	(.L_165 - .L_164)
	.align		4
.L_164:
        /*02ec*/ 	.word	index@(_Z35group_norm_nhwc_fwd_one_pass_kernelI11Bf16IOBf16WLi64ELi8ELi128EEv26Group_norm_nhwc_fwd_params)
        /*02f0*/ 	.word	0x00000022


	//----- nvinfo : EIATTR_FRAME_SIZE
	.align		4
.L_165:
        /*02f4*/ 	.byte	0x04, 0x11
        /*02f6*/ 	.short	(.L_167 - .L_166)
	.align		4
.L_166:
        /*02f8*/ 	.word	index@(_Z35group_norm_nhwc_fwd_one_pass_kernelI11Bf16IOBf16WLi64ELi8ELi128EEv26Group_norm_nhwc_fwd_params)
        /*02fc*/ 	.word	0x00000000


	//----- nvinfo : EIATTR_REGCOUNT
	.align		4
.L_167:
        /*0300*/ 	.byte	0x04, 0x2f
        /*0302*/ 	.short	(.L_169 - .L_168)
	.align		4
.L_168:
        /*0304*/ 	.word	index@(_Z35group_norm_nhwc_fwd_one_pass_kernelI11Bf16IOFp32WLi512ELi8ELi128EEv26Group_norm_nhwc_fwd_params)
        /*0308*/ 	.word	0x00000050


	//----- nvinfo : EIATTR_FRAME_SIZE
	.align		4
.L_169:
        /*030c*/ 	.byte	0x04, 0x11
        /*030e*/ 	.short	(.L_171 - .L_170)
	.align		4
.L_170:
        /*0310*/ 	.word	index@(_Z35group_norm_nhwc_fwd_one_pass_kernelI11Bf16IOFp32WLi512ELi8ELi128EEv26Group_norm_nhwc_fwd_params)
        /*0314*/ 	.word	0x00000000


	//----- nvinfo : EIATTR_REGCOUNT
	.align		4
.L_171:
        /*0318*/ 	.byte	0x04, 0x2f
        /*031a*/ 	.short	(.L_173 - .L_172)
	.align		4
.L_172:
        /*031c*/ 	.word	index@(_Z35group_norm_nhwc_fwd_one_pass_kernelI11Bf16IOFp32WLi256ELi8ELi128EEv26Group_norm_nhwc_fwd_params)
        /*0320*/ 	.word	0x00000028


	//----- nvinfo : EIATTR_FRAME_SIZE
	.align		4
.L_173:
        /*0324*/ 	.byte	0x04, 0x11
        /*0326*/ 	.short	(.L_175 - .L_174)
	.align		4
.L_174:
        /*0328*/ 	.word	index@(_Z35group_norm_nhwc_fwd_one_pass_kernelI11Bf16IOFp32WLi256ELi8ELi128EEv26Group_norm_nhwc_fwd_params)
        /*032c*/ 	.word	0x00000000


	//----- nvinfo : EIATTR_REGCOUNT
	.align		4
.L_175:
        /*0330*/ 	.byte	0x04, 0x2f
        /*0332*/ 	.short	(.L_177 - .L_176)
	.align		4
.L_176:
        /*0334*/ 	.word	index@(_Z35group_norm_nhwc_fwd_one_pass_kernelI11Bf16IOFp32WLi128ELi8ELi128EEv26Group_norm_nhwc_fwd_params)
        /*0338*/ 	.word	0x00000022


	//----- nvinfo : EIATTR_FRAME_SIZE
	.align		4
.L_177:
        /*033c*/ 	.byte	0x04, 0x11
        /*033e*/ 	.short	(.L_179 - .L_178)
	.align		4
.L_178:
        /*0340*/ 	.word	index@(_Z35group_norm_nhwc_fwd_one_pass_kernelI11Bf16IOFp32WLi128ELi8ELi128EEv26Group_norm_nhwc_fwd_params)
        /*0344*/ 	.word	0x00000000


	//----- nvinfo : EIATTR_REGCOUNT
	.align		4
.L_179:
        /*0348*/ 	.byte	0x04, 0x2f
        /*034a*/ 	.short	(.L_181 - .L_180)
	.align		4
.L_180:
        /*034c*/ 	.word	index@(_Z35group_norm_nhwc_fwd_one_pass_kernelI11Bf16IOFp32WLi64ELi8ELi128EEv26Group_norm_nhwc_fwd_params)
        /*0350*/ 	.word	0x00000020


	//----- nvinfo : EIATTR_FRAME_SIZE
	.align		4
.L_181:
        /*0354*/ 	.byte	0x04, 0x11
        /*0356*/ 	.short	(.L_183 - .L_182)
	.align		4
.L_182:
        /*0358*/ 	.word	index@(_Z35group_norm_nhwc_fwd_one_pass_kernelI11Bf16IOFp32WLi64ELi8ELi128EEv26Group_norm_nhwc_fwd_params)
        /*035c*/ 	.word	0x00000000


	//----- nvinfo : EIATTR_REGCOUNT
	.align		4
.L_183:
        /*0360*/ 	.byte	0x04, 0x2f
        /*0362*/ 	.short	(.L_185 - .L_184)
	.align		4
.L_184:
        /*0364*/ 	.word	index@(_Z35group_norm_nhwc_bwd_one_pass_kernelI11Fp32IOFp16WLi512ELi8ELi128EEv26Group_norm_nhwc_bwd_params)
        /*0368*/ 	.word	0x00000080


	//----- nvinfo : EIATTR_FRAME_SIZE
	.align		4
.L_185:
        /*036c*/ 	.byte	0x04, 0x11
        /*036e*/ 	.short	(.L_187 - .L_186)
	.align		4
.L_186:
        /*0370*/ 	.word	index@(_Z35group_norm_nhwc_bwd_one_pass_kernelI11Fp32IOFp16WLi512ELi8ELi128EEv26Group_norm_nhwc_bwd_params)
        /*0374*/ 	.word	0x00000010


	//----- nvinfo : EIATTR_REGCOUNT
	.align		4
.L_187:
        /*0378*/ 	.byte	0x04, 0x2f
        /*037a*/ 	.short	(.L_189 - .L_188)
	.align		4
.L_188:
        /*037c*/ 	.word	index@(_Z35group_norm_nhwc_bwd_one_pass_kernelI11Fp32IOFp16WLi256ELi8ELi128EEv26Group_norm_nhwc_bwd_params)
        /*0380*/ 	.word	0x00000048


	//----- nvinfo : EIATTR_FRAME_SIZE
	.align		4
.L_189:
        /*0384*/ 	.byte	0x04, 0x11
        /*0386*/ 	.short	(.L_191 - .L_190)
	.align		4
.L_190:
        /*0388*/ 	.word	index@(_Z35group_norm_nhwc_bwd_one_pass_kernelI11Fp32IOFp16WLi256ELi8ELi128EEv26Group_norm_nhwc_bwd_params)
        /*038c*/ 	.word	0x00000000


	//----- nvinfo : EIATTR_REGCOUNT
	.align		4
.L_191:
        /*0390*/ 	.byte	0x04, 0x2f
        /*0392*/ 	.short	(.L_193 - .L_192)
	.align		4
.L_192:
        /*0394*/ 	.word	index@(_Z35group_norm_nhwc_bwd_one_pass_kernelI11Fp32IOFp16WLi128ELi8ELi128EEv26Group_norm_nhwc_bwd_params)
        /*0398*/ 	.word	0x00000038


	//----- nvinfo : EIATTR_FRAME_SIZE
	.align		4
.L_193:
        /*039c*/ 	.byte	0x04, 0x11
        /*039e*/ 	.short	(.L_195 - .L_194)
	.align		4
.L_194:
        /*03a0*/ 	.word	index@(_Z35group_norm_nhwc_bwd_one_pass_kernelI11Fp32IOFp16WLi128ELi8ELi128EEv26Group_norm_nhwc_bwd_params)
        /*03a4*/ 	.word	0x00000000


	//----- nvinfo : EIATTR_REGCOUNT
	.align		4
.L_195:
        /*03a8*/ 	.byte	0x04, 0x2f
        /*03aa*/ 	.short	(.L_197 - .L_196)
	.align		4
.L_196:
        /*03ac*/ 	.word	index@(_Z35group_norm_nhwc_bwd_one_pass_kernelI11Fp32IOFp16WLi64ELi8ELi128EEv26Group_norm_nhwc_bwd_params)
        /*03b0*/ 	.word	0x00000030


	//----- nvinfo : EIATTR_FRAME_SIZE
	.align		4
.L_197:
        /*03b4*/ 	.byte	0x04, 0x11
        /*03b6*/ 	.short	(.L_199 - .L_198)
	.align		4
.L_198:
        /*03b8*/ 	.word	index@(_Z35group_norm_nhwc_bwd_one_pass_kernelI11Fp32IOFp16WLi64ELi8ELi128EEv26Group_norm_nhwc_bwd_params)
        /*03bc*/ 	.word	0x00000000


	//----- nvinfo : EIATTR_REGCOUNT
	.align		4
.L_199:
        /*03c0*/ 	.byte	0x04, 0x2f
        /*03c2*/ 	.short	(.L_201 - .L_200)
	.align		4
.L_200:
        /*03c4*/ 	.word	index@(_Z35group_norm_nhwc_bwd_one_pass_kernelI11Fp32IOBf16WLi512ELi8ELi128EEv26Group_norm_nhwc_bwd_params)
        /*03c8*/ 	.word	0x00000080


	//----- nvinfo : EIATTR_FRAME_SIZE
	.align		4
.L_201:
        /*03cc*/ 	.byte	0x04, 0x11
        /*03ce*/ 	.short	(.L_203 - .L_202)
	.align		4
.L_202:
        /*03d0*/ 	.word	index@(_Z35group_norm_nhwc_bwd_one_pass_kernelI11Fp32IOBf16WLi512ELi8ELi128EEv26Group_norm_nhwc_bwd_params)
        /*03d4*/ 	.word	0x00000010


	//----- nvinfo : EIATTR_REGCOUNT
	.align		4
.L_203:
        /*03d8*/ 	.byte	0x04, 0x2f
        /*03da*/ 	.short	(.L_205 - .L_204)
	.align		4
.L_204:
        /*03dc*/ 	.word	index@(_Z35group_norm_nhwc_bwd_one_pass_kernelI11Fp32IOBf16WLi256ELi8ELi128EEv26Group_norm_nhwc_bwd_params)
        /*03e0*/ 	.word	0x00000048


	//----- nvinfo : EIATTR_FRAME_SIZE
	.align		4
.L_205:
        /*03e4*/ 	.byte	0x04, 0x11
        /*03e6*/ 	.short	(.L_207 - .L_206)
	.align		4
.L_206:
        /*03e8*/ 	.word	index@(_Z35group_norm_nhwc_bwd_one_pass_kernelI11Fp32IOBf16WLi256ELi8ELi128EEv26Group_norm_nhwc_bwd_params)
        /*03ec*/ 	.word	0x00000000


	//----- nvinfo : EIATTR_REGCOUNT
	.align		4
.L_207:
        /*03f0*/ 	.byte	0x04, 0x2f
        /*03f2*/ 	.short	(.L_209 - .L_208)
	.align		4
.L_208:
        /*03f4*/ 	.word	index@(_Z35group_norm_nhwc_bwd_one_pass_kernelI11Fp32IOBf16WLi128ELi8ELi128EEv26Group_norm_nhwc_bwd_params)
        /*03f8*/ 	.word	0x00000038


	//----- nvinfo : EIATTR_FRAME_SIZE
	.align		4
.L_209:
        /*03fc*/ 	.byte	0x04, 0x11
        /*03fe*/ 	.short	(.L_211 - .L_210)
	.align		4
.L_210:
        /*0400*/ 	.word	index@(_Z35group_norm_nhwc_bwd_one_pass_kernelI11Fp32IOBf16WLi128ELi8ELi128EEv26Group_norm_nhwc_bwd_params)
        /*0404*/ 	.word	0x00000000


	//----- nvinfo : EIATTR_REGCOUNT
	.align		4
.L_211:
        /*0408*/ 	.byte	0x04, 0x2f
        /*040a*/ 	.short	(.L_213 - .L_212)
	.align		4
.L_212:
        /*040c*/ 	.word	index@(_Z35group_norm_nhwc_bwd_one_pass_kernelI11Fp32IOBf16WLi64ELi8ELi128EEv26Group_norm_nhwc_bwd_params)
        /*0410*/ 	.word	0x00000030


	//----- nvinfo : EIATTR_FRAME_SIZE
	.align		4
.L_213:
        /*0414*/ 	.byte	0x04, 0x11
        /*0416*/ 	.short	(.L_215 - .L_214)
	.align		4
.L_214:
        /*0418*/ 	.word	index@(_Z35group_norm_nhwc_bwd_one_pass_kernelI11Fp32IOBf16WLi64ELi8ELi128EEv26Group_norm_nhwc_bwd_params)
        /*041c*/ 	.word	0x00000000


	//----- nvinfo : EIATTR_REGCOUNT
	.align		4
.L_215:
        /*0420*/ 	.byte	0x04, 0x2f
        /*0422*/ 	.short	(.L_217 - .L_216)
	.align		4
.L_216:
        /*0424*/ 	.word	index@(_Z35group_norm_nhwc_bwd_one_pass_kernelI11Fp32IOFp32WLi512ELi8ELi128EEv26Group_norm_nhwc_bwd_params)
        /*0428*/ 	.word	0x00000080


	//----- nvinfo : EIATTR_FRAME_SIZE
	.align		4
.L_217:
        /*042c*/ 	.byte	0x04, 0x11
        /*042e*/ 	.short	(.L_219 - .L_218)
	.align		4
.L_218:
        /*0430*/ 	.word	index@(_Z35group_norm_nhwc_bwd_one_pass_kernelI11Fp32IOFp32WLi512ELi8ELi128EEv26Group_norm_nhwc_bwd_params)
        /*0434*/ 	.word	0x00000000


	//----- nvinfo : EIATTR_REGCOUNT
	.align		4
.L_219:
        /*0438*/ 	.byte	0x04, 0x2f
        /*043a*/ 	.short	(.L_221 - .L_220)
	.align		4
.L_220:
        /*043c*/ 	.word	index@(_Z35group_norm_nhwc_bwd_one_pass_kernelI11Fp32IOFp32WLi256ELi8ELi128EEv26Group_norm_nhwc_bwd_params)
        /*0440*/ 	.word	0x00000048


	//----- nvinfo : EIATTR_FRAME_SIZE
	.align		4
.L_221:
        /*0444*/ 	.byte	0x04, 0x11
        /*0446*/ 	.short	(.L_223 - .L_222)
	.align		4
.L_222:
        /*0448*/ 	.word	index@(_Z35group_norm_nhwc_bwd_one_pass_kernelI11Fp32IOFp32WLi256ELi8ELi128EEv26Group_norm_nhwc_bwd_params)
        /*044c*/ 	.word	0x00000000


	//----- nvinfo : EIATTR_REGCOUNT
	.align		4
.L_223:
        /*0450*/ 	.byte	0x04, 0x2f
        /*0452*/ 	.short	(.L_225 - .L_224)
	.align		4
.L_224:
        /*0454*/ 	.word	index@(_Z35group_norm_nhwc_bwd_one_pass_kernelI11Fp32IOFp32WLi128ELi8ELi128EEv26Group_norm_nhwc_bwd_params)
        /*0458*/ 	.word	0x00000038


	//----- nvinfo : EIATTR_FRAME_SIZE
	.align		4
.L_225:
        /*045c*/ 	.byte	0x04, 0x11
        /*045e*/ 	.short	(.L_227 - .L_226)
	.align		4
.L_226:
        /*0460*/ 	.word	index@(_Z35group_norm_nhwc_bwd_one_pass_kernelI11Fp32IOFp32WLi128ELi8ELi128EEv26Group_norm_nhwc_bwd_params)
        /*0464*/ 	.word	0x00000000


	//----- nvinfo : EIATTR_REGCOUNT
	.align		4
.L_227:
        /*0468*/ 	.byte	0x04, 0x2f
        /*046a*/ 	.short	(.L_229 - .L_228)
	.align		4
.L_228:
        /*046c*/ 	.word	index@(_Z35group_norm_nhwc_bwd_one_pass_kernelI11Fp32IOFp32WLi64ELi8ELi128EEv26Group_norm_nhwc_bwd_params)
        /*0470*/ 	.word	0x00000030


	//----- nvinfo : EIATTR_FRAME_SIZE
	.align		4
.L_229:
        /*0474*/ 	.byte	0x04, 0x11
        /*0476*/ 	.short	(.L_231 - .L_230)
	.align		4
.L_230:
        /*0478*/ 	.word	index@(_Z35group_norm_nhwc_bwd_one_pass_kernelI11Fp32IOFp32WLi64ELi8ELi128EEv26Group_norm_nhwc_bwd_params)
        /*047c*/ 	.word	0x00000000


	//----- nvinfo : EIATTR_REGCOUNT
	.align		4
.L_231:
        /*0480*/ 	.byte	0x04, 0x2f
        /*0482*/ 	.short	(.L_233 - .L_232)
	.align		4
.L_232:
        /*0484*/ 	.word	index@(_Z35group_norm_nhwc_bwd_one_pass_kernelI11Fp16IOFp16WLi512ELi8ELi128EEv26Group_norm_nhwc_bwd_params)
        /*0488*/ 	.word	0x00000080


	//----- nvinfo : EIATTR_FRAME_SIZE
	.align		4
.L_233:
        /*048c*/ 	.byte	0x04, 0x11
        /*048e*/ 	.short	(.L_235 - .L_234)
	.align		4
.L_234:
        /*0490*/ 	.word	index@(_Z35group_norm_nhwc_bwd_one_pass_kernelI11Fp16IOFp16WLi512ELi8ELi128EEv26Group_norm_nhwc_bwd_params)
        /*0494*/ 	.word	0x00000008


	//----- nvinfo : EIATTR_REGCOUNT
	.align		4
.L_235:
        /*0498*/ 	.byte	0x04, 0x2f
        /*049a*/ 	.short	(.L_237 - .L_236)
	.align		4
.L_236:
        /*049c*/ 	.word	index@(_Z35group_norm_nhwc_bwd_one_pass_kernelI11Fp16IOFp16WLi256ELi8ELi128EEv26Group_norm_nhwc_bwd_params)
        /*04a0*/ 	.word	0x00000040


	//----- nvinfo : EIATTR_FRAME_SIZE
	.align		4
.L_237:
        /*04a4*/ 	.byte	0x04, 0x11
        /*04a6*/ 	.short	(.L_239 - .L_238)
	.align		4
.L_238:
        /*04a8*/ 	.word	index@(_Z35group_norm_nhwc_bwd_one_pass_kernelI11Fp16IOFp16WLi256ELi8ELi128EEv26Group_norm_nhwc_bwd_params)
        /*04ac*/ 	.word	0x00000000


	//----- nvinfo : EIATTR_REGCOUNT
	.align		4
.L_239:
        /*04b0*/ 	.byte	0x04, 0x2f
        /*04b2*/ 	.short	(.L_241 - .L_240)
	.align		4
.L_240:
        /*04b4*/ 	.word	index@(_Z35group_norm_nhwc_bwd_one_pass_kernelI11Fp16IOFp16WLi128ELi8ELi128EEv26Group_norm_nhwc_bwd_params)
        /*04b8*/ 	.word	0x00000030


	//----- nvinfo : EIATTR_FRAME_SIZE
	.align		4
.L_241:
        /*04bc*/ 	.byte	0x04, 0x11
        /*04be*/ 	.short	(.L_243 - .L_242)
	.align		4
.L_242:
        /*04c0*/ 	.word	index@(_Z35group_norm_nhwc_bwd_one_pass_kernelI11Fp16IOFp16WLi128ELi8ELi128EEv26Group_norm_nhwc_bwd_params)
        /*04c4*/ 	.word	0x00000000


	//----- nvinfo : EIATTR_REGCOUNT
	.align		4
.L_243:
        /*04c8*/ 	.byte	0x04, 0x2f
        /*04ca*/ 	.short	(.L_245 - .L_244)
	.align		4
.L_244:
        /*04cc*/ 	.word	index@(_Z35group_norm_nhwc_bwd_one_pass_kernelI11Fp16IOFp16WLi64ELi8ELi128EEv26Group_norm_nhwc_bwd_params)
        /*04d0*/ 	.word	0x00000030


	//----- nvinfo : EIATTR_FRAME_SIZE
	.align		4
.L_245:
        /*04d4*/ 	.byte	0x04, 0x11
        /*04d6*/ 	.short	(.L_247 - .L_246)
	.align		4
.L_246:
        /*04d8*/ 	.word	index@(_Z35group_norm_nhwc_bwd_one_pass_kernelI11Fp16IOFp16WLi64ELi8ELi128EEv26Group_norm_nhwc_bwd_params)
        /*04dc*/ 	.word	0x00000000


	//----- nvinfo : EIATTR_REGCOUNT
	.align		4
.L_247:
        /*04e0*/ 	.byte	0x04, 0x2f
        /*04e2*/ 	.short	(.L_249 - .L_248)
	.align		4
.L_248:
        /*04e4*/ 	.word	index@(_Z35group_norm_nhwc_bwd_one_pass_kernelI11Fp16IOBf16WLi512ELi8ELi128EEv26Group_norm_nhwc_bwd_params)
        /*04e8*/ 	.word	0x00000080


	//----- nvinfo : EIATTR_FRAME_SIZE
	.align		4
.L_249:
        /*04ec*/ 	.byte	0x04, 0x11
        /*04ee*/ 	.short	(.L_251 - .L_250)
	.align		4
.L_250:
        /*04f0*/ 	.word	index@(_Z35group_norm_nhwc_bwd_one_pass_kernelI11Fp16IOBf16WLi512ELi8ELi128EEv26Group_norm_nhwc_bwd_params)
        /*04f4*/ 	.word	0x00000008


	//----- nvinfo : EIATTR_REGCOUNT
	.align		4
.L_251:
        /*04f8*/ 	.byte	0x04, 0x2f
        /*04fa*/ 	.short	(.L_253 - .L_252)
	.align		4
.L_252:
        /*04fc*/ 	.word	index@(_Z35group_norm_nhwc_bwd_one_pass_kernelI11Fp16IOBf16WLi256ELi8ELi128EEv26Group_norm_nhwc_bwd_params)
        /*0500*/ 	.word	0x00000040


	//----- nvinfo : EIATTR_FRAME_SIZE
	.align		4
.L_253:
        /*0504*/ 	.byte	0x04, 0x11
        /*0506*/ 	.short	(.L_255 - .L_254)
	.align		4
.L_254:
        /*0508*/ 	.word	index@(_Z35group_norm_nhwc_bwd_one_pass_kernelI11Fp16IOBf16WLi256ELi8ELi128EEv26Group_norm_nhwc_bwd_params)
        /*050c*/ 	.word	0x00000000


	//----- nvinfo : EIATTR_REGCOUNT
	.align		4
.L_255:
        /*0510*/ 	.byte	0x04, 0x2f
        /*0512*/ 	.short	(.L_257 - .L_256)
	.align		4
.L_256:
        /*0514*/ 	.word	index@(_Z35group_norm_nhwc_bwd_one_pass_kernelI11Fp16IOBf16WLi128ELi8ELi128EEv26Group_norm_nhwc_bwd_params)
        /*0518*/ 	.word	0x00000030


	//----- nvinfo : EIATTR_FRAME_SIZE
	.align		4
.L_257:
        /*051c*/ 	.byte	0x04, 0x11
        /*051e*/ 	.short	(.L_259 - .L_258)
	.align		4
.L_258:
        /*0520*/ 	.word	index@(_Z35group_norm_nhwc_bwd_one_pass_kernelI11Fp16IOBf16WLi128ELi8ELi128EEv26Group_norm_nhwc_bwd_params)
        /*0524*/ 	.word	0x00000000


	//----- nvinfo : EIATTR_REGCOUNT
	.align		4
.L_259:
        /*0528*/ 	.byte	0x04, 0x2f
        /*052a*/ 	.short	(.L_261 - .L_260)
	.align		4
.L_260:
        /*052c*/ 	.word	index@(_Z35group_norm_nhwc_bwd_one_pass_kernelI11Fp16IOBf16WLi64ELi8ELi128EEv26Group_norm_nhwc_bwd_params)
        /*0530*/ 	.word	0x00000030


	//----- nvinfo : EIATTR_FRAME_SIZE
	.align		4
.L_261:
        /*0534*/ 	.byte	0x04, 0x11
        /*0536*/ 	.short	(.L_263 - .L_262)
	.align		4
.L_262:
        /*0538*/ 	.word	index@(_Z35group_norm_nhwc_bwd_one_pass_kernelI11Fp16IOBf16WLi64ELi8ELi128EEv26Group_norm_nhwc_bwd_params)
        /*053c*/ 	.word	0x00000000


	//----- nvinfo : EIATTR_REGCOUNT
	.align		4
.L_263:
        /*0540*/ 	.byte	0x04, 0x2f
        /*0542*/ 	.short	(.L_265 - .L_264)
	.align		4
.L_264:
        /*0544*/ 	.word	index@(_Z35group_norm_nhwc_bwd_one_pass_kernelI11Fp16IOFp32WLi512ELi8ELi128EEv26Group_norm_nhwc_bwd_params)
        /*0548*/ 	.word	0x00000080


	//----- nvinfo : EIATTR_FRAME_SIZE
	.align		4
.L_265:
        /*054c*/ 	.byte	0x04, 0x11
        /*054e*/ 	.short	(.L_267 - .L_266)
	.align		4
.L_266:
        /*0550*/ 	.word	index@(_Z35group_norm_nhwc_bwd_one_pass_kernelI11Fp16IOFp32WLi512ELi8ELi128EEv26Group_norm_nhwc_bwd_params)
        /*0554*/ 	.word	0x00000008


	//----- nvinfo : EIATTR_REGCOUNT
	.align		4
.L_267:
        /*0558*/ 	.byte	0x04, 0x2f
        /*055a*/ 	.short	(.L_269 - .L_268)
	.align		4
.L_268:
        /*055c*/ 	.word	index@(_Z35group_norm_nhwc_bwd_one_pass_kernelI11Fp16IOFp32WLi256ELi8ELi128EEv26Group_norm_nhwc_bwd_params)
        /*0560*/ 	.word	0x00000040


	//----- nvinfo : EIATTR_FRAME_SIZE
	.align		4
.L_269:
        /*0564*/ 	.byte	0x04, 0x11
        /*0566*/ 	.short	(.L_271 - .L_270)
	.align		4
.L_270:
        /*0568*/ 	.word	index@(_Z35group_norm_nhwc_bwd_one_pass_kernelI11Fp16IOFp32WLi256ELi8ELi128EEv26Group_norm_nhwc_bwd_params)
        /*056c*/ 	.word	0x00000000


	//----- nvinfo : EIATTR_REGCOUNT
	.align		4
.L_271:
        /*0570*/ 	.byte	0x04, 0x2f
        /*0572*/ 	.short	(.L_273 - .L_272)
	.align		4
.L_272:
        /*0574*/ 	.word	index@(_Z35group_norm_nhwc_bwd_one_pass_kernelI11Fp16IOFp32WLi128ELi8ELi128EEv26Group_norm_nhwc_bwd_params)
        /*0578*/ 	.word	0x00000030


	//----- nvinfo : EIATTR_FRAME_SIZE
	.align		4
.L_273:
        /*057c*/ 	.byte	0x04, 0x11
        /*057e*/ 	.short	(.L_275 - .L_274)
	.align		4
.L_274:
        /*0580*/ 	.word	index@(_Z35group_norm_nhwc_bwd_one_pass_kernelI11Fp16IOFp32WLi128ELi8ELi128EEv26Group_norm_nhwc_bwd_params)
        /*0584*/ 	.word	0x00000000


	//----- nvinfo : EIATTR_REGCOUNT
	.align		4
.L_275:
        /*0588*/ 	.byte	0x04, 0x2f
        /*058a*/ 	.short	(.L_277 - .L_276)
	.align		4
.L_276:
        /*058c*/ 	.word	index@(_Z35group_norm_nhwc_bwd_one_pass_kernelI11Fp16IOFp32WLi64ELi8ELi128EEv26Group_norm_nhwc_bwd_params)
        /*0590*/ 	.word	0x00000030


	//----- nvinfo : EIATTR_FRAME_SIZE
	.align		4
.L_277:
        /*0594*/ 	.byte	0x04, 0x11
        /*0596*/ 	.short	(.L_279 - .L_278)
	.align		4
.L_278:
        /*0598*/ 	.word	index@(_Z35group_norm_nhwc_bwd_one_pass_kernelI11Fp16IOFp32WLi64ELi8ELi128EEv26Group_norm_nhwc_bwd_params)
        /*059c*/ 	.word	0x00000000


	//----- nvinfo : EIATTR_REGCOUNT
	.align		4
.L_279:
        /*05a0*/ 	.byte	0x04, 0x2f
        /*05a2*/ 	.short	(.L_281 - .L_280)
	.align		4
.L_280:
        /*05a4*/ 	.word	index@(_Z35group_norm_nhwc_bwd_one_pass_kernelI11Bf16IOFp16WLi512ELi8ELi128EEv26Group_norm_nhwc_bwd_params)
        /*05a8*/ 	.word	0x00000080


	//----- nvinfo : EIATTR_FRAME_SIZE
	.align		4
.L_281:
        /*05ac*/ 	.byte	0x04, 0x11
        /*05ae*/ 	.short	(.L_283 - .L_282)
	.align		4
.L_282:
        /*05b0*/ 	.word	index@(_Z35group_norm_nhwc_bwd_one_pass_kernelI11Bf16IOFp16WLi512ELi8ELi128EEv26Group_norm_nhwc_bwd_params)
        /*05b4*/ 	.word	0x00000008


	//----- nvinfo : EIATTR_REGCOUNT
	.align		4
.L_283:
        /*05b8*/ 	.byte	0x04, 0x2f
        /*05ba*/ 	.short	(.L_285 - .L_284)
	.align		4
.L_284:
        /*05bc*/ 	.word	index@(_Z35group_norm_nhwc_bwd_one_pass_kernelI11Bf16IOFp16WLi256ELi8ELi128EEv26Group_norm_nhwc_bwd_params)
        /*05c0*/ 	.word	0x00000048


	//----- nvinfo : EIATTR_FRAME_SIZE
	.align		4
.L_285:
        /*05c4*/ 	.byte	0x04, 0x11
        /*05c6*/ 	.short	(.L_287 - .L_286)
	.align		4
.L_286:
        /*05c8*/ 	.word	index@(_Z35group_norm_nhwc_bwd_one_pass_kernelI11Bf16IOFp16WLi256ELi8ELi128EEv26Group_norm_nhwc_bwd_params)
        /*05cc*/ 	.word	0x00000000


	//----- nvinfo : EIATTR_REGCOUNT
	.align		4
.L_287:
        /*05d0*/ 	.byte	0x04, 0x2f
        /*05d2*/ 	.short	(.L_289 - .L_288)
	.align		4
.L_288:
        /*05d4*/ 	.word	index@(_Z35group_norm_nhwc_bwd_one_pass_kernelI11Bf16IOFp16WLi128ELi8ELi128EEv26Group_norm_nhwc_bwd_params)
        /*05d8*/ 	.word	0x00000030


	//----- nvinfo : EIATTR_FRAME_SIZE
	.align		4
.L_289:
        /*05dc*/ 	.byte	0x04, 0x11
        /*05de*/ 	.short	(.L_291 - .L_290)
	.align		4
.L_290:
        /*05e0*/ 	.word	index@(_Z35group_norm_nhwc_bwd_one_pass_kernelI11Bf16IOFp16WLi128ELi8ELi128EEv26Group_norm_nhwc_bwd_params)
        /*05e4*/ 	.word	0x00000000


	//----- nvinfo : EIATTR_REGCOUNT
	.align		4
.L_291:
        /*05e8*/ 	.byte	0x04, 0x2f
        /*05ea*/ 	.short	(.L_293 - .L_292)
	.align		4
.L_292:
        /*05ec*/ 	.word	index@(_Z35group_norm_nhwc_bwd_one_pass_kernelI11Bf16IOFp16WLi64ELi8ELi128EEv26Group_norm_nhwc_bwd_params)
        /*05f0*/ 	.word	0x00000030


	//----- nvinfo : EIATTR_FRAME_SIZE
	.align		4
.L_293:
        /*05f4*/ 	.byte	0x04, 0x11
        /*05f6*/ 	.short	(.L_295 - .L_294)
	.align		4
.L_294:
        /*05f8*/ 	.word	index@(_Z35group_norm_nhwc_bwd_one_pass_kernelI11Bf16IOFp16WLi64ELi8ELi128EEv26Group_norm_nhwc_bwd_params)
        /*05fc*/ 	.word	0x00000000


	//----- nvinfo : EIATTR_REGCOUNT
	.align		4
.L_295:
        /*0600*/ 	.byte	0x04, 0x2f
        /*0602*/ 	.short	(.L_297 - .L_296)
	.align		4
.L_296:
        /*0604*/ 	.word	index@(_Z35group_norm_nhwc_bwd_one_pass_kernelI11Bf16IOBf16WLi512ELi8ELi128EEv26Group_norm_nhwc_bwd_params)
        /*0608*/ 	.word	0x00000080


	//----- nvinfo : EIATTR_FRAME_SIZE
	.align		4
.L_297:
        /*060c*/ 	.byte	0x04, 0x11
        /*060e*/ 	.short	(.L_299 - .L_298)
	.align		4
.L_298:
        /*0610*/ 	.word	index@(_Z35group_norm_nhwc_bwd_one_pass_kernelI11Bf16IOBf16WLi512ELi8ELi128EEv26Group_norm_nhwc_bwd_params)
        /*0614*/ 	.word	0x00000008


	//----- nvinfo : EIATTR_REGCOUNT
	.align		4
.L_299:
        /*0618*/ 	.byte	0x04, 0x2f
        /*061a*/ 	.short	(.L_301 - .L_300)
	.align		4
.L_300:
        /*061c*/ 	.word	index@(_Z35group_norm_nhwc_bwd_one_pass_kernelI11Bf16IOBf16WLi256ELi8ELi128EEv26Group_norm_nhwc_bwd_params)
        /*0620*/ 	.word	0x00000048


	//----- nvinfo : EIATTR_FRAME_SIZE
	.align		4
.L_301:
        /*0624*/ 	.byte	0x04, 0x11
        /*0626*/ 	.short	(.L_303 - .L_302)
	.align		4
.L_302:
        /*0628*/ 	.word	index@(_Z35group_norm_nhwc_bwd_one_pass_kernelI11Bf16IOBf16WLi256ELi8ELi128EEv26Group_norm_nhwc_bwd_params)
        /*062c*/ 	.word	0x00000000


	//----- nvinfo : EIATTR_REGCOUNT
	.align		4
.L_303:
        /*0630*/ 	.byte	0x04, 0x2f
        /*0632*/ 	.short	(.L_305 - .L_304)
	.align		4
.L_304:
        /*0634*/ 	.word	index@(_Z35group_norm_nhwc_bwd_one_pass_kernelI11Bf16IOBf16WLi128ELi8ELi128EEv26Group_norm_nhwc_bwd_params)
        /*0638*/ 	.word	0x00000030


	//----- nvinfo : EIATTR_FRAME_SIZE
	.align		4
.L_305:
        /*063c*/ 	.byte	0x04, 0x11
        /*063e*/ 	.short	(.L_307 - .L_306)
	.align		4
.L_306:
        /*0640*/ 	.word	index@(_Z35group_norm_nhwc_bwd_one_pass_kernelI11Bf16IOBf16WLi128ELi8ELi128EEv26Group_norm_nhwc_bwd_params)
        /*0644*/ 	.word	0x00000000


	//----- nvinfo : EIATTR_REGCOUNT
	.align		4
.L_307:
        /*0648*/ 	.byte	0x04, 0x2f
        /*064a*/ 	.short	(.L_309 - .L_308)
	.align		4
.L_308:
        /*064c*/ 	.word	index@(_Z35group_norm_nhwc_bwd_one_pass_kernelI11Bf16IOBf16WLi64ELi8ELi128EEv26Group_norm_nhwc_bwd_params)
        /*0650*/ 	.word	0x00000030


	//----- nvinfo : EIATTR_FRAME_SIZE
	.align		4
.L_309:
        /*0654*/ 	.byte	0x04, 0x11
        /*0656*/ 	.short	(.L_311 - .L_310)
	.align		4
.L_310:
        /*0658*/ 	.word	index@(_Z35group_norm_nhwc_bwd_one_pass_kernelI11Bf16IOBf16WLi64ELi8ELi128EEv26Group_norm_nhwc_bwd_params)
        /*065c*/ 	.word	0x00000000


	//----- nvinfo : EIATTR_REGCOUNT
	.align		4
.L_311:
        /*0660*/ 	.byte	0x04, 0x2f
        /*0662*/ 	.short	(.L_313 - .L_312)
	.align		4
.L_312:
        /*0664*/ 	.word	index@(_Z35group_norm_nhwc_bwd_one_pass_kernelI11Bf16IOFp32WLi512ELi8ELi128EEv26Group_norm_nhwc_bwd_params)
        /*0668*/ 	.word	0x00000080


	//----- nvinfo : EIATTR_FRAME_SIZE
	.align		4
.L_313:
        /*066c*/ 	.byte	0x04, 0x11
        /*066e*/ 	.short	(.L_315 - .L_314)
	.align		4
.L_314:
        /*0670*/ 	.word	index@(_Z35group_norm_nhwc_bwd_one_pass_kernelI11Bf16IOFp32WLi512ELi8ELi128EEv26Group_norm_nhwc_bwd_params)
        /*0674*/ 	.word	0x00000008


	//----- nvinfo : EIATTR_REGCOUNT
	.align		4
.L_315:
        /*0678*/ 	.byte	0x04, 0x2f
        /*067a*/ 	.short	(.L_317 - .L_316)
	.align		4
.L_316:
        /*067c*/ 	.word	index@(_Z35group_norm_nhwc_bwd_one_pass_kernelI11Bf16IOFp32WLi256ELi8ELi128EEv26Group_norm_nhwc_bwd_params)
        /*0680*/ 	.word	0x00000048


	//----- nvinfo : EIATTR_FRAME_SIZE
	.align		4
.L_317:
        /*0684*/ 	.byte	0x04, 0x11
        /*0686*/ 	.short	(.L_319 - .L_318)
	.align		4
.L_318:
        /*0688*/ 	.word	index@(_Z35group_norm_nhwc_bwd_one_pass_kernelI11Bf16IOFp32WLi256ELi8ELi128EEv26Group_norm_nhwc_bwd_params)
        /*068c*/ 	.word	0x00000000


	//----- nvinfo : EIATTR_REGCOUNT
	.align		4
.L_319:
        /*0690*/ 	.byte	0x04, 0x2f
        /*0692*/ 	.short	(.L_321 - .L_320)
	.align		4
.L_320:
        /*0694*/ 	.word	index@(_Z35group_norm_nhwc_bwd_one_pass_kernelI11Bf16IOFp32WLi128ELi8ELi128EEv26Group_norm_nhwc_bwd_params)
        /*0698*/ 	.word	0x00000030


	//----- nvinfo : EIATTR_FRAME_SIZE
	.align		4
.L_321:
        /*069c*/ 	.byte	0x04, 0x11
        /*069e*/ 	.short	(.L_323 - .L_322)
	.align		4
.L_322:
        /*06a0*/ 	.word	index@(_Z35group_norm_nhwc_bwd_one_pass_kernelI11Bf16IOFp32WLi128ELi8ELi128EEv26Group_norm_nhwc_bwd_params)
        /*06a4*/ 	.word	0x00000000


	//----- nvinfo : EIATTR_REGCOUNT
	.align		4
.L_323:
        /*06a8*/ 	.byte	0x04, 0x2f
        /*06aa*/ 	.short	(.L_325 - .L_324)
	.align		4
.L_324:
        /*06ac*/ 	.word	index@(_Z35group_norm_nhwc_bwd_one_pass_kernelI11Bf16IOFp32WLi64ELi8ELi128EEv26Group_norm_nhwc_bwd_params)
        /*06b0*/ 	.word	0x00000030


	//----- nvinfo : EIATTR_FRAME_SIZE
	.align		4
.L_325:
        /*06b4*/ 	.byte	0x04, 0x11
        /*06b6*/ 	.short	(.L_327 - .L_326)
	.align		4
.L_326:
        /*06b8*/ 	.word	index@(_Z35group_norm_nhwc_bwd_one_pass_kernelI11Bf16IOFp32WLi64ELi8ELi128EEv26Group_norm_nhwc_bwd_params)
        /*06bc*/ 	.word	0x00000000


	//----- nvinfo : EIATTR_REGCOUNT
	.align		4
.L_327:
        /*06c0*/ 	.byte	0x04, 0x2f
        /*06c2*/ 	.short	(.L_329 - .L_328)
	.align		4
.L_328:
        /*06c4*/ 	.word	index@(_ZN3cub17CUB_300001_SM_9006detail11EmptyKernelIvEEvv)
        /*06c8*/ 	.word	0x00000004


	//----- nvinfo : EIATTR_FRAME_SIZE
	.align		4
.L_329:
        /*06cc*/ 	.byte	0x04, 0x11
        /*06ce*/ 	.short	(.L_331 - .L_330)
	.align		4
.L_330:
        /*06d0*/ 	.word	index@(_ZN3cub17CUB_300001_SM_9006detail11EmptyKernelIvEEvv)
        /*06d4*/ 	.word	0x00000000


	//----- nvinfo : EIATTR_MIN_STACK_SIZE
	.align		4
.L_331:
        /*06d8*/ 	.byte	0x04, 0x12
        /*06da*/ 	.short	(.L_333 - .L_332)
	.align		4
.L_332:
        /*06dc*/ 	.word	index@(_ZN3cub17CUB_300001_SM_9006detail11EmptyKernelIvEEvv)
        /*06e0*/ 	.word	0x00000000


	//----- nvinfo : EIATTR_MIN_STACK_SIZE
	.align		4
.L_333:
        /*06e4*/ 	.byte	0x04, 0x12
        /*06e6*/ 	.short	(.L_335 - .L_334)
	.align		4
.L_334:
        /*06e8*/ 	.word	index@(_Z35group_norm_nhwc_bwd_one_pass_kernelI11Bf16IOFp32WLi64ELi8ELi128EEv26Group_norm_nhwc_bwd_params)
        /*06ec*/ 	.word	0x00000000


	//----- nvinfo : EIATTR_MIN_STACK_SIZE
	.align		4
.L_335:
        /*06f0*/ 	.byte	0x04, 0x12
        /*06f2*/ 	.short	(.L_337 - .L_336)
	.align		4
.L_336:
        /*06f4*/ 	.word	index@(_Z35group_norm_nhwc_bwd_one_pass_kernelI11Bf16IOFp32WLi128ELi8ELi128EEv26Group_norm_nhwc_bwd_params)
        /*06f8*/ 	.word	0x00000000


	//----- nvinfo : EIATTR_MIN_STACK_SIZE
	.align		4
.L_337:
        /*06fc*/ 	.byte	0x04, 0x12
        /*06fe*/ 	.short	(.L_339 - .L_338)
	.align		4
.L_338:
        /*0700*/ 	.word	index@(_Z35group_norm_nhwc_bwd_one_pass_kernelI11Bf16IOFp32WLi256ELi8ELi128EEv26Group_norm_nhwc_bwd_params)
        /*0704*/ 	.word	0x00000000


	//----- nvinfo : EIATTR_MIN_STACK_SIZE
	.align		4
.L_339:
        /*0708*/ 	.byte	0x04, 0x12
        /*070a*/ 	.short	(.L_341 - .L_340)
	.align		4
.L_340:
        /*070c*/ 	.word	index@(_Z35group_norm_nhwc_bwd_one_pass_kernelI11Bf16IOFp32WLi512ELi8ELi128EEv26Group_norm_nhwc_bwd_params)
        /*0710*/ 	.word	0x00000008


	//----- nvinfo : EIATTR_MIN_STACK_SIZE
	.align		4
.L_341:
        /*0714*/ 	.byte	0x04, 0x12
        /*0716*/ 	.short	(.L_343 - .L_342)
	.align		4
.L_342:
        /*0718*/ 	.word	index@(_Z35group_norm_nhwc_bwd_one_pass_kernelI11Bf16IOBf16WLi64ELi8ELi128EEv26Group_norm_nhwc_bwd_params)
        /*071c*/ 	.word	0x00000000


	//----- nvinfo : EIATTR_MIN_STACK_SIZE
	.align		4
.L_343:
        /*0720*/ 	.byte	0x04, 0x12
        /*0722*/ 	.short	(.L_345 - .L_344)
	.align		4
.L_344:
        /*0724*/ 	.word	index@(_Z35group_norm_nhwc_bwd_one_pass_kernelI11Bf16IOBf16WLi128ELi8ELi128EEv26Group_norm_nhwc_bwd_params)
        /*0728*/ 	.word	0x00000000


	//----- nvinfo : EIATTR_MIN_STACK_SIZE
	.align		4
.L_345:
        /*072c*/ 	.byte	0x04, 0x12
        /*072e*/ 	.short	(.L_347 - .L_346)
	.align		4
.L_346:
        /*0730*/ 	.word	index@(_Z35group_norm_nhwc_bwd_one_pass_kernelI11Bf16IOBf16WLi256ELi8ELi128EEv26Group_norm_nhwc_bwd_params)
        /*0734*/ 	.word	0x00000000


	//----- nvinfo : EIATTR_MIN_STACK_SIZE
	.align		4
.L_347:
        /*0738*/ 	.byte	0x04, 0x12
        /*073a*/ 	.short	(.L_349 - .L_348)
	.align		4
.L_348:
        /*073c*/ 	.word	index@(_Z35group_norm_nhwc_bwd_one_pass_kernelI11Bf16IOBf16WLi512ELi8ELi128EEv26Group_norm_nhwc_bwd_params)
        /*0740*/ 	.word	0x00000008


	//----- nvinfo : EIATTR_MIN_STACK_SIZE
	.align		4
.L_349:
        /*0744*/ 	.byte	0x04, 0x12
        /*0746*/ 	.short	(.L_351 - .L_350)
	.align		4
.L_350:
        /*0748*/ 	.word	index@(_Z35group_norm_nhwc_bwd_one_pass_kernelI11Bf16IOFp16WLi64ELi8ELi128EEv26Group_norm_nhwc_bwd_params)
        /*074c*/ 	.word	0x00000000


	//----- nvinfo : EIATTR_MIN_STACK_SIZE
	.align		4
.L_351:
        /*0750*/ 	.byte	0x04, 0x12
        /*0752*/ 	.short	(.L_353 - .L_352)
	.align		4
.L_352:
        /*0754*/ 	.word	index@(_Z35group_norm_nhwc_bwd_one_pass_kernelI11Bf16IOFp16WLi128ELi8ELi128EEv26Group_norm_nhwc_bwd_params)
        /*0758*/ 	.word	0x00000000


	//----- nvinfo : EIATTR_MIN_STACK_SIZE
	.align		4
.L_353:
        /*075c*/ 	.byte	0x04, 0x12
        /*075e*/ 	.short	(.L_355 - .L_354)
	.align		4
.L_354:
        /*0760*/ 	.word	index@(_Z35group_norm_nhwc_bwd_one_pass_kernelI11Bf16IOFp16WLi256ELi8ELi128EEv26Group_norm_nhwc_bwd_params)
        /*0764*/ 	.word	0x00000000


	//----- nvinfo : EIATTR_MIN_STACK_SIZE
	.align		4
.L_355:
        /*0768*/ 	.byte	0x04, 0x12
        /*076a*/ 	.short	(.L_357 - .L_356)
	.align		4
.L_356:
        /*076c*/ 	.word	index@(_Z35group_norm_nhwc_bwd_one_pass_kernelI11Bf16IOFp16WLi512ELi8ELi128EEv26Group_norm_nhwc_bwd_params)
        /*0770*/ 	.word	0x00000008


	//----- nvinfo : EIATTR_MIN_STACK_SIZE
	.align		4
.L_357:
        /*0774*/ 	.byte	0x04, 0x12
        /*0776*/ 	.short	(.L_359 - .L_358)
	.align		4
.L_358:
        /*0778*/ 	.word	index@(_Z35group_norm_nhwc_bwd_one_pass_kernelI11Fp16IOFp32WLi64ELi8ELi128EEv26Group_norm_nhwc_bwd_params)
        /*077c*/ 	.word	0x00000000


	//----- nvinfo : EIATTR_MIN_STACK_SIZE
	.align		4
.L_359:
        /*0780*/ 	.byte	0x04, 0x12
        /*0782*/ 	.short	(.L_361 - .L_360)
	.align		4
.L_360:
        /*0784*/ 	.word	index@(_Z35group_norm_nhwc_bwd_one_pass_kernelI11Fp16IOFp32WLi128ELi8ELi128EEv26Group_norm_nhwc_bwd_params)
        /*0788*/ 	.word	0x00000000


	//----- nvinfo : EIATTR_MIN_STACK_SIZE
	.align		4
.L_361:
        /*078c*/ 	.byte	0x04, 0x12
        /*078e*/ 	.short	(.L_363 - .L_362)
	.align		4
.L_362:
        /*0790*/ 	.word	index@(_Z35group_norm_nhwc_bwd_one_pass_kernelI11Fp16IOFp32WLi256ELi8ELi128EEv26Group_norm_nhwc_bwd_params)
        /*0794*/ 	.word	0x00000000


	//----- nvinfo : EIATTR_MIN_STACK_SIZE
	.align		4
.L_363:
        /*0798*/ 	.byte	0x04, 0x12
        /*079a*/ 	.short	(.L_365 - .L_364)
	.align		4
.L_364:
        /*079c*/ 	.word	index@(_Z35group_norm_nhwc_bwd_one_pass_kernelI11Fp16IOFp32WLi512ELi8ELi128EEv26Group_norm_nhwc_bwd_params)
        /*07a0*/ 	.word	0x00000008


	//----- nvinfo : EIATTR_MIN_STACK_SIZE
	.align		4
.L_365:
        /*07a4*/ 	.byte	0x04, 0x12
        /*07a6*/ 	.short	(.L_367 - .L_366)
	.align		4
.L_366:
        /*07a8*/ 	.word	index@(_Z35group_norm_nhwc_bwd_one_pass_kernelI11Fp16IOBf16WLi64ELi8ELi128EEv26Group_norm_nhwc_bwd_params)
        /*07ac*/ 	.word	0x00000000


	//----- nvinfo : EIATTR_MIN_STACK_SIZE
	.align		4
.L_367:
        /*07b0*/ 	.byte	0x04, 0x12
        /*07b2*/ 	.short	(.L_369 - .L_368)
	.align		4
.L_368:
        /*07b4*/ 	.word	index@(_Z35group_norm_nhwc_bwd_one_pass_kernelI11Fp16IOBf16WLi128ELi8ELi128EEv26Group_norm_nhwc_bwd_params)
        /*07b8*/ 	.word	0x00000000


	//----- nvinfo : EIATTR_MIN_STACK_SIZE
	.align		4
.L_369:
        /*07bc*/ 	.byte	0x04, 0x12
        /*07be*/ 	.short	(.L_371 - .L_370)
	.align		4
.L_370:
        /*07c0*/ 	.word	index@(_Z35group_norm_nhwc_bwd_one_pass_kernelI11Fp16IOBf16WLi256ELi8ELi128EEv26Group_norm_nhwc_bwd_params)
        /*07c4*/ 	.word	0x00000000


	//----- nvinfo : EIATTR_MIN_STACK_SIZE
	.align		4
.L_371:
        /*07c8*/ 	.byte	0x04, 0x12
        /*07ca*/ 	.short	(.L_373 - .L_372)
	.align		4
.L_372:
        /*07cc*/ 	.word	index@(_Z35group_norm_nhwc_bwd_one_pass_kernelI11Fp16IOBf16WLi512ELi8ELi128EEv26Group_norm_nhwc_bwd_params)
        /*07d0*/ 	.word	0x00000008


	//----- nvinfo : EIATTR_MIN_STACK_SIZE
	.align		4
.L_373:
        /*07d4*/ 	.byte	0x04, 0x12
        /*07d6*/ 	.short	(.L_375 - .L_374)
	.align		4
.L_374:
        /*07d8*/ 	.word	index@(_Z35group_norm_nhwc_bwd_one_pass_kernelI11Fp16IOFp16WLi64ELi8ELi128EEv26Group_norm_nhwc_bwd_params)
        /*07dc*/ 	.word	0x00000000


	//----- nvinfo : EIATTR_MIN_STACK_SIZE
	.align		4
.L_375:
        /*07e0*/ 	.byte	0x04, 0x12
        /*07e2*/ 	.short	(.L_377 - .L_376)
	.align		4
.L_376:
        /*07e4*/ 	.word	index@(_Z35group_norm_nhwc_bwd_one_pass_kernelI11Fp16IOFp16WLi128ELi8ELi128EEv26Group_norm_nhwc_bwd_params)
        /*07e8*/ 	.word	0x00000000


	//----- nvinfo : EIATTR_MIN_STACK_SIZE
	.align		4
.L_377:
        /*07ec*/ 	.byte	0x04, 0x12
        /*07ee*/ 	.short	(.L_379 - .L_378)
	.align		4
.L_378:
        /*07f0*/ 	.word	index@(_Z35group_norm_nhwc_bwd_one_pass_kernelI11Fp16IOFp16WLi256ELi8ELi128EEv26Group_norm_nhwc_bwd_params)
        /*07f4*/ 	.word	0x00000000


	//----- nvinfo : EIATTR_MIN_STACK_SIZE
	.align		4
.L_379:
        /*07f8*/ 	.byte	0x04, 0x12
        /*07fa*/ 	.short	(.L_381 - .L_380)
	.align		4
.L_380:
        /*07fc*/ 	.word	index@(_Z35group_norm_nhwc_bwd_one_pass_kernelI11Fp16IOFp16WLi512ELi8ELi128EEv26Group_norm_nhwc_bwd_params)
        /*0800*/ 	.word	0x00000008


	//----- nvinfo : EIATTR_MIN_STACK_SIZE
	.align		4
.L_381:
        /*0804*/ 	.byte	0x04, 0x12
        /*0806*/ 	.short	(.L_383 - .L_382)
	.align		4
.L_382:
        /*0808*/ 	.word	index@(_Z35group_norm_nhwc_bwd_one_pass_kernelI11Fp32IOFp32WLi64ELi8ELi128EEv26Group_norm_nhwc_bwd_params)
        /*080c*/ 	.word	0x00000000


	//----- nvinfo : EIATTR_MIN_STACK_SIZE
	.align		4
.L_383:
        /*0810*/ 	.byte	0x04, 0x12
        /*0812*/ 	.short	(.L_385 - .L_384)
	.align		4
.L_384:
        /*0814*/ 	.word	index@(_Z35group_norm_nhwc_bwd_one_pass_kernelI11Fp32IOFp32WLi128ELi8ELi128EEv26Group_norm_nhwc_bwd_params)
        /*0818*/ 	.word	0x00000000


	//----- nvinfo : EIATTR_MIN_STACK_SIZE
	.align		4
.L_385:
        /*081c*/ 	.byte	0x04, 0x12
        /*081e*/ 	.short	(.L_387 - .L_386)
	.align		4
.L_386:
        /*0820*/ 	.word	index@(_Z35group_norm_nhwc_bwd_one_pass_kernelI11Fp32IOFp32WLi256ELi8ELi128EEv26Group_norm_nhwc_bwd_params)
        /*0824*/ 	.word	0x00000000


	//----- nvinfo : EIATTR_MIN_STACK_SIZE
	.align		4
.L_387:
        /*0828*/ 	.byte	0x04, 0x12
        /*082a*/ 	.short	(.L_389 - .L_388)
	.align		4
.L_388:
        /*082c*/ 	.word	index@(_Z35group_norm_nhwc_bwd_one_pass_kernelI11Fp32IOFp32WLi512ELi8ELi128EEv26Group_norm_nhwc_bwd_params)
        /*0830*/ 	.word	0x00000000


	//----- nvinfo : EIATTR_MIN_STACK_SIZE
	.align		4
.L_389:
        /*0834*/ 	.byte	0x04, 0x12
        /*0836*/ 	.short	(.L_391 - .L_390)
	.align		4
.L_390:
        /*0838*/ 	.word	index@(_Z35group_norm_nhwc_bwd_one_pass_kernelI11Fp32IOBf16WLi64ELi8ELi128EEv26Group_norm_nhwc_bwd_params)
        /*083c*/ 	.word	0x00000000


	//----- nvinfo : EIATTR_MIN_STACK_SIZE
	.align		4
.L_391:
        /*0840*/ 	.byte	0x04, 0x12
        /*0842*/ 	.short	(.L_393 - .L_392)
	.align		4
.L_392:
        /*0844*/ 	.word	index@(_Z35group_norm_nhwc_bwd_one_pass_kernelI11Fp32IOBf16WLi128ELi8ELi128EEv26Group_norm_nhwc_bwd_params)
        /*0848*/ 	.word	0x00000000


	//----- nvinfo : EIATTR_MIN_STACK_SIZE
	.align		4
.L_393:
        /*084c*/ 	.byte	0x04, 0x12
        /*084e*/ 	.short	(.L_395 - .L_394)
	.align		4
.L_394:
        /*0850*/ 	.word	index@(_Z35group_norm_nhwc_bwd_one_pass_kernelI11Fp32IOBf16WLi256ELi8ELi128EEv26Group_norm_nhwc_bwd_params)
        /*0854*/ 	.word	0x00000000


	//----- nvinfo : EIATTR_MIN_STACK_SIZE
	.align		4
.L_395:
        /*0858*/ 	.byte	0x04, 0x12
        /*085a*/ 	.short	(.L_397 - .L_396)
	.align		4
.L_396:
        /*085c*/ 	.word	index@(_Z35group_norm_nhwc_bwd_one_pass_kernelI11Fp32IOBf16WLi512ELi8ELi128EEv26Group_norm_nhwc_bwd_params)
        /*0860*/ 	.word	0x00000010


	//----- nvinfo : EIATTR_MIN_STACK_SIZE
	.align		4
.L_397:
        /*0864*/ 	.byte	0x04, 0x12
        /*0866*/ 	.short	(.L_399 - .L_398)
	.align		4
.L_398:
        /*0868*/ 	.word	index@(_Z35group_norm_nhwc_bwd_one_pass_kernelI11Fp32IOFp16WLi64ELi8ELi128EEv26Group_norm_nhwc_bwd_params)
        /*086c*/ 	.word	0x00000000


	//----- nvinfo : EIATTR_MIN_STACK_SIZE
	.align		4
.L_399:
        /*0870*/ 	.byte	0x04, 0x12
        /*0872*/ 	.short	(.L_401 - .L_400)
	.align		4
.L_400:
        /*0874*/ 	.word	index@(_Z35group_norm_nhwc_bwd_one_pass_kernelI11Fp32IOFp16WLi128ELi8ELi128EEv26Group_norm_nhwc_bwd_params)
        /*0878*/ 	.word	0x00000000


	//----- nvinfo : EIATTR_MIN_STACK_SIZE
	.align		4
.L_401:
        /*087c*/ 	.byte	0x04, 0x12
        /*087e*/ 	.short	(.L_403 - .L_402)
	.align		4
.L_402:
        /*0880*/ 	.word	index@(_Z35group_norm_nhwc_bwd_one_pass_kernelI11Fp32IOFp16WLi256ELi8ELi128EEv26Group_norm_nhwc_bwd_params)
        /*0884*/ 	.word	0x00000000


	//----- nvinfo : EIATTR_MIN_STACK_SIZE
	.align		4
.L_403:
        /*0888*/ 	.byte	0x04, 0x12
        /*088a*/ 	.short	(.L_405 - .L_404)
	.align		4
.L_404:
        /*088c*/ 	.word	index@(_Z35group_norm_nhwc_bwd_one_pass_kernelI11Fp32IOFp16WLi512ELi8ELi128EEv26Group_norm_nhwc_bwd_params)
        /*0890*/ 	.word	0x00000010


	//----- nvinfo : EIATTR_MIN_STACK_SIZE
	.align		4
.L_405:
        /*0894*/ 	.byte	0x04, 0x12
        /*0896*/ 	.short	(.L_407 - .L_406)
	.align		4
.L_406:
        /*0898*/ 	.word	index@(_Z35group_norm_nhwc_fwd_one_pass_kernelI11Bf16IOFp32WLi64ELi8ELi128EEv26Group_norm_nhwc_fwd_params)
        /*089c*/ 	.word	0x00000000


	//----- nvinfo : EIATTR_MIN_STACK_SIZE
	.align		4
.L_407:
        /*08a0*/ 	.byte	0x04, 0x12
        /*08a2*/ 	.short	(.L_409 - .L_408)
	.align		4
.L_408:
        /*08a4*/ 	.word	index@(_Z35group_norm_nhwc_fwd_one_pass_kernelI11Bf16IOFp32WLi128ELi8ELi128EEv26Group_norm_nhwc_fwd_params)
        /*08a8*/ 	.word	0x00000000


	//----- nvinfo : EIATTR_MIN_STACK_SIZE
	.align		4
.L_409:
        /*08ac*/ 	.byte	0x04, 0x12
        /*08ae*/ 	.short	(.L_411 - .L_410)
	.align		4
.L_410:
        /*08b0*/ 	.word	index@(_Z35group_norm_nhwc_fwd_one_pass_kernelI11Bf16IOFp32WLi256ELi8ELi128EEv26Group_norm_nhwc_fwd_params)
        /*08b4*/ 	.word	0x00000000


	//----- nvinfo : EIATTR_MIN_STACK_SIZE
	.align		4
.L_411:
        /*08b8*/ 	.byte	0x04, 0x12
        /*08ba*/ 	.short	(.L_413 - .L_412)
	.align		4
.L_412:
        /*08bc*/ 	.word	index@(_Z35group_norm_nhwc_fwd_one_pass_kernelI11Bf16IOFp32WLi512ELi8ELi128EEv26Group_norm_nhwc_fwd_params)
        /*08c0*/ 	.word	0x00000000


	//----- nvinfo : EIATTR_MIN_STACK_SIZE
	.align		4
.L_413:
        /*08c4*/ 	.byte	0x04, 0x12
        /*08c6*/ 	.short	(.L_415 - .L_414)
	.align		4
.L_414:
        /*08c8*/ 	.word	index@(_Z35group_norm_nhwc_fwd_one_pass_kernelI11Bf16IOBf16WLi64ELi8ELi128EEv26Group_norm_nhwc_fwd_params)
        /*08cc*/ 	.word	0x00000000


	//----- nvinfo : EIATTR_MIN_STACK_SIZE
	.align		4
.L_415:
        /*08d0*/ 	.byte	0x04, 0x12
        /*08d2*/ 	.short	(.L_417 - .L_416)
	.align		4
.L_416:
        /*08d4*/ 	.word	index@(_Z35group_norm_nhwc_fwd_one_pass_kernelI11Bf16IOBf16WLi128ELi8ELi128EEv26Group_norm_nhwc_fwd_params)
        /*08d8*/ 	.word	0x00000000


	//----- nvinfo : EIATTR_MIN_STACK_SIZE
	.align		4
.L_417:
        /*08dc*/ 	.byte	0x04, 0x12
        /*08de*/ 	.short	(.L_419 - .L_418)
	.align		4
.L_418:
        /*08e0*/ 	.word	index@(_Z35group_norm_nhwc_fwd_one_pass_kernelI11Bf16IOBf16WLi256ELi8ELi128EEv26Group_norm_nhwc_fwd_params)
        /*08e4*/ 	.word	0x00000000


	//----- nvinfo : EIATTR_MIN_STACK_SIZE
	.align		4
.L_419:
        /*08e8*/ 	.byte	0x04, 0x12
        /*08ea*/ 	.short	(.L_421 - .L_420)
	.align		4
.L_420:
        /*08ec*/ 	.word	index@(_Z35group_norm_nhwc_fwd_one_pass_kernelI11Bf16IOBf16WLi512ELi8ELi128EEv26Group_norm_nhwc_fwd_params)
        /*08f0*/ 	.word	0x00000000


	//----- nvinfo : EIATTR_MIN_STACK_SIZE
	.align		4
.L_421:
        /*08f4*/ 	.byte	0x04, 0x12
        /*08f6*/ 	.short	(.L_423 - .L_422)
	.align		4
.L_422:
        /*08f8*/ 	.word	index@(_Z35group_norm_nhwc_fwd_one_pass_kernelI11Bf16IOFp16WLi64ELi8ELi128EEv26Group_norm_nhwc_fwd_params)
        /*08fc*/ 	.word	0x00000000


	//----- nvinfo : EIATTR_MIN_STACK_SIZE
	.align		4
.L_423:
        /*0900*/ 	.byte	0x04, 0x12
        /*0902*/ 	.short	(.L_425 - .L_424)
	.align		4
.L_424:
        /*0904*/ 	.word	index@(_Z35group_norm_nhwc_fwd_one_pass_kernelI11Bf16IOFp16WLi128ELi8ELi128EEv26Group_norm_nhwc_fwd_params)
        /*0908*/ 	.word	0x00000000


	//----- nvinfo : EIATTR_MIN_STACK_SIZE
	.align		4
.L_425:
        /*090c*/ 	.byte	0x04, 0x12
        /*090e*/ 	.short	(.L_427 - .L_426)
	.align		4
.L_426:
        /*0910*/ 	.word	index@(_Z35group_norm_nhwc_fwd_one_pass_kernelI11Bf16IOFp16WLi256ELi8ELi128EEv26Group_norm_nhwc_fwd_params)
        /*0914*/ 	.word	0x00000000


	//----- nvinfo : EIATTR_MIN_STACK_SIZE
	.align		4
.L_427:
        /*0918*/ 	.byte	0x04, 0x12
        /*091a*/ 	.short	(.L_429 - .L_428)
	.align		4
.L_428:
        /*091c*/ 	.word	index@(_Z35group_norm_nhwc_fwd_one_pass_kernelI11Bf16IOFp16WLi512ELi8ELi128EEv26Group_norm_nhwc_fwd_params)
        /*0920*/ 	.word	0x00000000


	//----- nvinfo : EIATTR_MIN_STACK_SIZE
	.align		4
.L_429:
        /*0924*/ 	.byte	0x04, 0x12
        /*0926*/ 	.short	(.L_431 - .L_430)
	.align		4
.L_430:
        /*0928*/ 	.word	index@(_Z35group_norm_nhwc_fwd_one_pass_kernelI11Fp16IOFp32WLi64ELi8ELi128EEv26Group_norm_nhwc_fwd_params)
        /*092c*/ 	.word	0x00000000


	//----- nvinfo : EIATTR_MIN_STACK_SIZE
	.align		4
.L_431:
        /*0930*/ 	.byte	0x04, 0x12
        /*0932*/ 	.short	(.L_433 - .L_432)
	.align		4
.L_432:
        /*0934*/ 	.word	index@(_Z35group_norm_nhwc_fwd_one_pass_kernelI11Fp16IOFp32WLi128ELi8ELi128EEv26Group_norm_nhwc_fwd_params)
        /*0938*/ 	.word	0x00000000


	//----- nvinfo : EIATTR_MIN_STACK_SIZE
	.align		4
.L_433:
        /*093c*/ 	.byte	0x04, 0x12
        /*093e*/ 	.short	(.L_435 - .L_434)
	.align		4
.L_434:
        /*0940*/ 	.word	index@(_Z35group_norm_nhwc_fwd_one_pass_kernelI11Fp16IOFp32WLi256ELi8ELi128EEv26Group_norm_nhwc_fwd_params)
        /*0944*/ 	.word	0x00000000


	//----- nvinfo : EIATTR_MIN_STACK_SIZE
	.align		4
.L_435:
        /*0948*/ 	.byte	0x04, 0x12
        /*094a*/ 	.short	(.L_437 - .L_436)
	.align		4
.L_436:
        /*094c*/ 	.word	index@(_Z35group_norm_nhwc_fwd_one_pass_kernelI11Fp16IOFp32WLi512ELi8ELi128EEv26Group_norm_nhwc_fwd_params)
        /*0950*/ 	.word	0x00000000


	//----- nvinfo : EIATTR_MIN_STACK_SIZE
	.align		4
.L_437:
        /*0954*/ 	.byte	0x04, 0x12
        /*0956*/ 	.short	(.L_439 - .L_438)
	.align		4
.L_438:
        /*0958*/ 	.word	index@(_Z35group_norm_nhwc_fwd_one_pass_kernelI11Fp16IOBf16WLi64ELi8ELi128EEv26Group_norm_nhwc_fwd_params)
        /*095c*/ 	.word	0x00000000


	//----- nvinfo : EIATTR_MIN_STACK_SIZE
	.align		4
.L_439:
        /*0960*/ 	.byte	0x04, 0x12
        /*0962*/ 	.short	(.L_441 - .L_440)
	.align		4
.L_440:
        /*0964*/ 	.word	index@(_Z35group_norm_nhwc_fwd_one_pass_kernelI11Fp16IOBf16WLi128ELi8ELi128EEv26Group_norm_nhwc_fwd_params)
        /*0968*/ 	.word	0x00000000


	//----- nvinfo : EIATTR_MIN_STACK_SIZE
	.align		4
.L_441:
        /*096c*/ 	.byte	0x04, 0x12
        /*096e*/ 	.short	(.L_443 - .L_442)
	.align		4
.L_442:
        /*0970*/ 	.word	index@(_Z35group_norm_nhwc_fwd_one_pass_kernelI11Fp16IOBf16WLi256ELi8ELi128EEv26Group_norm_nhwc_fwd_params)
        /*0974*/ 	.word	0x00000000


	//----- nvinfo : EIATTR_MIN_STACK_SIZE
	.align		4
.L_443:
        /*0978*/ 	.byte	0x04, 0x12
        /*097a*/ 	.short	(.L_445 - .L_444)
	.align		4
.L_444:
        /*097c*/ 	.word	index@(_Z35group_norm_nhwc_fwd_one_pass_kernelI11Fp16IOBf16WLi512ELi8ELi128EEv26Group_norm_nhwc_fwd_params)
        /*0980*/ 	.word	0x00000000


	//----- nvinfo : EIATTR_MIN_STACK_SIZE
	.align		4
.L_445:
        /*0984*/ 	.byte	0x04, 0x12
        /*0986*/ 	.short	(.L_447 - .L_446)
	.align		4
.L_446:
        /*0988*/ 	.word	index@(_Z35group_norm_nhwc_fwd_one_pass_kernelI11Fp16IOFp16WLi64ELi8ELi128EEv26Group_norm_nhwc_fwd_params)
        /*098c*/ 	.word	0x00000000


	//----- nvinfo : EIATTR_MIN_STACK_SIZE
	.align		4
.L_447:
        /*0990*/ 	.byte	0x04, 0x12
        /*0992*/ 	.short	(.L_449 - .L_448)
	.align		4
.L_448:
        /*0994*/ 	.word	index@(_Z35group_norm_nhwc_fwd_one_pass_kernelI11Fp16IOFp16WLi128ELi8ELi128EEv26Group_norm_nhwc_fwd_params)
        /*0998*/ 	.word	0x00000000


	//----- nvinfo : EIATTR_MIN_STACK_SIZE
	.align		4
.L_449:
        /*099c*/ 	.byte	0x04, 0x12
        /*099e*/ 	.short	(.L_451 - .L_450)
	.align		4
.L_450:
        /*09a0*/ 	.word	index@(_Z35group_norm_nhwc_fwd_one_pass_kernelI11Fp16IOFp16WLi256ELi8ELi128EEv26Group_norm_nhwc_fwd_params)
        /*09a4*/ 	.word	0x00000000


	//----- nvinfo : EIATTR_MIN_STACK_SIZE
	.align		4
.L_451:
        /*09a8*/ 	.byte	0x04, 0x12
        /*09aa*/ 	.short	(.L_453 - .L_452)
	.align		4
.L_452:
        /*09ac*/ 	.word	index@(_Z35group_norm_nhwc_fwd_one_pass_kernelI11Fp16IOFp16WLi512ELi8ELi128EEv26Group_norm_nhwc_fwd_params)
        /*09b0*/ 	.word	0x00000000


	//----- nvinfo : EIATTR_MIN_STACK_SIZE
	.align		4
.L_453:
        /*09b4*/ 	.byte	0x04, 0x12
        /*09b6*/ 	.short	(.L_455 - .L_454)
	.align		4
.L_454:
        /*09b8*/ 	.word	index@(_Z35group_norm_nhwc_fwd_one_pass_kernelI11Fp32IOFp32WLi64ELi8ELi128EEv26Group_norm_nhwc_fwd_params)
        /*09bc*/ 	.word	0x00000000


	//----- nvinfo : EIATTR_MIN_STACK_SIZE
	.align		4
.L_455:
        /*09c0*/ 	.byte	0x04, 0x12
        /*09c2*/ 	.short	(.L_457 - .L_456)
	.align		4
.L_456:
        /*09c4*/ 	.word	index@(_Z35group_norm_nhwc_fwd_one_pass_kernelI11Fp32IOFp32WLi128ELi8ELi128EEv26Group_norm_nhwc_fwd_params)
        /*09c8*/ 	.word	0x00000000


	//----- nvinfo : EIATTR_MIN_STACK_SIZE
	.align		4
.L_457:
        /*09cc*/ 	.byte	0x04, 0x12
        /*09ce*/ 	.short	(.L_459 - .L_458)
	.align		4
.L_458:
        /*09d0*/ 	.word	index@(_Z35group_norm_nhwc_fwd_one_pass_kernelI11Fp32IOFp32WLi256ELi8ELi128EEv26Group_norm_nhwc_fwd_params)
        /*09d4*/ 	.word	0x00000000


	//----- nvinfo : EIATTR_MIN_STACK_SIZE
	.align		4
.L_459:
        /*09d8*/ 	.byte	0x04, 0x12
        /*09da*/ 	.short	(.L_461 - .L_460)
	.align		4
.L_460:
        /*09dc*/ 	.word	index@(_Z35group_norm_nhwc_fwd_one_pass_kernelI11Fp32IOFp32WLi512ELi8ELi128EEv26Group_norm_nhwc_fwd_params)
        /*09e0*/ 	.word	0x00000000


	//----- nvinfo : EIATTR_MIN_STACK_SIZE
	.align		4
.L_461:
        /*09e4*/ 	.byte	0x04, 0x12
        /*09e6*/ 	.short	(.L_463 - .L_462)
	.align		4
.L_462:
        /*09e8*/ 	.word	index@(_Z35group_norm_nhwc_fwd_one_pass_kernelI11Fp32IOBf16WLi64ELi8ELi128EEv26Group_norm_nhwc_fwd_params)
        /*09ec*/ 	.word	0x00000000


	//----- nvinfo : EIATTR_MIN_STACK_SIZE
	.align		4
.L_463:
        /*09f0*/ 	.byte	0x04, 0x12
        /*09f2*/ 	.short	(.L_465 - .L_464)
	.align		4
.L_464:
        /*09f4*/ 	.word	index@(_Z35group_norm_nhwc_fwd_one_pass_kernelI11Fp32IOBf16WLi128ELi8ELi128EEv26Group_norm_nhwc_fwd_params)
        /*09f8*/ 	.word	0x00000000


	//----- nvinfo : EIATTR_MIN_STACK_SIZE
	.align		4
.L_465:
        /*09fc*/ 	.byte	0x04, 0x12
        /*09fe*/ 	.short	(.L_467 - .L_466)
	.align		4
.L_466:
        /*0a00*/ 	.word	index@(_Z35group_norm_nhwc_fwd_one_pass_kernelI11Fp32IOBf16WLi256ELi8ELi128EEv26Group_norm_nhwc_fwd_params)
        /*0a04*/ 	.word	0x00000000


	//----- nvinfo : EIATTR_MIN_STACK_SIZE
	.align		4
.L_467:
        /*0a08*/ 	.byte	0x04, 0x12
        /*0a0a*/ 	.short	(.L_469 - .L_468)
	.align		4
.L_468:
        /*0a0c*/ 	.word	index@(_Z35group_norm_nhwc_fwd_one_pass_kernelI11Fp32IOBf16WLi512ELi8ELi128EEv26Group_norm_nhwc_fwd_params)
        /*0a10*/ 	.word	0x00000000


	//----- nvinfo : EIATTR_MIN_STACK_SIZE
	.align		4
.L_469:
        /*0a14*/ 	.byte	0x04, 0x12
        /*0a16*/ 	.short	(.L_471 - .L_470)
	.align		4
.L_470:
        /*0a18*/ 	.word	index@(_Z35group_norm_nhwc_fwd_one_pass_kernelI11Fp32IOFp16WLi64ELi8ELi128EEv26Group_norm_nhwc_fwd_params)
        /*0a1c*/ 	.word	0x00000000


	//----- nvinfo : EIATTR_MIN_STACK_SIZE
	.align		4
.L_471:
        /*0a20*/ 	.byte	0x04, 0x12
        /*0a22*/ 	.short	(.L_473 - .L_472)
	.align		4
.L_472:
        /*0a24*/ 	.word	index@(_Z35group_norm_nhwc_fwd_one_pass_kernelI11Fp32IOFp16WLi128ELi8ELi128EEv26Group_norm_nhwc_fwd_params)
        /*0a28*/ 	.word	0x00000000


	//----- nvinfo : EIATTR_MIN_STACK_SIZE
	.align		4
.L_473:
        /*0a2c*/ 	.byte	0x04, 0x12
        /*0a2e*/ 	.short	(.L_475 - .L_474)
	.align		4
.L_474:
        /*0a30*/ 	.word	index@(_Z35group_norm_nhwc_fwd_one_pass_kernelI11Fp32IOFp16WLi256ELi8ELi128EEv26Group_norm_nhwc_fwd_params)
        /*0a34*/ 	.word	0x00000000


	//----- nvinfo : EIATTR_MIN_STACK_SIZE
	.align		4
.L_475:
        /*0a38*/ 	.byte	0x04, 0x12
        /*0a3a*/ 	.short	(.L_477 - .L_476)
	.align		4
.L_476:
        /*0a3c*/ 	.word	index@(_Z35group_norm_nhwc_fwd_one_pass_kernelI11Fp32IOFp16WLi512ELi8ELi128EEv26Group_norm_nhwc_fwd_params)
        /*0a40*/ 	.word	0x00000000
.L_477:


//--------------------- .nv.compat                --------------------------
	.section	.nv.compat,"",@"SHT_CUDA_COMPAT_INFO"
	.align	4
        /*0000*/ 	.byte	0x02, 0x09, 0x00, 0x00, 0x02, 0x02, 0x01, 0x00, 0x02, 0x05, 0x05, 0x00, 0x03, 0x07, 0x01, 0x01
        /*0010*/ 	.byte	0x02, 0x03, 0x00, 0x00, 0x02, 0x06, 0x01, 0x00, 0x04, 0x0b, 0x08, 0x00, 0x00, 0x00, 0x00, 0x00
        /*0020*/ 	.byte	0x00, 0x00, 0x00, 0x00


//--------------------- .nv.info._ZN3cub17CUB_300001_SM_9006detail11EmptyKernelIvEEvv --------------------------
	.section	.nv.info._ZN3cub17CUB_300001_SM_9006detail11EmptyKernelIvEEvv,"",@"SHT_CUDA_INFO"
	.sectionflags	@""
	.align	4


	//----- nvinfo : EIATTR_CUDA_API_VERSION
	.align		4
        /*0000*/ 	.byte	0x04, 0x37
        /*0002*/ 	.short	(.L_479 - .L_478)
.L_478:
        /*0004*/ 	.word	0x00000082


	//----- nvinfo : EIATTR_SPARSE_MMA_MASK
	.align		4
.L_479:
        /*0008*/ 	.byte	0x03, 0x50
        /*000a*/ 	.short	0x0000


	//----- nvinfo : EIATTR_MAXREG_COUNT
	.align		4
        /*000c*/ 	.byte	0x03, 0x1b
        /*000e*/ 	.short	0x00ff


	//----- nvinfo : EIATTR_MERCURY_ISA_VERSION
	.align		4
        /*0010*/ 	.byte	0x03, 0x5f
        /*0012*/ 	.short	0x0101


	//----- nvinfo : EIATTR_EXIT_INSTR_OFFSETS
	.align		4
        /*0014*/ 	.byte	0x04, 0x1c
        /*0016*/ 	.short	(.L_481 - .L_480)


	//   ....[0]....
.L_480:
        /*0018*/ 	.word	0x00000010


	//----- nvinfo : EIATTR_SW_WAR
	.align		4
.L_481:
        /*001c*/ 	.byte	0x04, 0x36
        /*001e*/ 	.short	(.L_483 - .L_482)
.L_482:
        /*0020*/ 	.word	0x00000008
.L_483:


//--------------------- .nv.info._Z35group_norm_nhwc_bwd_one_pass_kernelI11Bf16IOFp32WLi64ELi8ELi128EEv26Group_norm_nhwc_bwd_params --------------------------
	.section	.nv.info._Z35group_norm_nhwc_bwd_one_pass_kernelI11Bf16IOFp32WLi64ELi8ELi128EEv26Group_norm_nhwc_bwd_params,"",@"SHT_CUDA_INFO"
	.sectionflags	@""
	.align	4


	//----- nvinfo : EIATTR_CUDA_API_VERSION
	.align		4
        /*0000*/ 	.byte	0x04, 0x37
        /*0002*/ 	.short	(.L_485 - .L_484)
.L_484:
        /*0004*/ 	.word	0x00000082


	//----- nvinfo : EIATTR_KPARAM_INFO
	.align		4
.L_485:
        /*0008*/ 	.byte	0x04, 0x17
        /*000a*/ 	.short	(.L_487 - .L_486)
.L_486:
        /*000c*/ 	.word	0x00000000
        /*0010*/ 	.short	0x0000
        /*0012*/ 	.short	0x0000
        /*0014*/ 	.byte	0x00, 0xf0, 0xe1, 0x02


	//----- nvinfo : EIATTR_SPARSE_MMA_MASK
	.align		4
.L_487:
        /*0018*/ 	.byte	0x03, 0x50
        /*001a*/ 	.short	0x0000


	//----- nvinfo : EIATTR_MAXREG_COUNT
	.align		4
        /*001c*/ 	.byte	0x03, 0x1b
        /*001e*/ 	.short	0x00ff


	//----- nvinfo : EIATTR_NUM_BARRIERS
	.align		4
        /*0020*/ 	.byte	0x02, 0x4c
        /*0022*/ 	.byte	0x01
	.zero		1


	//----- nvinfo : EIATTR_MERCURY_ISA_VERSION
	.align		4
        /*0024*/ 	.byte	0x03, 0x5f
        /*0026*/ 	.short	0x0101


	//----- nvinfo : EIATTR_INT_WARP_WIDE_INSTR_OFFSETS
	.align		4
        /*0028*/ 	.byte	0x04, 0x31
        /*002a*/ 	.short	(.L_489 - .L_488)


	//   ....[0]....
.L_488:
        /*002c*/ 	.word	0x00001ed0


	//   ....[1]....
        /*0030*/ 	.word	0x000038d0


	//----- nvinfo : EIATTR_COOP_GROUP_MASK_REGIDS
	.align		4
.L_489:
        /*0034*/ 	.byte	0x04, 0x29
        /*0036*/ 	.short	(.L_491 - .L_490)


	//   ....[0]....
.L_490:
        /*0038*/ 	.word	0xffffffff


	//   ....[1]....
        /*003c*/ 	.word	0xffffffff


	//   ....[2]....
        /*0040*/ 	.word	0xffffffff


	//   ....[3]....
        /*0044*/ 	.word	0xffffffff


	//   ....[4]....
        /*0048*/ 	.word	0xffffffff


	//   ....[5]....
        /*004c*/ 	.word	0xffffffff


	//   ....[6]....
        /*0050*/ 	.word	0xffffffff


	//   ....[7]....
        /*0054*/ 	.word	0xffffffff


	//   ....[8]....
        /*0058*/ 	.word	0xffffffff


	//   ....[9]....
        /*005c*/ 	.word	0xffffffff


	//----- nvinfo : EIATTR_COOP_GROUP_INSTR_OFFSETS
	.align		4
.L_491:
        /*0060*/ 	.byte	0x04, 0x28
        /*0062*/ 	.short	(.L_493 - .L_492)


	//   ....[0]....
.L_492:
        /*0064*/ 	.word	0x00000f70


	//   ....[1]....
        /*0068*/ 	.word	0x00000fb0


	//   ....[2]....
        /*006c*/ 	.word	0x00001000


	//   ....[3]....
        /*0070*/ 	.word	0x00001020


	//   ....[4]....
        /*0074*/ 	.word	0x00001050


	//   ....[5]....
        /*0078*/ 	.word	0x00001070


	//   ....[6]....
        /*007c*/ 	.word	0x000010a0


	//   ....[7]....
        /*0080*/ 	.word	0x000010c0


	//   ....[8]....
        /*0084*/ 	.word	0x000010f0


	//   ....[9]....
        /*0088*/ 	.word	0x00001110


	//----- nvinfo : EIATTR_EXIT_INSTR_OFFSETS
	.align		4
.L_493:
        /*008c*/ 	.byte	0x04, 0x1c
        /*008e*/ 	.short	(.L_495 - .L_494)


	//   ....[0]....
.L_494:
        /*0090*/ 	.word	0x00003960


	//   ....[1]....
        /*0094*/ 	.word	0x00003aa0


	//   ....[2]....
        /*0098*/ 	.word	0x00003ce0


	//----- nvinfo : EIATTR_MAX_THREADS
	.align		4
.L_495:
        /*009c*/ 	.byte	0x04, 0x05
        /*009e*/ 	.short	(.L_497 - .L_496)
.L_496:
        /*00a0*/ 	.word	0x00000080
        /*00a4*/ 	.word	0x00000001
        /*00a8*/ 	.word	0x00000001


	//----- nvinfo : EIATTR_CRS_STACK_SIZE
	.align		4
.L_497:
        /*00ac*/ 	.byte	0x04, 0x1e
        /*00ae*/ 	.short	(.L_499 - .L_498)
.L_498:
        /*00b0*/ 	.word	0x00000000


	//----- nvinfo : EIATTR_CBANK_PARAM_SIZE
	.align		4
.L_499:
        /*00b4*/ 	.byte	0x03, 0x19
        /*00b6*/ 	.short	0x00b8


	//----- nvinfo : EIATTR_PARAM_CBANK
	.align		4
        /*00b8*/ 	.byte	0x04, 0x0a
        /*00ba*/ 	.short	(.L_501 - .L_500)
	.align		4
.L_500:
        /*00bc*/ 	.word	index@(.nv.constant0._Z35group_norm_nhwc_bwd_one_pass_kernelI11Bf16IOFp32WLi64ELi8ELi128EEv26Group_norm_nhwc_bwd_params)
        /*00c0*/ 	.short	0x0210
        /*00c2*/ 	.short	0x00b8


	//----- nvinfo : EIATTR_SW_WAR
	.align		4
.L_501:
        /*00c4*/ 	.byte	0x04, 0x36
        /*00c6*/ 	.short	(.L_503 - .L_502)
.L_502:
        /*00c8*/ 	.word	0x00000008
.L_503:


//--------------------- .nv.info._Z35group_norm_nhwc_bwd_one_pass_kernelI11Bf16IOFp32WLi128ELi8ELi128EEv26Group_norm_nhwc_bwd_params --------------------------
	.section	.nv.info._Z35group_norm_nhwc_bwd_one_pass_kernelI11Bf16IOFp32WLi128ELi8ELi128EEv26Group_norm_nhwc_bwd_params,"",@"SHT_CUDA_INFO"
	.sectionflags	@""
	.align	4


	//----- nvinfo : EIATTR_CUDA_API_VERSION
	.align		4
        /*0000*/ 	.byte	0x04, 0x37
        /*0002*/ 	.short	(.L_505 - .L_504)
.L_504:
        /*0004*/ 	.word	0x00000082


	//----- nvinfo : EIATTR_KPARAM_INFO
	.align		4
.L_505:
        /*0008*/ 	.byte	0x04, 0x17
        /*000a*/ 	.short	(.L_507 - .L_506)
.L_506:
        /*000c*/ 	.word	0x00000000
        /*0010*/ 	.short	0x0000
        /*0012*/ 	.short	0x0000
        /*0014*/ 	.byte	0x00, 0xf0, 0xe1, 0x02


	//----- nvinfo : EIATTR_SPARSE_MMA_MASK
	.align		4
.L_507:
        /*0018*/ 	.byte	0x03, 0x50
        /*001a*/ 	.short	0x0000


	//----- nvinfo : EIATTR_MAXREG_COUNT
	.align		4
        /*001c*/ 	.byte	0x03, 0x1b
        /*001e*/ 	.short	0x00ff


	//----- nvinfo : EIATTR_NUM_BARRIERS
	.align		4
        /*0020*/ 	.byte	0x02, 0x4c
        /*0022*/ 	.byte	0x01
	.zero		1


	//----- nvinfo : EIATTR_MERCURY_ISA_VERSION
	.align		4
        /*0024*/ 	.byte	0x03, 0x5f
        /*0026*/ 	.short	0x0101


	//----- nvinfo : EIATTR_INT_WARP_WIDE_INSTR_OFFSETS
	.align		4
        /*0028*/ 	.byte	0x04, 0x31
        /*002a*/ 	.short	(.L_509 - .L_508)


	//   ....[0]....
.L_508:
        /*002c*/ 	.word	0x000026c0


	//   ....[1]....
        /*0030*/ 	.word	0x000047a0


	//----- nvinfo : EIATTR_COOP_GROUP_MASK_REGIDS
	.align		4
.L_509:
        /*0034*/ 	.byte	0x04, 0x29
        /*0036*/ 	.short	(.L_511 - .L_510)


	//   ....[0]....
.L_510:
        /*0038*/ 	.word	0xffffffff


	//   ....[1]....
        /*003c*/ 	.word	0xffffffff


	//   ....[2]....
        /*0040*/ 	.word	0xffffffff


	//   ....[3]....
        /*0044*/ 	.word	0xffffffff


	//   ....[4]....
        /*0048*/ 	.word	0xffffffff


	//   ....[5]....
        /*004c*/ 	.word	0xffffffff


	//   ....[6]....
        /*0050*/ 	.word	0xffffffff


	//   ....[7]....
        /*0054*/ 	.word	0xffffffff


	//   ....[8]....
        /*0058*/ 	.word	0xffffffff


	//   ....[9]....
        /*005c*/ 	.word	0xffffffff


	//----- nvinfo : EIATTR_COOP_GROUP_INSTR_OFFSETS
	.align		4
.L_511:
        /*0060*/ 	.byte	0x04, 0x28
        /*0062*/ 	.short	(.L_513 - .L_512)


	//   ....[0]....
.L_512:
        /*0064*/ 	.word	0x000016e0


	//   ....[1]....
        /*0068*/ 	.word	0x00001720


	//   ....[2]....
        /*006c*/ 	.word	0x00001850


	//   ....[3]....
        /*0070*/ 	.word	0x00001870


	//   ....[4]....
        /*0074*/ 	.word	0x000018a0


	//   ....[5]....
        /*0078*/ 	.word	0x000018c0


	//   ....[6]....
        /*007c*/ 	.word	0x000018f0


	//   ....[7]....
        /*0080*/ 	.word	0x00001910


	//   ....[8]....
        /*0084*/ 	.word	0x00001940


	//   ....[9]....
        /*0088*/ 	.word	0x00001960


	//----- nvinfo : EIATTR_EXIT_INSTR_OFFSETS
	.align		4
.L_513:
        /*008c*/ 	.byte	0x04, 0x1c
        /*008e*/ 	.short	(.L_515 - .L_514)


	//   ....[0]....
.L_514:
        /*0090*/ 	.word	0x00004830


	//   ....[1]....
        /*0094*/ 	.word	0x00004970


	//   ....[2]....
        /*0098*/ 	.word	0x00004bb0


	//----- nvinfo : EIATTR_MAX_THREADS
	.align		4
.L_515:
        /*009c*/ 	.byte	0x04, 0x05
        /*009e*/ 	.short	(.L_517 - .L_516)
.L_516:
        /*00a0*/ 	.word	0x00000080
        /*00a4*/ 	.word	0x00000001
        /*00a8*/ 	.word	0x00000001


	//----- nvinfo : EIATTR_CRS_STACK_SIZE
	.align		4
.L_517:
        /*00ac*/ 	.byte	0x04, 0x1e
        /*00ae*/ 	.short	(.L_519 - .L_518)
.L_518:
        /*00b0*/ 	.word	0x00000000


	//----- nvinfo : EIATTR_CBANK_PARAM_SIZE
	.align		4
.L_519:
        /*00b4*/ 	.byte	0x03, 0x19
        /*00b6*/ 	.short	0x00b8


	//----- nvinfo : EIATTR_PARAM_CBANK
	.align		4
        /*00b8*/ 	.byte	0x04, 0x0a
        /*00ba*/ 	.short	(.L_521 - .L_520)
	.align		4
.L_520:
        /*00bc*/ 	.word	index@(.nv.constant0._Z35group_norm_nhwc_bwd_one_pass_kernelI11Bf16IOFp32WLi128ELi8ELi128EEv26Group_norm_nhwc_bwd_params)
        /*00c0*/ 	.short	0x0210
        /*00c2*/ 	.short	0x00b8


	//----- nvinfo : EIATTR_SW_WAR
	.align		4
.L_521:
        /*00c4*/ 	.byte	0x04, 0x36
        /*00c6*/ 	.short	(.L_523 - .L_522)
.L_522:
        /*00c8*/ 	.word	0x00000008
.L_523:


//--------------------- .nv.info._Z35group_norm_nhwc_bwd_one_pass_kernelI11Bf16IOFp32WLi256ELi8ELi128EEv26Group_norm_nhwc_bwd_params --------------------------
	.section	.nv.info._Z35group_norm_nhwc_bwd_one_pass_kernelI11Bf16IOFp32WLi256ELi8ELi128EEv26Group_norm_nhwc_bwd_params,"",@"SHT_CUDA_INFO"
	.sectionflags	@""
	.align	4


	//----- nvinfo : EIATTR_CUDA_API_VERSION
	.align		4
        /*0000*/ 	.byte	0x04, 0x37
        /*0002*/ 	.short	(.L_525 - .L_524)
.L_524:
        /*0004*/ 	.word	0x00000082


	//----- nvinfo : EIATTR_KPARAM_INFO
	.align		4
.L_525:
        /*0008*/ 	.byte	0x04, 0x17
        /*000a*/ 	.short	(.L_527 - .L_526)
.L_526:
        /*000c*/ 	.word	0x00000000
        /*0010*/ 	.short	0x0000
        /*0012*/ 	.short	0x0000
        /*0014*/ 	.byte	0x00, 0xf0, 0xe1, 0x02


	//----- nvinfo : EIATTR_SPARSE_MMA_MASK
	.align		4
.L_527:
        /*0018*/ 	.byte	0x03, 0x50
        /*001a*/ 	.short	0x0000


	//----- nvinfo : EIATTR_MAXREG_COUNT
	.align		4
        /*001c*/ 	.byte	0x03, 0x1b
        /*001e*/ 	.short	0x00ff


	//----- nvinfo : EIATTR_NUM_BARRIERS
	.align		4
        /*0020*/ 	.byte	0x02, 0x4c
        /*0022*/ 	.byte	0x01
	.zero		1


	//----- nvinfo : EIATTR_MERCURY_ISA_VERSION
	.align		4
        /*0024*/ 	.byte	0x03, 0x5f
        /*0026*/ 	.short	0x0101


	//----- nvinfo : EIATTR_INT_WARP_WIDE_INSTR_OFFSETS
	.align		4
        /*0028*/ 	.byte	0x04, 0x31
        /*002a*/ 	.short	(.L_529 - .L_528)


	//   ....[0]....
.L_528:
        /*002c*/ 	.word	0x000036f0


	//   ....[1]....
        /*0030*/ 	.word	0x00006480


	//----- nvinfo : EIATTR_COOP_GROUP_MASK_REGIDS
	.align		4
.L_529:
        /*0034*/ 	.byte	0x04, 0x29
        /*0036*/ 	.short	(.L_531 - .L_530)


	//   ....[0]....
.L_530:
        /*0038*/ 	.word	0xffffffff


	//   ....[1]....
        /*003c*/ 	.word	0xffffffff


	//   ....[2]....
        /*0040*/ 	.word	0xffffffff


	//   ....[3]....
        /*0044*/ 	.word	0xffffffff


	//   ....[4]....
        /*0048*/ 	.word	0xffffffff


	//   ....[5]....
        /*004c*/ 	.word	0xffffffff


	//   ....[6]....
        /*0050*/ 	.word	0xffffffff


	//   ....[7]....
        /*0054*/ 	.word	0xffffffff


	//   ....[8]....
        /*0058*/ 	.word	0xffffffff


	//   ....[9]....
        /*005c*/ 	.word	0xffffffff


	//----- nvinfo : EIATTR_COOP_GROUP_INSTR_OFFSETS
	.align		4
.L_531:
        /*0060*/ 	.byte	0x04, 0x28
        /*0062*/ 	.short	(.L_533 - .L_532)


	//   ....[0]....
.L_532:
        /*0064*/ 	.word	0x000026b0


	//   ....[1]....
        /*0068*/ 	.word	0x000026f0


	//   ....[2]....
        /*006c*/ 	.word	0x000027d0


	//   ....[3]....
        /*0070*/ 	.word	0x000027f0


	//   ....[4]....
        /*0074*/ 	.word	0x00002820


	//   ....[5]....
        /*0078*/ 	.word	0x00002840


	//   ....[6]....
        /*007c*/ 	.word	0x00002870


	//   ....[7]....
        /*0080*/ 	.word	0x00002890


	//   ....[8]....
        /*0084*/ 	.word	0x000028c0


	//   ....[9]....
        /*0088*/ 	.word	0x000028e0


	//----- nvinfo : EIATTR_EXIT_INSTR_OFFSETS
	.align		4
.L_533:
        /*008c*/ 	.byte	0x04, 0x1c
        /*008e*/ 	.short	(.L_535 - .L_534)


	//   ....[0]....
.L_534:
        /*0090*/ 	.word	0x00006510


	//   ....[1]....
        /*0094*/ 	.word	0x00006650


	//   ....[2]....
        /*0098*/ 	.word	0x00006890


	//----- nvinfo : EIATTR_MAX_THREADS
	.align		4
.L_535:
        /*009c*/ 	.byte	0x04, 0x05
        /*009e*/ 	.short	(.L_537 - .L_536)
.L_536:
        /*00a0*/ 	.word	0x00000080
        /*00a4*/ 	.word	0x00000001
        /*00a8*/ 	.word	0x00000001


	//----- nvinfo : EIATTR_CRS_STACK_SIZE
	.align		4
.L_537:
        /*00ac*/ 	.byte	0x04, 0x1e
        /*00ae*/ 	.short	(.L_539 - .L_538)
.L_538:
        /*00b0*/ 	.word	0x00000000


	//----- nvinfo : EIATTR_CBANK_PARAM_SIZE
	.align		4
.L_539:
        /*00b4*/ 	.byte	0x03, 0x19
        /*00b6*/ 	.short	0x00b8


	//----- nvinfo : EIATTR_PARAM_CBANK
	.align		4
        /*00b8*/ 	.byte	0x04, 0x0a
        /*00ba*/ 	.short	(.L_541 - .L_540)
	.align		4
.L_540:
        /*00bc*/ 	.word	index@(.nv.constant0._Z35group_norm_nhwc_bwd_one_pass_kernelI11Bf16IOFp32WLi256ELi8ELi128EEv26Group_norm_nhwc_bwd_params)
        /*00c0*/ 	.short	0x0210
        /*00c2*/ 	.short	0x00b8


	//----- nvinfo : EIATTR_SW_WAR
	.align		4
.L_541:
        /*00c4*/ 	.byte	0x04, 0x36
        /*00c6*/ 	.short	(.L_543 - .L_542)
.L_542:
        /*00c8*/ 	.word	0x00000008
.L_543:


//--------------------- .nv.info._Z35group_norm_nhwc_bwd_one_pass_kernelI11Bf16IOFp32WLi512ELi8ELi128EEv26Group_norm_nhwc_bwd_params --------------------------
	.section	.nv.info._Z35group_norm_nhwc_bwd_one_pass_kernelI11Bf16IOFp32WLi512ELi8ELi128EEv26Group_norm_nhwc_bwd_params,"",@"SHT_CUDA_INFO"
	.sectionflags	@""
	.align	4


	//----- nvinfo : EIATTR_CUDA_API_VERSION
	.align		4
        /*0000*/ 	.byte	0x04, 0x37
        /*0002*/ 	.short	(.L_545 - .L_544)
.L_544:
        /*0004*/ 	.word	0x00000082


	//----- nvinfo : EIATTR_KPARAM_INFO
	.align		4
.L_545:
        /*0008*/ 	.byte	0x04, 0x17
        /*000a*/ 	.short	(.L_547 - .L_546)
.L_546:
        /*000c*/ 	.word	0x00000000
        /*0010*/ 	.short	0x0000
        /*0012*/ 	.short	0x0000
        /*0014*/ 	.byte	0x00, 0xf0, 0xe1, 0x02


	//----- nvinfo : EIATTR_SPARSE_MMA_MASK
	.align		4
.L_547:
        /*0018*/ 	.byte	0x03, 0x50
        /*001a*/ 	.short	0x0000


	//----- nvinfo : EIATTR_MAXREG_COUNT
	.align		4
        /*001c*/ 	.byte	0x03, 0x1b
        /*001e*/ 	.short	0x00ff


	//----- nvinfo : EIATTR_NUM_BARRIERS
	.align		4
        /*0020*/ 	.byte	0x02, 0x4c
        /*0022*/ 	.byte	0x01
	.zero		1


	//----- nvinfo : EIATTR_ANNOTATIONS
	.align		4
        /*0024*/ 	.byte	0x04, 0x55
        /*0026*/ 	.short	(.L_549 - .L_548)


	//   ....[0]....
.L_548:
        /*0028*/ 	.word	0x00000001
        /*002c*/ 	.byte	0x20, 0x06, 0x00, 0x00, 0x01, 0x00, 0x00, 0x00, 0xb0, 0x55, 0x00, 0x00


	//----- nvinfo : EIATTR_MERCURY_ISA_VERSION
	.align		4
.L_549:
        /*0038*/ 	.byte	0x03, 0x5f
        /*003a*/ 	.short	0x0101


	//----- nvinfo : EIATTR_INT_WARP_WIDE_INSTR_OFFSETS
	.align		4
        /*003c*/ 	.byte	0x04, 0x31
        /*003e*/ 	.short	(.L_551 - .L_550)


	//   ....[0]....
.L_550:
        /*0040*/ 	.word	0x00005930


	//   ....[1]....
        /*0044*/ 	.word	0x0000a0d0


	//----- nvinfo : EIATTR_COOP_GROUP_MASK_REGIDS
	.align		4
.L_551:
        /*0048*/ 	.byte	0x04, 0x29
        /*004a*/ 	.short	(.L_553 - .L_552)


	//   ....[0]....
.L_552:
        /*004c*/ 	.word	0xffffffff


	//   ....[1]....
        /*0050*/ 	.word	0xffffffff


	//   ....[2]....
        /*0054*/ 	.word	0xffffffff


	//   ....[3]....
        /*0058*/ 	.word	0xffffffff


	//   ....[4]....
        /*005c*/ 	.word	0xffffffff


	//   ....[5]....
        /*0060*/ 	.word	0xffffffff


	//   ....[6]....
        /*0064*/ 	.word	0xffffffff


	//   ....[7]....
        /*0068*/ 	.word	0xffffffff


	//   ....[8]....
        /*006c*/ 	.word	0xffffffff


	//   ....[9]....
        /*0070*/ 	.word	0xffffffff


	//----- nvinfo : EIATTR_COOP_GROUP_INSTR_OFFSETS
	.align		4
.L_553:
        /*0074*/ 	.byte	0x04, 0x28
        /*0076*/ 	.short	(.L_555 - .L_554)


	//   ....[0]....
.L_554:
        /*0078*/ 	.word	0x000045b0


	//   ....[1]....
        /*007c*/ 	.word	0x000045f0


	//   ....[2]....
        /*0080*/ 	.word	0x000047d0


	//   ....[3]....
        /*0084*/ 	.word	0x00004810


	//   ....[4]....
        /*0088*/ 	.word	0x00004960


	//   ....[5]....
        /*008c*/ 	.word	0x00004980


	//   ....[6]....
        /*0090*/ 	.word	0x000049b0


	//   ....[7]....
        /*0094*/ 	.word	0x000049d0


	//   ....[8]....
        /*0098*/ 	.word	0x00004a00


	//   ....[9]....
        /*009c*/ 	.word	0x00004a20


	//----- nvinfo : EIATTR_EXIT_INSTR_OFFSETS
	.align		4
.L_555:
        /*00a0*/ 	.byte	0x04, 0x1c
        /*00a2*/ 	.short	(.L_557 - .L_556)


	//   ....[0]....
.L_556:
        /*00a4*/ 	.word	0x0000a160


	//   ....[1]....
        /*00a8*/ 	.word	0x0000a2a0


	//   ....[2]....
        /*00ac*/ 	.word	0x0000a4e0


	//----- nvinfo : EIATTR_MAX_THREADS
	.align		4
.L_557:
        /*00b0*/ 	.byte	0x04, 0x05
        /*00b2*/ 	.short	(.L_559 - .L_558)
.L_558:
        /*00b4*/ 	.word	0x00000080
        /*00b8*/ 	.word	0x00000001
        /*00bc*/ 	.word	0x00000001


	//----- nvinfo : EIATTR_CRS_STACK_SIZE
	.align		4
.L_559:
        /*00c0*/ 	.byte	0x04, 0x1e
        /*00c2*/ 	.short	(.L_561 - .L_560)
.L_560:
        /*00c4*/ 	.word	0x00000000


	//----- nvinfo : EIATTR_CBANK_PARAM_SIZE
	.align		4
.L_561:
        /*00c8*/ 	.byte	0x03, 0x19
        /*00ca*/ 	.short	0x00b8


	//----- nvinfo : EIATTR_PARAM_CBANK
	.align		4
        /*00cc*/ 	.byte	0x04, 0x0a
        /*00ce*/ 	.short	(.L_563 - .L_562)
	.align		4
.L_562:
        /*00d0*/ 	.word	index@(.nv.constant0._Z35group_norm_nhwc_bwd_one_pass_kernelI11Bf16IOFp32WLi512ELi8ELi128EEv26Group_norm_nhwc_bwd_params)
        /*00d4*/ 	.short	0x0210
        /*00d6*/ 	.short	0x00b8


	//----- nvinfo : EIATTR_SW_WAR
	.align		4
.L_563:
        /*00d8*/ 	.byte	0x04, 0x36
        /*00da*/ 	.short	(.L_565 - .L_564)
.L_564:
        /*00dc*/ 	.word	0x00000008
.L_565:


//--------------------- .nv.info._Z35group_norm_nhwc_bwd_one_pass_kernelI11Bf16IOBf16WLi64ELi8ELi128EEv26Group_norm_nhwc_bwd_params --------------------------
	.section	.nv.info._Z35group_norm_nhwc_bwd_one_pass_kernelI11Bf16IOBf16WLi64ELi8ELi128EEv26Group_norm_nhwc_bwd_params,"",@"SHT_CUDA_INFO"
	.sectionflags	@""
	.align	4


	//----- nvinfo : EIATTR_CUDA_API_VERSION
	.align		4
        /*0000*/ 	.byte	0x04, 0x37
        /*0002*/ 	.short	(.L_567 - .L_566)
.L_566:
        /*0004*/ 	.word	0x00000082


	//----- nvinfo : EIATTR_KPARAM_INFO
	.align		4
.L_567:
        /*0008*/ 	.byte	0x04, 0x17
        /*000a*/ 	.short	(.L_569 - .L_568)
.L_568:
        /*000c*/ 	.word	0x00000000
        /*0010*/ 	.short	0x0000
        /*0012*/ 	.short	0x0000
        /*0014*/ 	.byte	0x00, 0xf0, 0xe1, 0x02


	//----- nvinfo : EIATTR_SPARSE_MMA_MASK
	.align		4
.L_569:
        /*0018*/ 	.byte	0x03, 0x50
        /*001a*/ 	.short	0x0000


	//----- nvinfo : EIATTR_MAXREG_COUNT
	.align		4
        /*001c*/ 	.byte	0x03, 0x1b
        /*001e*/ 	.short	0x00ff


	//----- nvinfo : EIATTR_NUM_BARRIERS
	.align		4
        /*0020*/ 	.byte	0x02, 0x4c
        /*0022*/ 	.byte	0x01
	.zero		1


	//----- nvinfo : EIATTR_MERCURY_ISA_VERSION
	.align		4
        /*0024*/ 	.byte	0x03, 0x5f
        /*0026*/ 	.short	0x0101


	//----- nvinfo : EIATTR_INT_WARP_WIDE_INSTR_OFFSETS
	.align		4
        /*0028*/ 	.byte	0x04, 0x31
        /*002a*/ 	.short	(.L_571 - .L_570)


	//   ....[0]....
.L_570:
        /*002c*/ 	.word	0x00001f30


	//   ....[1]....
        /*0030*/ 	.word	0x00003930


	//----- nvinfo : EIATTR_COOP_GROUP_MASK_REGIDS
	.align		4
.L_571:
        /*0034*/ 	.byte	0x04, 0x29
        /*0036*/ 	.short	(.L_573 - .L_572)


	//   ....[0]....
.L_572:
        /*0038*/ 	.word	0xffffffff


	//   ....[1]....
        /*003c*/ 	.word	0xffffffff


	//   ....[2]....
        /*0040*/ 	.word	0xffffffff


	//   ....[3]....
        /*0044*/ 	.word	0xffffffff


	//   ....[4]....
        /*0048*/ 	.word	0xffffffff


	//   ....[5]....
        /*004c*/ 	.word	0xffffffff


	//   ....[6]....
        /*0050*/ 	.word	0xffffffff


	//   ....[7]....
        /*0054*/ 	.word	0xffffffff


	//   ....[8]....
        /*0058*/ 	.word	0xffffffff


	//   ....[9]....
        /*005c*/ 	.word	0xffffffff


	//----- nvinfo : EIATTR_COOP_GROUP_INSTR_OFFSETS
	.align		4
.L_573:
        /*0060*/ 	.byte	0x04, 0x28
        /*0062*/ 	.short	(.L_575 - .L_574)


	//   ....[0]....
.L_574:
        /*0064*/ 	.word	0x00000fd0


	//   ....[1]....
        /*0068*/ 	.word	0x00001010


	//   ....[2]....
        /*006c*/ 	.word	0x000010c0


	//   ....[3]....
        /*0070*/ 	.word	0x000010e0


	//   ....[4]....
        /*0074*/ 	.word	0x00001120


	//   ....[5]....
        /*0078*/ 	.word	0x00001140


	//   ....[6]....
        /*007c*/ 	.word	0x00001170


	//   ....[7]....
        /*0080*/ 	.word	0x00001190


	//   ....[8]....
        /*0084*/ 	.word	0x000011c0


	//   ....[9]....
        /*0088*/ 	.word	0x000011e0


	//----- nvinfo : EIATTR_EXIT_INSTR_OFFSETS
	.align		4
.L_575:
        /*008c*/ 	.byte	0x04, 0x1c
        /*008e*/ 	.short	(.L_577 - .L_576)


	//   ....[0]....
.L_576:
        /*0090*/ 	.word	0x000039c0


	//   ....[1]....
        /*0094*/ 	.word	0x00003b00


	//   ....[2]....
        /*0098*/ 	.word	0x00003d60


	//----- nvinfo : EIATTR_MAX_THREADS
	.align		4
.L_577:
        /*009c*/ 	.byte	0x04, 0x05
        /*009e*/ 	.short	(.L_579 - .L_578)
.L_578:
        /*00a0*/ 	.word	0x00000080
        /*00a4*/ 	.word	0x00000001
        /*00a8*/ 	.word	0x00000001


	//----- nvinfo : EIATTR_CRS_STACK_SIZE
	.align		4
.L_579:
        /*00ac*/ 	.byte	0x04, 0x1e
        /*00ae*/ 	.short	(.L_581 - .L_580)
.L_580:
        /*00b0*/ 	.word	0x00000000


	//----- nvinfo : EIATTR_CBANK_PARAM_SIZE
	.align		4
.L_581:
        /*00b4*/ 	.byte	0x03, 0x19
        /*00b6*/ 	.short	0x00b8


	//----- nvinfo : EIATTR_PARAM_CBANK
	.align		4
        /*00b8*/ 	.byte	0x04, 0x0a
        /*00ba*/ 	.short	(.L_583 - .L_582)
	.align		4
.L_582:
        /*00bc*/ 	.word	index@(.nv.constant0._Z35group_norm_nhwc_bwd_one_pass_kernelI11Bf16IOBf16WLi64ELi8ELi128EEv26Group_norm_nhwc_bwd_params)
        /*00c0*/ 	.short	0x0210
        /*00c2*/ 	.short	0x00b8


	//----- nvinfo : EIATTR_SW_WAR
	.align		4
.L_583:
        /*00c4*/ 	.byte	0x04, 0x36
        /*00c6*/ 	.short	(.L_585 - .L_584)
.L_584:
        /*00c8*/ 	.word	0x00000008
.L_585:


//--------------------- .nv.info._Z35group_norm_nhwc_bwd_one_pass_kernelI11Bf16IOBf16WLi128ELi8ELi128EEv26Group_norm_nhwc_bwd_params --------------------------
	.section	.nv.info._Z35group_norm_nhwc_bwd_one_pass_kernelI11Bf16IOBf16WLi128ELi8ELi128EEv26Group_norm_nhwc_bwd_params,"",@"SHT_CUDA_INFO"
	.sectionflags	@""
	.align	4


	//----- nvinfo : EIATTR_CUDA_API_VERSION
	.align		4
        /*0000*/ 	.byte	0x04, 0x37
        /*0002*/ 	.short	(.L_587 - .L_586)
.L_586:
        /*0004*/ 	.word	0x00000082


	//----- nvinfo : EIATTR_KPARAM_INFO
	.align		4
.L_587:
        /*0008*/ 	.byte	0x04, 0x17
        /*000a*/ 	.short	(.L_589 - .L_588)
.L_588:
        /*000c*/ 	.word	0x00000000
        /*0010*/ 	.short	0x0000
        /*0012*/ 	.short	0x0000
        /*0014*/ 	.byte	0x00, 0xf0, 0xe1, 0x02


	//----- nvinfo : EIATTR_SPARSE_MMA_MASK
	.align		4
.L_589:
        /*0018*/ 	.byte	0x03, 0x50
        /*001a*/ 	.short	0x0000


	//----- nvinfo : EIATTR_MAXREG_COUNT
	.align		4
        /*001c*/ 	.byte	0x03, 0x1b
        /*001e*/ 	.short	0x00ff


	//----- nvinfo : EIATTR_NUM_BARRIERS
	.align		4
        /*0020*/ 	.byte	0x02, 0x4c
        /*0022*/ 	.byte	0x01
	.zero		1


	//----- nvinfo : EIATTR_MERCURY_ISA_VERSION
	.align		4
        /*0024*/ 	.byte	0x03, 0x5f
        /*0026*/ 	.short	0x0101


	//----- nvinfo : EIATTR_INT_WARP_WIDE_INSTR_OFFSETS
	.align		4
        /*0028*/ 	.byte	0x04, 0x31
        /*002a*/ 	.short	(.L_591 - .L_590)


	//   ....[0]....
.L_590:
        /*002c*/ 	.word	0x00002730


	//   ....[1]....
        /*0030*/ 	.word	0x00004810


	//----- nvinfo : EIATTR_COOP_GROUP_MASK_REGIDS
	.align		4
.L_591:
        /*0034*/ 	.byte	0x04, 0x29
        /*0036*/ 	.short	(.L_593 - .L_592)


	//   ....[0]....
.L_592:
        /*0038*/ 	.word	0xffffffff


	//   ....[1]....
        /*003c*/ 	.word	0xffffffff


	//   ....[2]....
        /*0040*/ 	.word	0xffffffff


	//   ....[3]....
        /*0044*/ 	.word	0xffffffff


	//   ....[4]....
        /*0048*/ 	.word	0xffffffff


	//   ....[5]....
        /*004c*/ 	.word	0xffffffff


	//   ....[6]....
        /*0050*/ 	.word	0xffffffff


	//   ....[7]....
        /*0054*/ 	.word	0xffffffff


	//   ....[8]....
        /*0058*/ 	.word	0xffffffff


	//   ....[9]....
        /*005c*/ 	.word	0xffffffff


	//----- nvinfo : EIATTR_COOP_GROUP_INSTR_OFFSETS
	.align		4
.L_593:
        /*0060*/ 	.byte	0x04, 0x28
        /*0062*/ 	.short	(.L_595 - .L_594)


	//   ....[0]....
.L_594:
        /*0064*/ 	.word	0x00001740


	//   ....[1]....
        /*0068*/ 	.word	0x00001780


	//   ....[2]....
        /*006c*/ 	.word	0x000018a0


	//   ....[3]....
        /*0070*/ 	.word	0x000018c0


	//   ....[4]....
        /*0074*/ 	.word	0x000018f0


	//   ....[5]....
        /*0078*/ 	.word	0x00001910


	//   ....[6]....
        /*007c*/ 	.word	0x00001940


	//   ....[7]....
        /*0080*/ 	.word	0x00001960


	//   ....[8]....
        /*0084*/ 	.word	0x00001990


	//   ....[9]....
        /*0088*/ 	.word	0x000019b0


	//----- nvinfo : EIATTR_EXIT_INSTR_OFFSETS
	.align		4
.L_595:
        /*008c*/ 	.byte	0x04, 0x1c
        /*008e*/ 	.short	(.L_597 - .L_596)


	//   ....[0]....
.L_596:
        /*0090*/ 	.word	0x000048a0


	//   ....[1]....
        /*0094*/ 	.word	0x000049e0


	//   ....[2]....
        /*0098*/ 	.word	0x00004c40


	//----- nvinfo : EIATTR_MAX_THREADS
	.align		4
.L_597:
        /*009c*/ 	.byte	0x04, 0x05
        /*009e*/ 	.short	(.L_599 - .L_598)
.L_598:
        /*00a0*/ 	.word	0x00000080
        /*00a4*/ 	.word	0x00000001
        /*00a8*/ 	.word	0x00000001


	//----- nvinfo : EIATTR_CRS_STACK_SIZE
	.align		4
.L_599:
        /*00ac*/ 	.byte	0x04, 0x1e
        /*00ae*/ 	.short	(.L_601 - .L_600)
.L_600:
        /*00b0*/ 	.word	0x00000000


	//----- nvinfo : EIATTR_CBANK_PARAM_SIZE
	.align		4
.L_601:
        /*00b4*/ 	.byte	0x03, 0x19
        /*00b6*/ 	.short	0x00b8


	//----- nvinfo : EIATTR_PARAM_CBANK
	.align		4
        /*00b8*/ 	.byte	0x04, 0x0a
        /*00ba*/ 	.short	(.L_603 - .L_602)
	.align		4
.L_602:
        /*00bc*/ 	.word	index@(.nv.constant0._Z35group_norm_nhwc_bwd_one_pass_kernelI11Bf16IOBf16WLi128ELi8ELi128EEv26Group_norm_nhwc_bwd_params)
        /*00c0*/ 	.short	0x0210
        /*00c2*/ 	.short	0x00b8


	//----- nvinfo : EIATTR_SW_WAR
	.align		4
.L_603:
        /*00c4*/ 	.byte	0x04, 0x36
        /*00c6*/ 	.short	(.L_605 - .L_604)
.L_604:
        /*00c8*/ 	.word	0x00000008
.L_605:


//--------------------- .nv.info._Z35group_norm_nhwc_bwd_one_pass_kernelI11Bf16IOBf16WLi256ELi8ELi128EEv26Group_norm_nhwc_bwd_params --------------------------
	.section	.nv.info._Z35group_norm_nhwc_bwd_one_pass_kernelI11Bf16IOBf16WLi256ELi8ELi128EEv26Group_norm_nhwc_bwd_params,"",@"SHT_CUDA_INFO"
	.sectionflags	@""
	.align	4


	//----- nvinfo : EIATTR_CUDA_API_VERSION
	.align		4
        /*0000*/ 	.byte	0x04, 0x37
        /*0002*/ 	.short	(.L_607 - .L_606)
.L_606:
        /*0004*/ 	.word	0x00000082


	//----- nvinfo : EIATTR_KPARAM_INFO
	.align		4
.L_607:
        /*0008*/ 	.byte	0x04, 0x17
        /*000a*/ 	.short	(.L_609 - .L_608)
.L_608:
        /*000c*/ 	.word	0x00000000
        /*0010*/ 	.short	0x0000
        /*0012*/ 	.short	0x0000
        /*0014*/ 	.byte	0x00, 0xf0, 0xe1, 0x02


	//----- nvinfo : EIATTR_SPARSE_MMA_MASK
	.align		4
.L_609:
        /*0018*/ 	.byte	0x03, 0x50
        /*001a*/ 	.short	0x0000


	//----- nvinfo : EIATTR_MAXREG_COUNT
	.align		4
        /*001c*/ 	.byte	0x03, 0x1b
        /*001e*/ 	.short	0x00ff


	//----- nvinfo : EIATTR_NUM_BARRIERS
	.align		4
        /*0020*/ 	.byte	0x02, 0x4c
        /*0022*/ 	.byte	0x01
	.zero		1


	//----- nvinfo : EIATTR_MERCURY_ISA_VERSION
	.align		4
        /*0024*/ 	.byte	0x03, 0x5f
        /*0026*/ 	.short	0x0101


	//----- nvinfo : EIATTR_INT_WARP_WIDE_INSTR_OFFSETS
	.align		4
        /*0028*/ 	.byte	0x04, 0x31
        /*002a*/ 	.short	(.L_611 - .L_610)


	//   ....[0]....
.L_610:
        /*002c*/ 	.word	0x00003780


	//   ....[1]....
        /*0030*/ 	.word	0x000064f0


	//----- nvinfo : EIATTR_COOP_GROUP_MASK_REGIDS
	.align		4
.L_611:
        /*0034*/ 	.byte	0x04, 0x29
        /*0036*/ 	.short	(.L_613 - .L_612)


	//   ....[0]....
.L_612:
        /*0038*/ 	.word	0xffffffff


	//   ....[1]....
        /*003c*/ 	.word	0xffffffff


	//   ....[2]....
        /*0040*/ 	.word	0xffffffff


	//   ....[3]....
        /*0044*/ 	.word	0xffffffff


	//   ....[4]....
        /*0048*/ 	.word	0xffffffff


	//   ....[5]....
        /*004c*/ 	.word	0xffffffff


	//   ....[6]....
        /*0050*/ 	.word	0xffffffff


	//   ....[7]....
        /*0054*/ 	.word	0xffffffff


	//   ....[8]....
        /*0058*/ 	.word	0xffffffff


	//   ....[9]....
        /*005c*/ 	.word	0xffffffff


	//----- nvinfo : EIATTR_COOP_GROUP_INSTR_OFFSETS
	.align		4
.L_613:
        /*0060*/ 	.byte	0x04, 0x28
        /*0062*/ 	.short	(.L_615 - .L_614)


	//   ....[0]....
.L_614:
        /*0064*/ 	.word	0x00002720


	//   ....[1]....
        /*0068*/ 	.word	0x00002760


	//   ....[2]....
        /*006c*/ 	.word	0x00002860


	//   ....[3]....
        /*0070*/ 	.word	0x00002880


	//   ....[4]....
        /*0074*/ 	.word	0x000028b0


	//   ....[5]....
        /*0078*/ 	.word	0x000028d0


	//   ....[6]....
        /*007c*/ 	.word	0x00002900


	//   ....[7]....
        /*0080*/ 	.word	0x00002920


	//   ....[8]....
        /*0084*/ 	.word	0x00002950


	//   ....[9]....
        /*0088*/ 	.word	0x00002970


	//----- nvinfo : EIATTR_EXIT_INSTR_OFFSETS
	.align		4
.L_615:
        /*008c*/ 	.byte	0x04, 0x1c
        /*008e*/ 	.short	(.L_617 - .L_616)


	//   ....[0]....
.L_616:
        /*0090*/ 	.word	0x00006580


	//   ....[1]....
        /*0094*/ 	.word	0x000066c0


	//   ....[2]....
        /*0098*/ 	.word	0x00006920


	//----- nvinfo : EIATTR_MAX_THREADS
	.align		4
.L_617:
        /*009c*/ 	.byte	0x04, 0x05
        /*009e*/ 	.short	(.L_619 - .L_618)
.L_618:
        /*00a0*/ 	.word	0x00000080
        /*00a4*/ 	.word	0x00000001
        /*00a8*/ 	.word	0x00000001


	//----- nvinfo : EIATTR_CRS_STACK_SIZE
	.align		4
.L_619:
        /*00ac*/ 	.byte	0x04, 0x1e
        /*00ae*/ 	.short	(.L_621 - .L_620)
.L_620:
        /*00b0*/ 	.word	0x00000000


	//----- nvinfo : EIATTR_CBANK_PARAM_SIZE
	.align		4
.L_621:
        /*00b4*/ 	.byte	0x03, 0x19
        /*00b6*/ 	.short	0x00b8


	//----- nvinfo : EIATTR_PARAM_CBANK
	.align		4
        /*00b8*/ 	.byte	0x04, 0x0a
        /*00ba*/ 	.short	(.L_623 - .L_622)
	.align		4
.L_622:
        /*00bc*/ 	.word	index@(.nv.constant0._Z35group_norm_nhwc_bwd_one_pass_kernelI11Bf16IOBf16WLi256ELi8ELi128EEv26Group_norm_nhwc_bwd_params)
        /*00c0*/ 	.short	0x0210
        /*00c2*/ 	.short	0x00b8


	//----- nvinfo : EIATTR_SW_WAR
	.align		4
.L_623:
        /*00c4*/ 	.byte	0x04, 0x36
        /*00c6*/ 	.short	(.L_625 - .L_624)
.L_624:
        /*00c8*/ 	.word	0x00000008
.L_625:


//--------------------- .nv.info._Z35group_norm_nhwc_bwd_one_pass_kernelI11Bf16IOBf16WLi512ELi8ELi128EEv26Group_norm_nhwc_bwd_params --------------------------
	.section	.nv.info._Z35group_norm_nhwc_bwd_one_pass_kernelI11Bf16IOBf16WLi512ELi8ELi128EEv26Group_norm_nhwc_bwd_params,"",@"SHT_CUDA_INFO"
	.sectionflags	@""
	.align	4


	//----- nvinfo : EIATTR_CUDA_API_VERSION
	.align		4
        /*0000*/ 	.byte	0x04, 0x37
        /*0002*/ 	.short	(.L_627 - .L_626)
.L_626:
        /*0004*/ 	.word	0x00000082


	//----- nvinfo : EIATTR_KPARAM_INFO
	.align		4
.L_627:
        /*0008*/ 	.byte	0x04, 0x17
        /*000a*/ 	.short	(.L_629 - .L_628)
.L_628:
        /*000c*/ 	.word	0x00000000
        /*0010*/ 	.short	0x0000
        /*0012*/ 	.short	0x0000
        /*0014*/ 	.byte	0x00, 0xf0, 0xe1, 0x02


	//----- nvinfo : EIATTR_SPARSE_MMA_MASK
	.align		4
.L_629:
        /*0018*/ 	.byte	0x03, 0x50
        /*001a*/ 	.short	0x0000


	//----- nvinfo : EIATTR_MAXREG_COUNT
	.align		4
        /*001c*/ 	.byte	0x03, 0x1b
        /*001e*/ 	.short	0x00ff


	//----- nvinfo : EIATTR_NUM_BARRIERS
	.align		4
        /*0020*/ 	.byte	0x02, 0x4c
        /*0022*/ 	.byte	0x01
	.zero		1


	//----- nvinfo : EIATTR_ANNOTATIONS
	.align		4
        /*0024*/ 	.byte	0x04, 0x55
        /*0026*/ 	.short	(.L_631 - .L_630)


	//   ....[0]....
.L_630:
        /*0028*/ 	.word	0x00000001
        /*002c*/ 	.byte	0x20, 0x06, 0x00, 0x00, 0x01, 0x00, 0x00, 0x00, 0x00, 0x56, 0x00, 0x00


	//----- nvinfo : EIATTR_MERCURY_ISA_VERSION
	.align		4
.L_631:
        /*0038*/ 	.byte	0x03, 0x5f
        /*003a*/ 	.short	0x0101


	//----- nvinfo : EIATTR_INT_WARP_WIDE_INSTR_OFFSETS
	.align		4
        /*003c*/ 	.byte	0x04, 0x31
        /*003e*/ 	.short	(.L_633 - .L_632)


	//   ....[0]....
.L_632:
        /*0040*/ 	.word	0x00005980


	//   ....[1]....
        /*0044*/ 	.word	0x0000a120


	//----- nvinfo : EIATTR_COOP_GROUP_MASK_REGIDS
	.align		4
.L_633:
        /*0048*/ 	.byte	0x04, 0x29
        /*004a*/ 	.short	(.L_635 - .L_634)


	//   ....[0]....
.L_634:
        /*004c*/ 	.word	0xffffffff


	//   ....[1]....
        /*0050*/ 	.word	0xffffffff


	//   ....[2]....
        /*0054*/ 	.word	0xffffffff


	//   ....[3]....
        /*0058*/ 	.word	0xffffffff


	//   ....[4]....
        /*005c*/ 	.word	0xffffffff


	//   ....[5]....
        /*0060*/ 	.word	0xffffffff


	//   ....[6]....
        /*0064*/ 	.word	0xffffffff


	//   ....[7]....
        /*0068*/ 	.word	0xffffffff


	//   ....[8]....
        /*006c*/ 	.word	0xffffffff


	//   ....[9]....
        /*0070*/ 	.word	0xffffffff


	//----- nvinfo : EIATTR_COOP_GROUP_INSTR_OFFSETS
	.align		4
.L_635:
        /*0074*/ 	.byte	0x04, 0x28
        /*0076*/ 	.short	(.L_637 - .L_636)


	//   ....[0]....
.L_636:
        /*0078*/ 	.word	0x00004600


	//   ....[1]....
        /*007c*/ 	.word	0x00004640


	//   ....[2]....
        /*0080*/ 	.word	0x00004820


	//   ....[3]....
        /*0084*/ 	.word	0x00004860


	//   ....[4]....
        /*0088*/ 	.word	0x000049b0


	//   ....[5]....
        /*008c*/ 	.word	0x000049d0


	//   ....[6]....
        /*0090*/ 	.word	0x00004a00


	//   ....[7]....
        /*0094*/ 	.word	0x00004a20


	//   ....[8]....
        /*0098*/ 	.word	0x00004a50


	//   ....[9]....
        /*009c*/ 	.word	0x00004a70


	//----- nvinfo : EIATTR_EXIT_INSTR_OFFSETS
	.align		4
.L_637:
        /*00a0*/ 	.byte	0x04, 0x1c
        /*00a2*/ 	.short	(.L_639 - .L_638)


	//   ....[0]....
.L_638:
        /*00a4*/ 	.word	0x0000a1b0


	//   ....[1]....
        /*00a8*/ 	.word	0x0000a2f0


	//   ....[2]....
        /*00ac*/ 	.word	0x0000a550


	//----- nvinfo : EIATTR_MAX_THREADS
	.align		4
.L_639:
        /*00b0*/ 	.byte	0x04, 0x05
        /*00b2*/ 	.short	(.L_641 - .L_640)
.L_640:
        /*00b4*/ 	.word	0x00000080
        /*00b8*/ 	.word	0x00000001
        /*00bc*/ 	.word	0x00000001


	//----- nvinfo : EIATTR_CRS_STACK_SIZE
	.align		4
.L_641:
        /*00c0*/ 	.byte	0x04, 0x1e
        /*00c2*/ 	.short	(.L_643 - .L_642)
.L_642:
        /*00c4*/ 	.word	0x00000000


	//----- nvinfo : EIATTR_CBANK_PARAM_SIZE
	.align		4
.L_643:
        /*00c8*/ 	.byte	0x03, 0x19
        /*00ca*/ 	.short	0x00b8


	//----- nvinfo : EIATTR_PARAM_CBANK
	.align		4
        /*00cc*/ 	.byte	0x04, 0x0a
        /*00ce*/ 	.short	(.L_645 - .L_644)
	.align		4
.L_644:
        /*00d0*/ 	.word	index@(.nv.constant0._Z35group_norm_nhwc_bwd_one_pass_kernelI11Bf16IOBf16WLi512ELi8ELi128EEv26Group_norm_nhwc_bwd_params)
        /*00d4*/ 	.short	0x0210
        /*00d6*/ 	.short	0x00b8


	//----- nvinfo : EIATTR_SW_WAR
	.align		4
.L_645:
        /*00d8*/ 	.byte	0x04, 0x36
        /*00da*/ 	.short	(.L_647 - .L_646)
.L_646:
        /*00dc*/ 	.word	0x00000008
.L_647:


//--------------------- .nv.info._Z35group_norm_nhwc_bwd_one_pass_kernelI11Bf16IOFp16WLi64ELi8ELi128EEv26Group_norm_nhwc_bwd_params --------------------------
	.section	.nv.info._Z35group_norm_nhwc_bwd_one_pass_kernelI11Bf16IOFp16WLi64ELi8ELi128EEv26Group_norm_nhwc_bwd_params,"",@"SHT_CUDA_INFO"
	.sectionflags	@""
	.align	4


	//----- nvinfo : EIATTR_CUDA_API_VERSION
	.align		4
        /*0000*/ 	.byte	0x04, 0x37
        /*0002*/ 	.short	(.L_649 - .L_648)
.L_648:
        /*0004*/ 	.word	0x00000082


	//----- nvinfo : EIATTR_KPARAM_INFO
	.align		4
.L_649:
        /*0008*/ 	.byte	0x04, 0x17
        /*000a*/ 	.short	(.L_651 - .L_650)
.L_650:
        /*000c*/ 	.word	0x00000000
        /*0010*/ 	.short	0x0000
        /*0012*/ 	.short	0x0000
        /*0014*/ 	.byte	0x00, 0xf0, 0xe1, 0x02


	//----- nvinfo : EIATTR_SPARSE_MMA_MASK
	.align		4
.L_651:
        /*0018*/ 	.byte	0x03, 0x50
        /*001a*/ 	.short	0x0000


	//----- nvinfo : EIATTR_MAXREG_COUNT
	.align		4
        /*001c*/ 	.byte	0x03, 0x1b
        /*001e*/ 	.short	0x00ff


	//----- nvinfo : EIATTR_NUM_BARRIERS
	.align		4
        /*0020*/ 	.byte	0x02, 0x4c
        /*0022*/ 	.byte	0x01
	.zero		1


	//----- nvinfo : EIATTR_MERCURY_ISA_VERSION
	.align		4
        /*0024*/ 	.byte	0x03, 0x5f
        /*0026*/ 	.short	0x0101


	//----- nvinfo : EIATTR_INT_WARP_WIDE_INSTR_OFFSETS
	.align		4
        /*0028*/ 	.byte	0x04, 0x31
        /*002a*/ 	.short	(.L_653 - .L_652)


	//   ....[0]....
.L_652:
        /*002c*/ 	.word	0x00001f30


	//   ....[1]....
        /*0030*/ 	.word	0x00003930


	//----- nvinfo : EIATTR_COOP_GROUP_MASK_REGIDS
	.align		4
.L_653:
        /*0034*/ 	.byte	0x04, 0x29
        /*0036*/ 	.short	(.L_655 - .L_654)


	//   ....[0]....
.L_654:
        /*0038*/ 	.word	0xffffffff


	//   ....[1]....
        /*003c*/ 	.word	0xffffffff


	//   ....[2]....
        /*0040*/ 	.word	0xffffffff


	//   ....[3]....
        /*0044*/ 	.word	0xffffffff


	//   ....[4]....
        /*0048*/ 	.word	0xffffffff


	//   ....[5]....
        /*004c*/ 	.word	0xffffffff


	//   ....[6]....
        /*0050*/ 	.word	0xffffffff


	//   ....[7]....
        /*0054*/ 	.word	0xffffffff


	//   ....[8]....
        /*0058*/ 	.word	0xffffffff


	//   ....[9]....
        /*005c*/ 	.word	0xffffffff


	//----- nvinfo : EIATTR_COOP_GROUP_INSTR_OFFSETS
	.align		4
.L_655:
        /*0060*/ 	.byte	0x04, 0x28
        /*0062*/ 	.short	(.L_657 - .L_656)


	//   ....[0]....
.L_656:
        /*0064*/ 	.word	0x00000fd0


	//   ....[1]....
        /*0068*/ 	.word	0x00001010


	//   ....[2]....
        /*006c*/ 	.word	0x000010c0


	//   ....[3]....
        /*0070*/ 	.word	0x000010e0


	//   ....[4]....
        /*0074*/ 	.word	0x00001120


	//   ....[5]....
        /*0078*/ 	.word	0x00001140


	//   ....[6]....
        /*007c*/ 	.word	0x00001170


	//   ....[7]....
        /*0080*/ 	.word	0x00001190


	//   ....[8]....
        /*0084*/ 	.word	0x000011c0


	//   ....[9]....
        /*0088*/ 	.word	0x000011e0


	//----- nvinfo : EIATTR_EXIT_INSTR_OFFSETS
	.align		4
.L_657:
        /*008c*/ 	.byte	0x04, 0x1c
        /*008e*/ 	.short	(.L_659 - .L_658)


	//   ....[0]....
.L_658:
        /*0090*/ 	.word	0x000039c0


	//   ....[1]....
        /*0094*/ 	.word	0x00003b00


	//   ....[2]....
        /*0098*/ 	.word	0x00003d60


	//----- nvinfo : EIATTR_MAX_THREADS
	.align		4
.L_659:
        /*009c*/ 	.byte	0x04, 0x05
        /*009e*/ 	.short	(.L_661 - .L_660)
.L_660:
        /*00a0*/ 	.word	0x00000080
        /*00a4*/ 	.word	0x00000001
        /*00a8*/ 	.word	0x00000001


	//----- nvinfo : EIATTR_CRS_STACK_SIZE
	.align		4
.L_661:
        /*00ac*/ 	.byte	0x04, 0x1e
        /*00ae*/ 	.short	(.L_663 - .L_662)
.L_662:
        /*00b0*/ 	.word	0x00000000


	//----- nvinfo : EIATTR_CBANK_PARAM_SIZE
	.align		4
.L_663:
        /*00b4*/ 	.byte	0x03, 0x19
        /*00b6*/ 	.short	0x00b8


	//----- nvinfo : EIATTR_PARAM_CBANK
	.align		4
        /*00b8*/ 	.byte	0x04, 0x0a
        /*00ba*/ 	.short	(.L_665 - .L_664)
	.align		4
.L_664:
        /*00bc*/ 	.word	index@(.nv.constant0._Z35group_norm_nhwc_bwd_one_pass_kernelI11Bf16IOFp16WLi64ELi8ELi128EEv26Group_norm_nhwc_bwd_params)
        /*00c0*/ 	.short	0x0210
        /*00c2*/ 	.short	0x00b8


	//----- nvinfo : EIATTR_SW_WAR
	.align		4
.L_665:
        /*00c4*/ 	.byte	0x04, 0x36
        /*00c6*/ 	.short	(.L_667 - .L_666)
.L_666:
        /*00c8*/ 	.word	0x00000008
.L_667:


//--------------------- .nv.info._Z35group_norm_nhwc_bwd_one_pass_kernelI11Bf16IOFp16WLi128ELi8ELi128EEv26Group_norm_nhwc_bwd_params --------------------------
	.section	.nv.info._Z35group_norm_nhwc_bwd_one_pass_kernelI11Bf16IOFp16WLi128ELi8ELi128EEv26Group_norm_nhwc_bwd_params,"",@"SHT_CUDA_INFO"
	.sectionflags	@""
	.align	4


	//----- nvinfo : EIATTR_CUDA_API_VERSION
	.align		4
        /*0000*/ 	.byte	0x04, 0x37
        /*0002*/ 	.short	(.L_669 - .L_668)
.L_668:
        /*0004*/ 	.word	0x00000082


	//----- nvinfo : EIATTR_KPARAM_INFO
	.align		4
.L_669:
        /*0008*/ 	.byte	0x04, 0x17
        /*000a*/ 	.short	(.L_671 - .L_670)
.L_670:
        /*000c*/ 	.word	0x00000000
        /*0010*/ 	.short	0x0000
        /*0012*/ 	.short	0x0000
        /*0014*/ 	.byte	0x00, 0xf0, 0xe1, 0x02


	//----- nvinfo : EIATTR_SPARSE_MMA_MASK
	.align		4
.L_671:
        /*0018*/ 	.byte	0x03, 0x50
        /*001a*/ 	.short	0x0000


	//----- nvinfo : EIATTR_MAXREG_COUNT
	.align		4
        /*001c*/ 	.byte	0x03, 0x1b
        /*001e*/ 	.short	0x00ff


	//----- nvinfo : EIATTR_NUM_BARRIERS
	.align		4
        /*0020*/ 	.byte	0x02, 0x4c
        /*0022*/ 	.byte	0x01
	.zero		1


	//----- nvinfo : EIATTR_MERCURY_ISA_VERSION
	.align		4
        /*0024*/ 	.byte	0x03, 0x5f
        /*0026*/ 	.short	0x0101


	//----- nvinfo : EIATTR_INT_WARP_WIDE_INSTR_OFFSETS
	.align		4
        /*0028*/ 	.byte	0x04, 0x31
        /*002a*/ 	.short	(.L_673 - .L_672)


	//   ....[0]....
.L_672:
        /*002c*/ 	.word	0x00002730


	//   ....[1]....
        /*0030*/ 	.word	0x00004810


	//----- nvinfo : EIATTR_COOP_GROUP_MASK_REGIDS
	.align		4
.L_673:
        /*0034*/ 	.byte	0x04, 0x29
        /*0036*/ 	.short	(.L_675 - .L_674)


	//   ....[0]....
.L_674:
        /*0038*/ 	.word	0xffffffff


	//   ....[1]....
        /*003c*/ 	.word	0xffffffff


	//   ....[2]....
        /*0040*/ 	.word	0xffffffff


	//   ....[3]....
        /*0044*/ 	.word	0xffffffff


	//   ....[4]....
        /*0048*/ 	.word	0xffffffff


	//   ....[5]....
        /*004c*/ 	.word	0xffffffff


	//   ....[6]....
        /*0050*/ 	.word	0xffffffff


	//   ....[7]....
        /*0054*/ 	.word	0xffffffff


	//   ....[8]....
        /*0058*/ 	.word	0xffffffff


	//   ....[9]....
        /*005c*/ 	.word	0xffffffff


	//----- nvinfo : EIATTR_COOP_GROUP_INSTR_OFFSETS
	.align		4
.L_675:
        /*0060*/ 	.byte	0x04, 0x28
        /*0062*/ 	.short	(.L_677 - .L_676)


	//   ....[0]....
.L_676:
        /*0064*/ 	.word	0x00001740


	//   ....[1]....
        /*0068*/ 	.word	0x00001780


	//   ....[2]....
        /*006c*/ 	.word	0x000018a0


	//   ....[3]....
        /*0070*/ 	.word	0x000018c0


	//   ....[4]....
        /*0074*/ 	.word	0x000018f0


	//   ....[5]....
        /*0078*/ 	.word	0x00001910


	//   ....[6]....
        /*007c*/ 	.word	0x00001940


	//   ....[7]....
        /*0080*/ 	.word	0x00001960


	//   ....[8]....
        /*0084*/ 	.word	0x00001990


	//   ....[9]....
        /*0088*/ 	.word	0x000019b0


	//----- nvinfo : EIATTR_EXIT_INSTR_OFFSETS
	.align		4
.L_677:
        /*008c*/ 	.byte	0x04, 0x1c
        /*008e*/ 	.short	(.L_679 - .L_678)


	//   ....[0]....
.L_678:
        /*0090*/ 	.word	0x000048a0


	//   ....[1]....
        /*0094*/ 	.word	0x000049e0


	//   ....[2]....
        /*0098*/ 	.word	0x00004c40


	//----- nvinfo : EIATTR_MAX_THREADS
	.align		4
.L_679:
        /*009c*/ 	.byte	0x04, 0x05
        /*009e*/ 	.short	(.L_681 - .L_680)
.L_680:
        /*00a0*/ 	.word	0x00000080
        /*00a4*/ 	.word	0x00000001
        /*00a8*/ 	.word	0x00000001


	//----- nvinfo : EIATTR_CRS_STACK_SIZE
	.align		4
.L_681:
        /*00ac*/ 	.byte	0x04, 0x1e
        /*00ae*/ 	.short	(.L_683 - .L_682)
.L_682:
        /*00b0*/ 	.word	0x00000000


	//----- nvinfo : EIATTR_CBANK_PARAM_SIZE
	.align		4
.L_683:
        /*00b4*/ 	.byte	0x03, 0x19
        /*00b6*/ 	.short	0x00b8


	//----- nvinfo : EIATTR_PARAM_CBANK
	.align		4
        /*00b8*/ 	.byte	0x04, 0x0a
        /*00ba*/ 	.short	(.L_685 - .L_684)
	.align		4
.L_684:
        /*00bc*/ 	.word	index@(.nv.constant0._Z35group_norm_nhwc_bwd_one_pass_kernelI11Bf16IOFp16WLi128ELi8ELi128EEv26Group_norm_nhwc_bwd_params)
        /*00c0*/ 	.short	0x0210
        /*00c2*/ 	.short	0x00b8


	//----- nvinfo : EIATTR_SW_WAR
	.align		4
.L_685:
        /*00c4*/ 	.byte	0x04, 0x36
        /*00c6*/ 	.short	(.L_687 - .L_686)
.L_686:
        /*00c8*/ 	.word	0x00000008
.L_687:


//--------------------- .nv.info._Z35group_norm_nhwc_bwd_one_pass_kernelI11Bf16IOFp16WLi256ELi8ELi128EEv26Group_norm_nhwc_bwd_params --------------------------
	.section	.nv.info._Z35group_norm_nhwc_bwd_one_pass_kernelI11Bf16IOFp16WLi256ELi8ELi128EEv26Group_norm_nhwc_bwd_params,"",@"SHT_CUDA_INFO"
	.sectionflags	@""
	.align	4


	//----- nvinfo : EIATTR_CUDA_API_VERSION
	.align		4
        /*0000*/ 	.byte	0x04, 0x37
        /*0002*/ 	.short	(.L_689 - .L_688)
.L_688:
        /*0004*/ 	.word	0x00000082


	//----- nvinfo : EIATTR_KPARAM_INFO
	.align		4
.L_689:
        /*0008*/ 	.byte	0x04, 0x17
        /*000a*/ 	.short	(.L_691 - .L_690)
.L_690:
        /*000c*/ 	.word	0x00000000
        /*0010*/ 	.short	0x0000
        /*0012*/ 	.short	0x0000
        /*0014*/ 	.byte	0x00, 0xf0, 0xe1, 0x02


	//----- nvinfo : EIATTR_SPARSE_MMA_MASK
	.align		4
.L_691:
        /*0018*/ 	.byte	0x03, 0x50
        /*001a*/ 	.short	0x0000


	//----- nvinfo : EIATTR_MAXREG_COUNT
	.align		4
        /*001c*/ 	.byte	0x03, 0x1b
        /*001e*/ 	.short	0x00ff


	//----- nvinfo : EIATTR_NUM_BARRIERS
	.align		4
        /*0020*/ 	.byte	0x02, 0x4c
        /*0022*/ 	.byte	0x01
	.zero		1


	//----- nvinfo : EIATTR_MERCURY_ISA_VERSION
	.align		4
        /*0024*/ 	.byte	0x03, 0x5f
        /*0026*/ 	.short	0x0101


	//----- nvinfo : EIATTR_INT_WARP_WIDE_INSTR_OFFSETS
	.align		4
        /*0028*/ 	.byte	0x04, 0x31
        /*002a*/ 	.short	(.L_693 - .L_692)


	//   ....[0]....
.L_692:
        /*002c*/ 	.word	0x00003780


	//   ....[1]....
        /*0030*/ 	.word	0x000064f0


	//----- nvinfo : EIATTR_COOP_GROUP_MASK_REGIDS
	.align		4
.L_693:
        /*0034*/ 	.byte	0x04, 0x29
        /*0036*/ 	.short	(.L_695 - .L_694)


	//   ....[0]....
.L_694:
        /*0038*/ 	.word	0xffffffff


	//   ....[1]....
        /*003c*/ 	.word	0xffffffff


	//   ....[2]....
        /*0040*/ 	.word	0xffffffff


	//   ....[3]....
        /*0044*/ 	.word	0xffffffff


	//   ....[4]....
        /*0048*/ 	.word	0xffffffff


	//   ....[5]....
        /*004c*/ 	.word	0xffffffff


	//   ....[6]....
        /*0050*/ 	.word	0xffffffff


	//   ....[7]....
        /*0054*/ 	.word	0xffffffff


	//   ....[8]....
        /*0058*/ 	.word	0xffffffff


	//   ....[9]....
        /*005c*/ 	.word	0xffffffff


	//----- nvinfo : EIATTR_COOP_GROUP_INSTR_OFFSETS
	.align		4
.L_695:
        /*0060*/ 	.byte	0x04, 0x28
        /*0062*/ 	.short	(.L_697 - .L_696)


	//   ....[0]....
.L_696:
        /*0064*/ 	.word	0x00002720


	//   ....[1]....
        /*0068*/ 	.word	0x00002760


	//   ....[2]....
        /*006c*/ 	.word	0x00002860


	//   ....[3]....
        /*0070*/ 	.word	0x00002880


	//   ....[4]....
        /*0074*/ 	.word	0x000028b0


	//   ....[5]....
        /*0078*/ 	.word	0x000028d0


	//   ....[6]....
        /*007c*/ 	.word	0x00002900


	//   ....[7]....
        /*0080*/ 	.word	0x00002920


	//   ....[8]....
        /*0084*/ 	.word	0x00002950


	//   ....[9]....
        /*0088*/ 	.word	0x00002970


	//----- nvinfo : EIATTR_EXIT_INSTR_OFFSETS
	.align		4
.L_697:
        /*008c*/ 	.byte	0x04, 0x1c
        /*008e*/ 	.short	(.L_699 - .L_698)


	//   ....[0]....
.L_698:
        /*0090*/ 	.word	0x00006580


	//   ....[1]....
        /*0094*/ 	.word	0x000066c0


	//   ....[2]....
        /*0098*/ 	.word	0x00006920


	//----- nvinfo : EIATTR_MAX_THREADS
	.align		4
.L_699:
        /*009c*/ 	.byte	0x04, 0x05
        /*009e*/ 	.short	(.L_701 - .L_700)
.L_700:
        /*00a0*/ 	.word	0x00000080
        /*00a4*/ 	.word	0x00000001
        /*00a8*/ 	.word	0x00000001


	//----- nvinfo : EIATTR_CRS_STACK_SIZE
	.align		4
.L_701:
        /*00ac*/ 	.byte	0x04, 0x1e
        /*00ae*/ 	.short	(.L_703 - .L_702)
.L_702:
        /*00b0*/ 	.word	0x00000000


	//----- nvinfo : EIATTR_CBANK_PARAM_SIZE
	.align		4
.L_703:
        /*00b4*/ 	.byte	0x03, 0x19
        /*00b6*/ 	.short	0x00b8


	//----- nvinfo : EIATTR_PARAM_CBANK
	.align		4
        /*00b8*/ 	.byte	0x04, 0x0a
        /*00ba*/ 	.short	(.L_705 - .L_704)
	.align		4
.L_704:
        /*00bc*/ 	.word	index@(.nv.constant0._Z35group_norm_nhwc_bwd_one_pass_kernelI11Bf16IOFp16WLi256ELi8ELi128EEv26Group_norm_nhwc_bwd_params)
        /*00c0*/ 	.short	0x0210
        /*00c2*/ 	.short	0x00b8


	//----- nvinfo : EIATTR_SW_WAR
	.align		4
.L_705:
        /*00c4*/ 	.byte	0x04, 0x36
        /*00c6*/ 	.short	(.L_707 - .L_706)
.L_706:
        /*00c8*/ 	.word	0x00000008
.L_707:


//--------------------- .nv.info._Z35group_norm_nhwc_bwd_one_pass_kernelI11Bf16IOFp16WLi512ELi8ELi128EEv26Group_norm_nhwc_bwd_params --------------------------
	.section	.nv.info._Z35group_norm_nhwc_bwd_one_pass_kernelI11Bf16IOFp16WLi512ELi8ELi128EEv26Group_norm_nhwc_bwd_params,"",@"SHT_CUDA_INFO"
	.sectionflags	@""
	.align	4


	//----- nvinfo : EIATTR_CUDA_API_VERSION
	.align		4
        /*0000*/ 	.byte	0x04, 0x37
        /*0002*/ 	.short	(.L_709 - .L_708)
.L_708:
        /*0004*/ 	.word	0x00000082


	//----- nvinfo : EIATTR_KPARAM_INFO
	.align		4
.L_709:
        /*0008*/ 	.byte	0x04, 0x17
        /*000a*/ 	.short	(.L_711 - .L_710)
.L_710:
        /*000c*/ 	.word	0x00000000
        /*0010*/ 	.short	0x0000
        /*0012*/ 	.short	0x0000
        /*0014*/ 	.byte	0x00, 0xf0, 0xe1, 0x02


	//----- nvinfo : EIATTR_SPARSE_MMA_MASK
	.align		4
.L_711:
        /*0018*/ 	.byte	0x03, 0x50
        /*001a*/ 	.short	0x0000


	//----- nvinfo : EIATTR_MAXREG_COUNT
	.align		4
        /*001c*/ 	.byte	0x03, 0x1b
        /*001e*/ 	.short	0x00ff


	//----- nvinfo : EIATTR_NUM_BARRIERS
	.align		4
        /*0020*/ 	.byte	0x02, 0x4c
        /*0022*/ 	.byte	0x01
	.zero		1


	//----- nvinfo : EIATTR_ANNOTATIONS
	.align		4
        /*0024*/ 	.byte	0x04, 0x55
        /*0026*/ 	.short	(.L_713 - .L_712)


	//   ....[0]....
.L_712:
        /*0028*/ 	.word	0x00000001
        /*002c*/ 	.byte	0x20, 0x06, 0x00, 0x00, 0x01, 0x00, 0x00, 0x00, 0x00, 0x56, 0x00, 0x00


	//----- nvinfo : EIATTR_MERCURY_ISA_VERSION
	.align		4
.L_713:
        /*0038*/ 	.byte	0x03, 0x5f
        /*003a*/ 	.short	0x0101


	//----- nvinfo : EIATTR_INT_WARP_WIDE_INSTR_OFFSETS
	.align		4
        /*003c*/ 	.byte	0x04, 0x31
        /*003e*/ 	.short	(.L_715 - .L_714)


	//   ....[0]....
.L_714:
        /*0040*/ 	.word	0x00005980


	//   ....[1]....
        /*0044*/ 	.word	0x0000a120


	//----- nvinfo : EIATTR_COOP_GROUP_MASK_REGIDS
	.align		4
.L_715:
        /*0048*/ 	.byte	0x04, 0x29
        /*004a*/ 	.short	(.L_717 - .L_716)


	//   ....[0]....
.L_716:
        /*004c*/ 	.word	0xffffffff


	//   ....[1]....
        /*0050*/ 	.word	0xffffffff


	//   ....[2]....
        /*0054*/ 	.word	0xffffffff


	//   ....[3]....
        /*0058*/ 	.word	0xffffffff


	//   ....[4]....
        /*005c*/ 	.word	0xffffffff


	//   ....[5]....
        /*0060*/ 	.word	0xffffffff


	//   ....[6]....
        /*0064*/ 	.word	0xffffffff


	//   ....[7]....
        /*0068*/ 	.word	0xffffffff


	//   ....[8]....
        /*006c*/ 	.word	0xffffffff


	//   ....[9]....
        /*0070*/ 	.word	0xffffffff


	//----- nvinfo : EIATTR_COOP_GROUP_INSTR_OFFSETS
	.align		4
.L_717:
        /*0074*/ 	.byte	0x04, 0x28
        /*0076*/ 	.short	(.L_719 - .L_718)


	//   ....[0]....
.L_718:
        /*0078*/ 	.word	0x00004600


	//   ....[1]....
        /*007c*/ 	.word	0x00004640


	//   ....[2]....
        /*0080*/ 	.word	0x00004820


	//   ....[3]....
        /*0084*/ 	.word	0x00004860


	//   ....[4]....
        /*0088*/ 	.word	0x000049b0


	//   ....[5]....
        /*008c*/ 	.word	0x000049d0


	//   ....[6]....
        /*0090*/ 	.word	0x00004a00


	//   ....[7]....
        /*0094*/ 	.word	0x00004a20


	//   ....[8]....
        /*0098*/ 	.word	0x00004a50


	//   ....[9]....
        /*009c*/ 	.word	0x00004a70


	//----- nvinfo : EIATTR_EXIT_INSTR_OFFSETS
	.align		4
.L_719:
        /*00a0*/ 	.byte	0x04, 0x1c
        /*00a2*/ 	.short	(.L_721 - .L_720)


	//   ....[0]....
.L_720:
        /*00a4*/ 	.word	0x0000a1b0


	//   ....[1]....
        /*00a8*/ 	.word	0x0000a2f0


	//   ....[2]....
        /*00ac*/ 	.word	0x0000a550


	//----- nvinfo : EIATTR_MAX_THREADS
	.align		4
.L_721:
        /*00b0*/ 	.byte	0x04, 0x05
        /*00b2*/ 	.short	(.L_723 - .L_722)
.L_722:
        /*00b4*/ 	.word	0x00000080
        /*00b8*/ 	.word	0x00000001
        /*00bc*/ 	.word	0x00000001


	//----- nvinfo : EIATTR_CRS_STACK_SIZE
	.align		4
.L_723:
        /*00c0*/ 	.byte	0x04, 0x1e
        /*00c2*/ 	.short	(.L_725 - .L_724)
.L_724:
        /*00c4*/ 	.word	0x00000000


	//----- nvinfo : EIATTR_CBANK_PARAM_SIZE
	.align		4
.L_725:
        /*00c8*/ 	.byte	0x03, 0x19
        /*00ca*/ 	.short	0x00b8


	//----- nvinfo : EIATTR_PARAM_CBANK
	.align		4
        /*00cc*/ 	.byte	0x04, 0x0a
        /*00ce*/ 	.short	(.L_727 - .L_726)
	.align		4
.L_726:
        /*00d0*/ 	.word	index@(.nv.constant0._Z35group_norm_nhwc_bwd_one_pass_kernelI11Bf16IOFp16WLi512ELi8ELi128EEv26Group_norm_nhwc_bwd_params)
        /*00d4*/ 	.short	0x0210
        /*00d6*/ 	.short	0x00b8


	//----- nvinfo : EIATTR_SW_WAR
	.align		4
.L_727:
        /*00d8*/ 	.byte	0x04, 0x36
        /*00da*/ 	.short	(.L_729 - .L_728)
.L_728:
        /*00dc*/ 	.word	0x00000008
.L_729:


//--------------------- .nv.info._Z35group_norm_nhwc_bwd_one_pass_kernelI11Fp16IOFp32WLi64ELi8ELi128EEv26Group_norm_nhwc_bwd_params --------------------------
	.section	.nv.info._Z35group_norm_nhwc_bwd_one_pass_kernelI11Fp16IOFp32WLi64ELi8ELi128EEv26Group_norm_nhwc_bwd_params,"",@"SHT_CUDA_INFO"
	.sectionflags	@""
	.align	4


	//----- nvinfo : EIATTR_CUDA_API_VERSION
	.align		4
        /*0000*/ 	.byte	0x04, 0x37
        /*0002*/ 	.short	(.L_731 - .L_730)
.L_730:
        /*0004*/ 	.word	0x00000082


	//----- nvinfo : EIATTR_KPARAM_INFO
	.align		4
.L_731:
        /*0008*/ 	.byte	0x04, 0x17
        /*000a*/ 	.short	(.L_733 - .L_732)
.L_732:
        /*000c*/ 	.word	0x00000000
        /*0010*/ 	.short	0x0000
        /*0012*/ 	.short	0x0000
        /*0014*/ 	.byte	0x00, 0xf0, 0xe1, 0x02


	//----- nvinfo : EIATTR_SPARSE_MMA_MASK
	.align		4
.L_733:
        /*0018*/ 	.byte	0x03, 0x50
        /*001a*/ 	.short	0x0000


	//----- nvinfo : EIATTR_MAXREG_COUNT
	.align		4
        /*001c*/ 	.byte	0x03, 0x1b
        /*001e*/ 	.short	0x00ff


	//----- nvinfo : EIATTR_NUM_BARRIERS
	.align		4
        /*0020*/ 	.byte	0x02, 0x4c
        /*0022*/ 	.byte	0x01
	.zero		1


	//----- nvinfo : EIATTR_MERCURY_ISA_VERSION
	.align		4
        /*0024*/ 	.byte	0x03, 0x5f
        /*0026*/ 	.short	0x0101


	//----- nvinfo : EIATTR_INT_WARP_WIDE_INSTR_OFFSETS
	.align		4
        /*0028*/ 	.byte	0x04, 0x31
        /*002a*/ 	.short	(.L_735 - .L_734)


	//   ....[0]....
.L_734:
        /*002c*/ 	.word	0x00001e50


	//   ....[1]....
        /*0030*/ 	.word	0x00003830


	//----- nvinfo : EIATTR_COOP_GROUP_MASK_REGIDS
	.align		4
.L_735:
        /*0034*/ 	.byte	0x04, 0x29
        /*0036*/ 	.short	(.L_737 - .L_736)


	//   ....[0]....
.L_736:
        /*0038*/ 	.word	0xffffffff


	//   ....[1]....
        /*003c*/ 	.word	0xffffffff


	//   ....[2]....
        /*0040*/ 	.word	0xffffffff


	//   ....[3]....
        /*0044*/ 	.word	0xffffffff


	//   ....[4]....
        /*0048*/ 	.word	0xffffffff


	//   ....[5]....
        /*004c*/ 	.word	0xffffffff


	//   ....[6]....
        /*0050*/ 	.word	0xffffffff


	//   ....[7]....
        /*0054*/ 	.word	0xffffffff


	//   ....[8]....
        /*0058*/ 	.word	0xffffffff


	//   ....[9]....
        /*005c*/ 	.word	0xffffffff


	//----- nvinfo : EIATTR_COOP_GROUP_INSTR_OFFSETS
	.align		4
.L_737:
        /*0060*/ 	.byte	0x04, 0x28
        /*0062*/ 	.short	(.L_739 - .L_738)


	//   ....[0]....
.L_738:
        /*0064*/ 	.word	0x00000f10


	//   ....[1]....
        /*0068*/ 	.word	0x00000f50


	//   ....[2]....
        /*006c*/ 	.word	0x00000fb0


	//   ....[3]....
        /*0070*/ 	.word	0x00000fd0


	//   ....[4]....
        /*0074*/ 	.word	0x00001000


	//   ....[5]....
        /*0078*/ 	.word	0x00001020


	//   ....[6]....
        /*007c*/ 	.word	0x00001050


	//   ....[7]....
        /*0080*/ 	.word	0x00001070


	//   ....[8]....
        /*0084*/ 	.word	0x000010a0


	//   ....[9]....
        /*0088*/ 	.word	0x000010c0


	//----- nvinfo : EIATTR_EXIT_INSTR_OFFSETS
	.align		4
.L_739:
        /*008c*/ 	.byte	0x04, 0x1c
        /*008e*/ 	.short	(.L_741 - .L_740)


	//   ....[0]....
.L_740:
        /*0090*/ 	.word	0x000038c0


	//   ....[1]....
        /*0094*/ 	.word	0x00003a00


	//   ....[2]....
        /*0098*/ 	.word	0x00003c40


	//----- nvinfo : EIATTR_MAX_THREADS
	.align		4
.L_741:
        /*009c*/ 	.byte	0x04, 0x05
        /*009e*/ 	.short	(.L_743 - .L_742)
.L_742:
        /*00a0*/ 	.word	0x00000080
        /*00a4*/ 	.word	0x00000001
        /*00a8*/ 	.word	0x00000001


	//----- nvinfo : EIATTR_CRS_STACK_SIZE
	.align		4
.L_743:
        /*00ac*/ 	.byte	0x04, 0x1e
        /*00ae*/ 	.short	(.L_745 - .L_744)
.L_744:
        /*00b0*/ 	.word	0x00000000


	//----- nvinfo : EIATTR_CBANK_PARAM_SIZE
	.align		4
.L_745:
        /*00b4*/ 	.byte	0x03, 0x19
        /*00b6*/ 	.short	0x00b8


	//----- nvinfo : EIATTR_PARAM_CBANK
	.align		4
        /*00b8*/ 	.byte	0x04, 0x0a
        /*00ba*/ 	.short	(.L_747 - .L_746)
	.align		4
.L_746:
        /*00bc*/ 	.word	index@(.nv.constant0._Z35group_norm_nhwc_bwd_one_pass_kernelI11Fp16IOFp32WLi64ELi8ELi128EEv26Group_norm_nhwc_bwd_params)
        /*00c0*/ 	.short	0x0210
        /*00c2*/ 	.short	0x00b8


	//----- nvinfo : EIATTR_SW_WAR
	.align		4
.L_747:
        /*00c4*/ 	.byte	0x04, 0x36
        /*00c6*/ 	.short	(.L_749 - .L_748)
.L_748:
        /*00c8*/ 	.word	0x00000008
.L_749:


//--------------------- .nv.info._Z35group_norm_nhwc_bwd_one_pass_kernelI11Fp16IOFp32WLi128ELi8ELi128EEv26Group_norm_nhwc_bwd_params --------------------------
	.section	.nv.info._Z35group_norm_nhwc_bwd_one_pass_kernelI11Fp16IOFp32WLi128ELi8ELi128EEv26Group_norm_nhwc_bwd_params,"",@"SHT_CUDA_INFO"
	.sectionflags	@""
	.align	4


	//----- nvinfo : EIATTR_CUDA_API_VERSION
	.align		4
        /*0000*/ 	.byte	0x04, 0x37
        /*0002*/ 	.short	(.L_751 - .L_750)
.L_750:
        /*0004*/ 	.word	0x00000082


	//----- nvinfo : EIATTR_KPARAM_INFO
	.align		4
.L_751:
        /*0008*/ 	.byte	0x04, 0x17
        /*000a*/ 	.short	(.L_753 - .L_752)
.L_752:
        /*000c*/ 	.word	0x00000000
        /*0010*/ 	.short	0x0000
        /*0012*/ 	.short	0x0000
        /*0014*/ 	.byte	0x00, 0xf0, 0xe1, 0x02


	//----- nvinfo : EIATTR_SPARSE_MMA_MASK
	.align		4
.L_753:
        /*0018*/ 	.byte	0x03, 0x50
        /*001a*/ 	.short	0x0000


	//----- nvinfo : EIATTR_MAXREG_COUNT
	.align		4
        /*001c*/ 	.byte	0x03, 0x1b
        /*001e*/ 	.short	0x00ff


	//----- nvinfo : EIATTR_NUM_BARRIERS
	.align		4
        /*0020*/ 	.byte	0x02, 0x4c
        /*0022*/ 	.byte	0x01
	.zero		1


	//----- nvinfo : EIATTR_MERCURY_ISA_VERSION
	.align		4
        /*0024*/ 	.byte	0x03, 0x5f
        /*0026*/ 	.short	0x0101


	//----- nvinfo : EIATTR_INT_WARP_WIDE_INSTR_OFFSETS
	.align		4
        /*0028*/ 	.byte	0x04, 0x31
        /*002a*/ 	.short	(.L_755 - .L_754)


	//   ....[0]....
.L_754:
        /*002c*/ 	.word	0x00002610


	//   ....[1]....
        /*0030*/ 	.word	0x000046e0


	//----- nvinfo : EIATTR_COOP_GROUP_MASK_REGIDS
	.align		4
.L_755:
        /*0034*/ 	.byte	0x04, 0x29
        /*0036*/ 	.short	(.L_757 - .L_756)


	//   ....[0]....
.L_756:
        /*0038*/ 	.word	0xffffffff


	//   ....[1]....
        /*003c*/ 	.word	0xffffffff


	//   ....[2]....
        /*0040*/ 	.word	0xffffffff


	//   ....[3]....
        /*0044*/ 	.word	0xffffffff


	//   ....[4]....
        /*0048*/ 	.word	0xffffffff


	//   ....[5]....
        /*004c*/ 	.word	0xffffffff


	//   ....[6]....
        /*0050*/ 	.word	0xffffffff


	//   ....[7]....
        /*0054*/ 	.word	0xffffffff


	//   ....[8]....
        /*0058*/ 	.word	0xffffffff


	//   ....[9]....
        /*005c*/ 	.word	0xffffffff


	//----- nvinfo : EIATTR_COOP_GROUP_INSTR_OFFSETS
	.align		4
.L_757:
        /*0060*/ 	.byte	0x04, 0x28
        /*0062*/ 	.short	(.L_759 - .L_758)


	//   ....[0]....
.L_758:
        /*0064*/ 	.word	0x00001670


	//   ....[1]....
        /*0068*/ 	.word	0x000016b0


	//   ....[2]....
        /*006c*/ 	.word	0x000017e0


	//   ....[3]....
        /*0070*/ 	.word	0x00001800


	//   ....[4]....
        /*0074*/ 	.word	0x00001830


	//   ....[5]....
        /*0078*/ 	.word	0x00001850


	//   ....[6]....
        /*007c*/ 	.word	0x00001880


	//   ....[7]....
        /*0080*/ 	.word	0x000018a0


	//   ....[8]....
        /*0084*/ 	.word	0x000018d0


	//   ....[9]....
        /*0088*/ 	.word	0x000018f0


	//----- nvinfo : EIATTR_EXIT_INSTR_OFFSETS
	.align		4
.L_759:
        /*008c*/ 	.byte	0x04, 0x1c
        /*008e*/ 	.short	(.L_761 - .L_760)


	//   ....[0]....
.L_760:
        /*0090*/ 	.word	0x00004770


	//   ....[1]....
        /*0094*/ 	.word	0x000048b0


	//   ....[2]....
        /*0098*/ 	.word	0x00004af0


	//----- nvinfo : EIATTR_MAX_THREADS
	.align		4
.L_761:
        /*009c*/ 	.byte	0x04, 0x05
        /*009e*/ 	.short	(.L_763 - .L_762)
.L_762:
        /*00a0*/ 	.word	0x00000080
        /*00a4*/ 	.word	0x00000001
        /*00a8*/ 	.word	0x00000001


	//----- nvinfo : EIATTR_CRS_STACK_SIZE
	.align		4
.L_763:
        /*00ac*/ 	.byte	0x04, 0x1e
        /*00ae*/ 	.short	(.L_765 - .L_764)
.L_764:
        /*00b0*/ 	.word	0x00000000


	//----- nvinfo : EIATTR_CBANK_PARAM_SIZE
	.align		4
.L_765:
        /*00b4*/ 	.byte	0x03, 0x19
        /*00b6*/ 	.short	0x00b8


	//----- nvinfo : EIATTR_PARAM_CBANK
	.align		4
        /*00b8*/ 	.byte	0x04, 0x0a
        /*00ba*/ 	.short	(.L_767 - .L_766)
	.align		4
.L_766:
        /*00bc*/ 	.word	index@(.nv.constant0._Z35group_norm_nhwc_bwd_one_pass_kernelI11Fp16IOFp32WLi128ELi8ELi128EEv26Group_norm_nhwc_bwd_params)
        /*00c0*/ 	.short	0x0210
        /*00c2*/ 	.short	0x00b8


	//----- nvinfo : EIATTR_SW_WAR
	.align		4
.L_767:
        /*00c4*/ 	.byte	0x04, 0x36
        /*00c6*/ 	.short	(.L_769 - .L_768)
.L_768:
        /*00c8*/ 	.word	0x00000008
.L_769:


//--------------------- .nv.info._Z35group_norm_nhwc_bwd_one_pass_kernelI11Fp16IOFp32WLi256ELi8ELi128EEv26Group_norm_nhwc_bwd_params --------------------------
	.section	.nv.info._Z35group_norm_nhwc_bwd_one_pass_kernelI11Fp16IOFp32WLi256ELi8ELi128EEv26Group_norm_nhwc_bwd_params,"",@"SHT_CUDA_INFO"
	.sectionflags	@""
	.align	4


	//----- nvinfo : EIATTR_CUDA_API_VERSION
	.align		4
        /*0000*/ 	.byte	0x04, 0x37
        /*0002*/ 	.short	(.L_771 - .L_770)
.L_770:
        /*0004*/ 	.word	0x00000082


	//----- nvinfo : EIATTR_KPARAM_INFO
	.align		4
.L_771:
        /*0008*/ 	.byte	0x04, 0x17
        /*000a*/ 	.short	(.L_773 - .L_772)
.L_772:
        /*000c*/ 	.word	0x00000000
        /*0010*/ 	.short	0x0000
        /*0012*/ 	.short	0x0000
        /*0014*/ 	.byte	0x00, 0xf0, 0xe1, 0x02


	//----- nvinfo : EIATTR_SPARSE_MMA_MASK
	.align		4
.L_773:
        /*0018*/ 	.byte	0x03, 0x50
        /*001a*/ 	.short	0x0000


	//----- nvinfo : EIATTR_MAXREG_COUNT
	.align		4
        /*001c*/ 	.byte	0x03, 0x1b
        /*001e*/ 	.short	0x00ff


	//----- nvinfo : EIATTR_NUM_BARRIERS
	.align		4
        /*0020*/ 	.byte	0x02, 0x4c
        /*0022*/ 	.byte	0x01
	.zero		1


	//----- nvinfo : EIATTR_MERCURY_ISA_VERSION
	.align		4
        /*0024*/ 	.byte	0x03, 0x5f
        /*0026*/ 	.short	0x0101


	//----- nvinfo : EIATTR_INT_WARP_WIDE_INSTR_OFFSETS
	.align		4
        /*0028*/ 	.byte	0x04, 0x31
        /*002a*/ 	.short	(.L_775 - .L_774)


	//   ....[0]....
.L_774:
        /*002c*/ 	.word	0x00003560


	//   ....[1]....
        /*0030*/ 	.word	0x00006280


	//----- nvinfo : EIATTR_COOP_GROUP_MASK_REGIDS
	.align		4
.L_775:
        /*0034*/ 	.byte	0x04, 0x29
        /*0036*/ 	.short	(.L_777 - .L_776)


	//   ....[0]....
.L_776:
        /*0038*/ 	.word	0xffffffff


	//   ....[1]....
        /*003c*/ 	.word	0xffffffff


	//   ....[2]....
        /*0040*/ 	.word	0xffffffff


	//   ....[3]....
        /*0044*/ 	.word	0xffffffff


	//   ....[4]....
        /*0048*/ 	.word	0xffffffff


	//   ....[5]....
        /*004c*/ 	.word	0xffffffff


	//   ....[6]....
        /*0050*/ 	.word	0xffffffff


	//   ....[7]....
        /*0054*/ 	.word	0xffffffff


	//   ....[8]....
        /*0058*/ 	.word	0xffffffff


	//   ....[9]....
        /*005c*/ 	.word	0xffffffff


	//----- nvinfo : EIATTR_COOP_GROUP_INSTR_OFFSETS
	.align		4
.L_777:
        /*0060*/ 	.byte	0x04, 0x28
        /*0062*/ 	.short	(.L_779 - .L_778)


	//   ....[0]....
.L_778:
        /*0064*/ 	.word	0x00002610


	//   ....[1]....
        /*0068*/ 	.word	0x00002650


	//   ....[2]....
        /*006c*/ 	.word	0x00002700


	//   ....[3]....
        /*0070*/ 	.word	0x00002720


	//   ....[4]....
        /*0074*/ 	.word	0x00002750


	//   ....[5]....
        /*0078*/ 	.word	0x00002770


	//   ....[6]....
        /*007c*/ 	.word	0x000027a0


	//   ....[7]....
        /*0080*/ 	.word	0x000027c0


	//   ....[8]....
        /*0084*/ 	.word	0x000027f0


	//   ....[9]....
        /*0088*/ 	.word	0x00002810


	//----- nvinfo : EIATTR_EXIT_INSTR_OFFSETS
	.align		4
.L_779:
        /*008c*/ 	.byte	0x04, 0x1c
        /*008e*/ 	.short	(.L_781 - .L_780)


	//   ....[0]....
.L_780:
        /*0090*/ 	.word	0x00006310


	//   ....[1]....
        /*0094*/ 	.word	0x00006450


	//   ....[2]....
        /*0098*/ 	.word	0x000066a0


	//----- nvinfo : EIATTR_MAX_THREADS
	.align		4
.L_781:
        /*009c*/ 	.byte	0x04, 0x05
        /*009e*/ 	.short	(.L_783 - .L_782)
.L_782:
        /*00a0*/ 	.word	0x00000080
        /*00a4*/ 	.word	0x00000001
        /*00a8*/ 	.word	0x00000001


	//----- nvinfo : EIATTR_CRS_STACK_SIZE
	.align		4
.L_783:
        /*00ac*/ 	.byte	0x04, 0x1e
        /*00ae*/ 	.short	(.L_785 - .L_784)
.L_784:
        /*00b0*/ 	.word	0x00000000


	//----- nvinfo : EIATTR_CBANK_PARAM_SIZE
	.align		4
.L_785:
        /*00b4*/ 	.byte	0x03, 0x19
        /*00b6*/ 	.short	0x00b8


	//----- nvinfo : EIATTR_PARAM_CBANK
	.align		4
        /*00b8*/ 	.byte	0x04, 0x0a
        /*00ba*/ 	.short	(.L_787 - .L_786)
	.align		4
.L_786:
        /*00bc*/ 	.word	index@(.nv.constant0._Z35group_norm_nhwc_bwd_one_pass_kernelI11Fp16IOFp32WLi256ELi8ELi128EEv26Group_norm_nhwc_bwd_params)
        /*00c0*/ 	.short	0x0210
        /*00c2*/ 	.short	0x00b8


	//----- nvinfo : EIATTR_SW_WAR
	.align		4
.L_787:
        /*00c4*/ 	.byte	0x04, 0x36
        /*00c6*/ 	.short	(.L_789 - .L_788)
.L_788:
        /*00c8*/ 	.word	0x00000008
.L_789:


//--------------------- .nv.info._Z35group_norm_nhwc_bwd_one_pass_kernelI11Fp16IOFp32WLi512ELi8ELi128EEv26Group_norm_nhwc_bwd_params --------------------------
	.section	.nv.info._Z35group_norm_nhwc_bwd_one_pass_kernelI11Fp16IOFp32WLi512ELi8ELi128EEv26Group_norm_nhwc_bwd_params,"",@"SHT_CUDA_INFO"
	.sectionflags	@""
	.align	4


	//----- nvinfo : EIATTR_CUDA_API_VERSION
	.align		4
        /*0000*/ 	.byte	0x04, 0x37
        /*0002*/ 	.short	(.L_791 - .L_790)
.L_790:
        /*0004*/ 	.word	0x00000082


	//----- nvinfo : EIATTR_KPARAM_INFO
	.align		4
.L_791:
        /*0008*/ 	.byte	0x04, 0x17
        /*000a*/ 	.short	(.L_793 - .L_792)
.L_792:
        /*000c*/ 	.word	0x00000000
        /*0010*/ 	.short	0x0000
        /*0012*/ 	.short	0x0000
        /*0014*/ 	.byte	0x00, 0xf0, 0xe1, 0x02


	//----- nvinfo : EIATTR_SPARSE_MMA_MASK
	.align		4
.L_793:
        /*0018*/ 	.byte	0x03, 0x50
        /*001a*/ 	.short	0x0000


	//----- nvinfo : EIATTR_MAXREG_COUNT
	.align		4
        /*001c*/ 	.byte	0x03, 0x1b
        /*001e*/ 	.short	0x00ff


	//----- nvinfo : EIATTR_NUM_BARRIERS
	.align		4
        /*0020*/ 	.byte	0x02, 0x4c
        /*0022*/ 	.byte	0x01
	.zero		1


	//----- nvinfo : EIATTR_ANNOTATIONS
	.align		4
        /*0024*/ 	.byte	0x04, 0x55
        /*0026*/ 	.short	(.L_795 - .L_794)


	//   ....[0]....
.L_794:
        /*0028*/ 	.word	0x00000001
        /*002c*/ 	.byte	0xc0, 0x01, 0x00, 0x00, 0x01, 0x00, 0x00, 0x00, 0xc0, 0x04, 0x00, 0x00, 0x01, 0x00, 0x00, 0x00
        /*003c*/ 	.byte	0xe0, 0x06, 0x00, 0x00, 0x01, 0x00, 0x00, 0x00, 0xd0, 0x43, 0x00, 0x00


	//----- nvinfo : EIATTR_MERCURY_ISA_VERSION
	.align		4
.L_795:
        /*0048*/ 	.byte	0x03, 0x5f
        /*004a*/ 	.short	0x0101


	//----- nvinfo : EIATTR_INT_WARP_WIDE_INSTR_OFFSETS
	.align		4
        /*004c*/ 	.byte	0x04, 0x31
        /*004e*/ 	.short	(.L_797 - .L_796)


	//   ....[0]....
.L_796:
        /*0050*/ 	.word	0x00005540


	//   ....[1]....
        /*0054*/ 	.word	0x00009b60


	//----- nvinfo : EIATTR_COOP_GROUP_MASK_REGIDS
	.align		4
.L_797:
        /*0058*/ 	.byte	0x04, 0x29
        /*005a*/ 	.short	(.L_799 - .L_798)


	//   ....[0]....
.L_798:
        /*005c*/ 	.word	0xffffffff


	//   ....[1]....
        /*0060*/ 	.word	0xffffffff


	//   ....[2]....
        /*0064*/ 	.word	0xffffffff


	//   ....[3]....
        /*0068*/ 	.word	0xffffffff


	//   ....[4]....
        /*006c*/ 	.word	0xffffffff


	//   ....[5]....
        /*0070*/ 	.word	0xffffffff


	//   ....[6]....
        /*0074*/ 	.word	0xffffffff


	//   ....[7]....
        /*0078*/ 	.word	0xffffffff


	//   ....[8]....
        /*007c*/ 	.word	0xffffffff


	//   ....[9]....
        /*0080*/ 	.word	0xffffffff


	//----- nvinfo : EIATTR_COOP_GROUP_INSTR_OFFSETS
	.align		4
.L_799:
        /*0084*/ 	.byte	0x04, 0x28
        /*0086*/ 	.short	(.L_801 - .L_800)


	//   ....[0]....
.L_800:
        /*0088*/ 	.word	0x000044d0


	//   ....[1]....
        /*008c*/ 	.word	0x00004510


	//   ....[2]....
        /*0090*/ 	.word	0x00004720


	//   ....[3]....
        /*0094*/ 	.word	0x00004730


	//   ....[4]....
        /*0098*/ 	.word	0x00004770


	//   ....[5]....
        /*009c*/ 	.word	0x00004790


	//   ....[6]....
        /*00a0*/ 	.word	0x000047c0


	//   ....[7]....
        /*00a4*/ 	.word	0x000047e0


	//   ....[8]....
        /*00a8*/ 	.word	0x00004810


	//   ....[9]....
        /*00ac*/ 	.word	0x00004830


	//----- nvinfo : EIATTR_EXIT_INSTR_OFFSETS
	.align		4
.L_801:
        /*00b0*/ 	.byte	0x04, 0x1c
        /*00b2*/ 	.short	(.L_803 - .L_802)


	//   ....[0]....
.L_802:
        /*00b4*/ 	.word	0x00009bf0


	//   ....[1]....
        /*00b8*/ 	.word	0x00009d30


	//   ....[2]....
        /*00bc*/ 	.word	0x00009f70


	//----- nvinfo : EIATTR_MAX_THREADS
	.align		4
.L_803:
        /*00c0*/ 	.byte	0x04, 0x05
        /*00c2*/ 	.short	(.L_805 - .L_804)
.L_804:
        /*00c4*/ 	.word	0x00000080
        /*00c8*/ 	.word	0x00000001
        /*00cc*/ 	.word	0x00000001


	//----- nvinfo : EIATTR_CRS_STACK_SIZE
	.align		4
.L_805:
        /*00d0*/ 	.byte	0x04, 0x1e
        /*00d2*/ 	.short	(.L_807 - .L_806)
.L_806:
        /*00d4*/ 	.word	0x00000000


	//----- nvinfo : EIATTR_CBANK_PARAM_SIZE
	.align		4
.L_807:
        /*00d8*/ 	.byte	0x03, 0x19
        /*00da*/ 	.short	0x00b8


	//----- nvinfo : EIATTR_PARAM_CBANK
	.align		4
        /*00dc*/ 	.byte	0x04, 0x0a
        /*00de*/ 	.short	(.L_809 - .L_808)
	.align		4
.L_808:
        /*00e0*/ 	.word	index@(.nv.constant0._Z35group_norm_nhwc_bwd_one_pass_kernelI11Fp16IOFp32WLi512ELi8ELi128EEv26Group_norm_nhwc_bwd_params)
        /*00e4*/ 	.short	0x0210
        /*00e6*/ 	.short	0x00b8


	//----- nvinfo : EIATTR_SW_WAR
	.align		4
.L_809:
        /*00e8*/ 	.byte	0x04, 0x36
        /*00ea*/ 	.short	(.L_811 - .L_810)
.L_810:
        /*00ec*/ 	.word	0x00000008
.L_811:


//--------------------- .nv.info._Z35group_norm_nhwc_bwd_one_pass_kernelI11Fp16IOBf16WLi64ELi8ELi128EEv26Group_norm_nhwc_bwd_params --------------------------
	.section	.nv.info._Z35group_norm_nhwc_bwd_one_pass_kernelI11Fp16IOBf16WLi64ELi8ELi128EEv26Group_norm_nhwc_bwd_params,"",@"SHT_CUDA_INFO"
	.sectionflags	@""
	.align	4


	//----- nvinfo : EIATTR_CUDA_API_VERSION
	.align		4
        /*0000*/ 	.byte	0x04, 0x37
        /*0002*/ 	.short	(.L_813 - .L_812)
.L_812:
        /*0004*/ 	.word	0x00000082


	//----- nvinfo : EIATTR_KPARAM_INFO
	.align		4
.L_813:
        /*0008*/ 	.byte	0x04, 0x17
        /*000a*/ 	.short	(.L_815 - .L_814)
.L_814:
        /*000c*/ 	.word	0x00000000
        /*0010*/ 	.short	0x0000
        /*0012*/ 	.short	0x0000
        /*0014*/ 	.byte	0x00, 0xf0, 0xe1, 0x02


	//----- nvinfo : EIATTR_SPARSE_MMA_MASK
	.align		4
.L_815:
        /*0018*/ 	.byte	0x03, 0x50
        /*001a*/ 	.short	0x0000


	//----- nvinfo : EIATTR_MAXREG_COUNT
	.align		4
        /*001c*/ 	.byte	0x03, 0x1b
        /*001e*/ 	.short	0x00ff


	//----- nvinfo : EIATTR_NUM_BARRIERS
	.align		4
        /*0020*/ 	.byte	0x02, 0x4c
        /*0022*/ 	.byte	0x01
	.zero		1


	//----- nvinfo : EIATTR_MERCURY_ISA_VERSION
	.align		4
        /*0024*/ 	.byte	0x03, 0x5f
        /*0026*/ 	.short	0x0101


	//----- nvinfo : EIATTR_INT_WARP_WIDE_INSTR_OFFSETS
	.align		4
        /*0028*/ 	.byte	0x04, 0x31
        /*002a*/ 	.short	(.L_817 - .L_816)


	//   ....[0]....
.L_816:
        /*002c*/ 	.word	0x00001eb0


	//   ....[1]....
        /*0030*/ 	.word	0x00003890


	//----- nvinfo : EIATTR_COOP_GROUP_MASK_REGIDS
	.align		4
.L_817:
        /*0034*/ 	.byte	0x04, 0x29
        /*0036*/ 	.short	(.L_819 - .L_818)


	//   ....[0]....
.L_818:
        /*0038*/ 	.word	0xffffffff


	//   ....[1]....
        /*003c*/ 	.word	0xffffffff


	//   ....[2]....
        /*0040*/ 	.word	0xffffffff


	//   ....[3]....
        /*0044*/ 	.word	0xffffffff


	//   ....[4]....
        /*0048*/ 	.word	0xffffffff


	//   ....[5]....
        /*004c*/ 	.word	0xffffffff


	//   ....[6]....
        /*0050*/ 	.word	0xffffffff


	//   ....[7]....
        /*0054*/ 	.word	0xffffffff


	//   ....[8]....
        /*0058*/ 	.word	0xffffffff


	//   ....[9]....
        /*005c*/ 	.word	0xffffffff


	//----- nvinfo : EIATTR_COOP_GROUP_INSTR_OFFSETS
	.align		4
.L_819:
        /*0060*/ 	.byte	0x04, 0x28
        /*0062*/ 	.short	(.L_821 - .L_820)


	//   ....[0]....
.L_820:
        /*0064*/ 	.word	0x00000f70


	//   ....[1]....
        /*0068*/ 	.word	0x00000fb0


	//   ....[2]....
        /*006c*/ 	.word	0x00001060


	//   ....[3]....
        /*0070*/ 	.word	0x00001080


	//   ....[4]....
        /*0074*/ 	.word	0x000010c0


	//   ....[5]....
        /*0078*/ 	.word	0x000010e0


	//   ....[6]....
        /*007c*/ 	.word	0x00001110


	//   ....[7]....
        /*0080*/ 	.word	0x00001130


	//   ....[8]....
        /*0084*/ 	.word	0x00001160


	//   ....[9]....
        /*0088*/ 	.word	0x00001180


	//----- nvinfo : EIATTR_EXIT_INSTR_OFFSETS
	.align		4
.L_821:
        /*008c*/ 	.byte	0x04, 0x1c
        /*008e*/ 	.short	(.L_823 - .L_822)


	//   ....[0]....
.L_822:
        /*0090*/ 	.word	0x00003920


	//   ....[1]....
        /*0094*/ 	.word	0x00003a60


	//   ....[2]....
        /*0098*/ 	.word	0x00003cc0


	//----- nvinfo : EIATTR_MAX_THREADS
	.align		4
.L_823:
        /*009c*/ 	.byte	0x04, 0x05
        /*009e*/ 	.short	(.L_825 - .L_824)
.L_824:
        /*00a0*/ 	.word	0x00000080
        /*00a4*/ 	.word	0x00000001
        /*00a8*/ 	.word	0x00000001


	//----- nvinfo : EIATTR_CRS_STACK_SIZE
	.align		4
.L_825:
        /*00ac*/ 	.byte	0x04, 0x1e
        /*00ae*/ 	.short	(.L_827 - .L_826)
.L_826:
        /*00b0*/ 	.word	0x00000000


	//----- nvinfo : EIATTR_CBANK_PARAM_SIZE
	.align		4
.L_827:
        /*00b4*/ 	.byte	0x03, 0x19
        /*00b6*/ 	.short	0x00b8


	//----- nvinfo : EIATTR_PARAM_CBANK
	.align		4
        /*00b8*/ 	.byte	0x04, 0x0a
        /*00ba*/ 	.short	(.L_829 - .L_828)
	.align		4
.L_828:
        /*00bc*/ 	.word	index@(.nv.constant0._Z35group_norm_nhwc_bwd_one_pass_kernelI11Fp16IOBf16WLi64ELi8ELi128EEv26Group_norm_nhwc_bwd_params)
        /*00c0*/ 	.short	0x0210
        /*00c2*/ 	.short	0x00b8


	//----- nvinfo : EIATTR_SW_WAR
	.align		4
.L_829:
        /*00c4*/ 	.byte	0x04, 0x36
        /*00c6*/ 	.short	(.L_831 - .L_830)
.L_830:
        /*00c8*/ 	.word	0x00000008
.L_831:


//--------------------- .nv.info._Z35group_norm_nhwc_bwd_one_pass_kernelI11Fp16IOBf16WLi128ELi8ELi128EEv26Group_norm_nhwc_bwd_params --------------------------
	.section	.nv.info._Z35group_norm_nhwc_bwd_one_pass_kernelI11Fp16IOBf16WLi128ELi8ELi128EEv26Group_norm_nhwc_bwd_params,"",@"SHT_CUDA_INFO"
	.sectionflags	@""
	.align	4


	//----- nvinfo : EIATTR_CUDA_API_VERSION
	.align		4
        /*0000*/ 	.byte	0x04, 0x37
        /*0002*/ 	.short	(.L_833 - .L_832)
.L_832:
        /*0004*/ 	.word	0x00000082


	//----- nvinfo : EIATTR_KPARAM_INFO
	.align		4
.L_833:
        /*0008*/ 	.byte	0x04, 0x17
        /*000a*/ 	.short	(.L_835 - .L_834)
.L_834:
        /*000c*/ 	.word	0x00000000
        /*0010*/ 	.short	0x0000
        /*0012*/ 	.short	0x0000
        /*0014*/ 	.byte	0x00, 0xf0, 0xe1, 0x02


	//----- nvinfo : EIATTR_SPARSE_MMA_MASK
	.align		4
.L_835:
        /*0018*/ 	.byte	0x03, 0x50
        /*001a*/ 	.short	0x0000


	//----- nvinfo : EIATTR_MAXREG_COUNT
	.align		4
        /*001c*/ 	.byte	0x03, 0x1b
        /*001e*/ 	.short	0x00ff


	//----- nvinfo : EIATTR_NUM_BARRIERS
	.align		4
        /*0020*/ 	.byte	0x02, 0x4c
        /*0022*/ 	.byte	0x01
	.zero		1


	//----- nvinfo : EIATTR_MERCURY_ISA_VERSION
	.align		4
        /*0024*/ 	.byte	0x03, 0x5f
        /*0026*/ 	.short	0x0101


	//----- nvinfo : EIATTR_INT_WARP_WIDE_INSTR_OFFSETS
	.align		4
        /*0028*/ 	.byte	0x04, 0x31
        /*002a*/ 	.short	(.L_837 - .L_836)


	//   ....[0]....
.L_836:
        /*002c*/ 	.word	0x00002680


	//   ....[1]....
        /*0030*/ 	.word	0x00004750


	//----- nvinfo : EIATTR_COOP_GROUP_MASK_REGIDS
	.align		4
.L_837:
        /*0034*/ 	.byte	0x04, 0x29
        /*0036*/ 	.short	(.L_839 - .L_838)


	//   ....[0]....
.L_838:
        /*0038*/ 	.word	0xffffffff


	//   ....[1]....
        /*003c*/ 	.word	0xffffffff


	//   ....[2]....
        /*0040*/ 	.word	0xffffffff


	//   ....[3]....
        /*0044*/ 	.word	0xffffffff


	//   ....[4]....
        /*0048*/ 	.word	0xffffffff


	//   ....[5]....
        /*004c*/ 	.word	0xffffffff


	//   ....[6]....
        /*0050*/ 	.word	0xffffffff


	//   ....[7]....
        /*0054*/ 	.word	0xffffffff


	//   ....[8]....
        /*0058*/ 	.word	0xffffffff


	//   ....[9]....
        /*005c*/ 	.word	0xffffffff


	//----- nvinfo : EIATTR_COOP_GROUP_INSTR_OFFSETS
	.align		4
.L_839:
        /*0060*/ 	.byte	0x04, 0x28
        /*0062*/ 	.short	(.L_841 - .L_840)


	//   ....[0]....
.L_840:
        /*0064*/ 	.word	0x000016d0


	//   ....[1]....
        /*0068*/ 	.word	0x00001710


	//   ....[2]....
        /*006c*/ 	.word	0x00001830


	//   ....[3]....
        /*0070*/ 	.word	0x00001850


	//   ....[4]....
        /*0074*/ 	.word	0x00001880


	//   ....[5]....
        /*0078*/ 	.word	0x000018a0


	//   ....[6]....
        /*007c*/ 	.word	0x000018d0


	//   ....[7]....
        /*0080*/ 	.word	0x000018f0


	//   ....[8]....
        /*0084*/ 	.word	0x00001920


	//   ....[9]....
        /*0088*/ 	.word	0x00001940


	//----- nvinfo : EIATTR_EXIT_INSTR_OFFSETS
	.align		4
.L_841:
        /*008c*/ 	.byte	0x04, 0x1c
        /*008e*/ 	.short	(.L_843 - .L_842)


	//   ....[0]....
.L_842:
        /*0090*/ 	.word	0x000047e0


	//   ....[1]....
        /*0094*/ 	.word	0x00004920


	//   ....[2]....
        /*0098*/ 	.word	0x00004b80


	//----- nvinfo : EIATTR_MAX_THREADS
	.align		4
.L_843:
        /*009c*/ 	.byte	0x04, 0x05
        /*009e*/ 	.short	(.L_845 - .L_844)
.L_844:
        /*00a0*/ 	.word	0x00000080
        /*00a4*/ 	.word	0x00000001
        /*00a8*/ 	.word	0x00000001


	//----- nvinfo : EIATTR_CRS_STACK_SIZE
	.align		4
.L_845:
        /*00ac*/ 	.byte	0x04, 0x1e
        /*00ae*/ 	.short	(.L_847 - .L_846)
.L_846:
        /*00b0*/ 	.word	0x00000000


	//----- nvinfo : EIATTR_CBANK_PARAM_SIZE
	.align		4
.L_847:
        /*00b4*/ 	.byte	0x03, 0x19
        /*00b6*/ 	.short	0x00b8


	//----- nvinfo : EIATTR_PARAM_CBANK
	.align		4
        /*00b8*/ 	.byte	0x04, 0x0a
        /*00ba*/ 	.short	(.L_849 - .L_848)
	.align		4
.L_848:
        /*00bc*/ 	.word	index@(.nv.constant0._Z35group_norm_nhwc_bwd_one_pass_kernelI11Fp16IOBf16WLi128ELi8ELi128EEv26Group_norm_nhwc_bwd_params)
        /*00c0*/ 	.short	0x0210
        /*00c2*/ 	.short	0x00b8


	//----- nvinfo : EIATTR_SW_WAR
	.align		4
.L_849:
        /*00c4*/ 	.byte	0x04, 0x36
        /*00c6*/ 	.short	(.L_851 - .L_850)
.L_850:
        /*00c8*/ 	.word	0x00000008
.L_851:


//--------------------- .nv.info._Z35group_norm_nhwc_bwd_one_pass_kernelI11Fp16IOBf16WLi256ELi8ELi128EEv26Group_norm_nhwc_bwd_params --------------------------
	.section	.nv.info._Z35group_norm_nhwc_bwd_one_pass_kernelI11Fp16IOBf16WLi256ELi8ELi128EEv26Group_norm_nhwc_bwd_params,"",@"SHT_CUDA_INFO"
	.sectionflags	@""
	.align	4


	//----- nvinfo : EIATTR_CUDA_API_VERSION
	.align		4
        /*0000*/ 	.byte	0x04, 0x37
        /*0002*/ 	.short	(.L_853 - .L_852)
.L_852:
        /*0004*/ 	.word	0x00000082


	//----- nvinfo : EIATTR_KPARAM_INFO
	.align		4
.L_853:
        /*0008*/ 	.byte	0x04, 0x17
        /*000a*/ 	.short	(.L_855 - .L_854)
.L_854:
        /*000c*/ 	.word	0x00000000
        /*0010*/ 	.short	0x0000
        /*0012*/ 	.short	0x0000
        /*0014*/ 	.byte	0x00, 0xf0, 0xe1, 0x02


	//----- nvinfo : EIATTR_SPARSE_MMA_MASK
	.align		4
.L_855:
        /*0018*/ 	.byte	0x03, 0x50
        /*001a*/ 	.short	0x0000


	//----- nvinfo : EIATTR_MAXREG_COUNT
	.align		4
        /*001c*/ 	.byte	0x03, 0x1b
        /*001e*/ 	.short	0x00ff


	//----- nvinfo : EIATTR_NUM_BARRIERS
	.align		4
        /*0020*/ 	.byte	0x02, 0x4c
        /*0022*/ 	.byte	0x01
	.zero		1


	//----- nvinfo : EIATTR_MERCURY_ISA_VERSION
	.align		4
        /*0024*/ 	.byte	0x03, 0x5f
        /*0026*/ 	.short	0x0101


	//----- nvinfo : EIATTR_INT_WARP_WIDE_INSTR_OFFSETS
	.align		4
        /*0028*/ 	.byte	0x04, 0x31
        /*002a*/ 	.short	(.L_857 - .L_856)


	//   ....[0]....
.L_856:
        /*002c*/ 	.word	0x000035c0


	//   ....[1]....
        /*0030*/ 	.word	0x000062e0


	//----- nvinfo : EIATTR_COOP_GROUP_MASK_REGIDS
	.align		4
.L_857:
        /*0034*/ 	.byte	0x04, 0x29
        /*0036*/ 	.short	(.L_859 - .L_858)


	//   ....[0]....
.L_858:
        /*0038*/ 	.word	0xffffffff


	//   ....[1]....
        /*003c*/ 	.word	0xffffffff


	//   ....[2]....
        /*0040*/ 	.word	0xffffffff


	//   ....[3]....
        /*0044*/ 	.word	0xffffffff


	//   ....[4]....
        /*0048*/ 	.word	0xffffffff


	//   ....[5]....
        /*004c*/ 	.word	0xffffffff


	//   ....[6]....
        /*0050*/ 	.word	0xffffffff


	//   ....[7]....
        /*0054*/ 	.word	0xffffffff


	//   ....[8]....
        /*0058*/ 	.word	0xffffffff


	//   ....[9]....
        /*005c*/ 	.word	0xffffffff


	//----- nvinfo : EIATTR_COOP_GROUP_INSTR_OFFSETS
	.align		4
.L_859:
        /*0060*/ 	.byte	0x04, 0x28
        /*0062*/ 	.short	(.L_861 - .L_860)


	//   ....[0]....
.L_860:
        /*0064*/ 	.word	0x00002680


	//   ....[1]....
        /*0068*/ 	.word	0x000026c0


	//   ....[2]....
        /*006c*/ 	.word	0x00002740


	//   ....[3]....
        /*0070*/ 	.word	0x00002760


	//   ....[4]....
        /*0074*/ 	.word	0x00002790


	//   ....[5]....
        /*0078*/ 	.word	0x000027b0


	//   ....[6]....
        /*007c*/ 	.word	0x000027e0


	//   ....[7]....
        /*0080*/ 	.word	0x00002800


	//   ....[8]....
        /*0084*/ 	.word	0x00002830


	//   ....[9]....
        /*0088*/ 	.word	0x00002850


	//----- nvinfo : EIATTR_EXIT_INSTR_OFFSETS
	.align		4
.L_861:
        /*008c*/ 	.byte	0x04, 0x1c
        /*008e*/ 	.short	(.L_863 - .L_862)


	//   ....[0]....
.L_862:
        /*0090*/ 	.word	0x00006370


	//   ....[1]....
        /*0094*/ 	.word	0x000064b0


	//   ....[2]....
        /*0098*/ 	.word	0x00006710


	//----- nvinfo : EIATTR_MAX_THREADS
	.align		4
.L_863:
        /*009c*/ 	.byte	0x04, 0x05
        /*009e*/ 	.short	(.L_865 - .L_864)
.L_864:
        /*00a0*/ 	.word	0x00000080
        /*00a4*/ 	.word	0x00000001
        /*00a8*/ 	.word	0x00000001


	//----- nvinfo : EIATTR_CRS_STACK_SIZE
	.align		4
.L_865:
        /*00ac*/ 	.byte	0x04, 0x1e
        /*00ae*/ 	.short	(.L_867 - .L_866)
.L_866:
        /*00b0*/ 	.word	0x00000000


	//----- nvinfo : EIATTR_CBANK_PARAM_SIZE
	.align		4
.L_867:
        /*00b4*/ 	.byte	0x03, 0x19
        /*00b6*/ 	.short	0x00b8


	//----- nvinfo : EIATTR_PARAM_CBANK
	.align		4
        /*00b8*/ 	.byte	0x04, 0x0a
        /*00ba*/ 	.short	(.L_869 - .L_868)
	.align		4
.L_868:
        /*00bc*/ 	.word	index@(.nv.constant0._Z35group_norm_nhwc_bwd_one_pass_kernelI11Fp16IOBf16WLi256ELi8ELi128EEv26Group_norm_nhwc_bwd_params)
        /*00c0*/ 	.short	0x0210
        /*00c2*/ 	.short	0x00b8


	//----- nvinfo : EIATTR_SW_WAR
	.align		4
.L_869:
        /*00c4*/ 	.byte	0x04, 0x36
        /*00c6*/ 	.short	(.L_871 - .L_870)
.L_870:
        /*00c8*/ 	.word	0x00000008
.L_871:


//--------------------- .nv.info._Z35group_norm_nhwc_bwd_one_pass_kernelI11Fp16IOBf16WLi512ELi8ELi128EEv26Group_norm_nhwc_bwd_params --------------------------
	.section	.nv.info._Z35group_norm_nhwc_bwd_one_pass_kernelI11Fp16IOBf16WLi512ELi8ELi128EEv26Group_norm_nhwc_bwd_params,"",@"SHT_CUDA_INFO"
	.sectionflags	@""
	.align	4


	//----- nvinfo : EIATTR_CUDA_API_VERSION
	.align		4
        /*0000*/ 	.byte	0x04, 0x37
        /*0002*/ 	.short	(.L_873 - .L_872)
.L_872:
        /*0004*/ 	.word	0x00000082


	//----- nvinfo : EIATTR_KPARAM_INFO
	.align		4
.L_873:
        /*0008*/ 	.byte	0x04, 0x17
        /*000a*/ 	.short	(.L_875 - .L_874)
.L_874:
        /*000c*/ 	.word	0x00000000
        /*0010*/ 	.short	0x0000
        /*0012*/ 	.short	0x0000
        /*0014*/ 	.byte	0x00, 0xf0, 0xe1, 0x02


	//----- nvinfo : EIATTR_SPARSE_MMA_MASK
	.align		4
.L_875:
        /*0018*/ 	.byte	0x03, 0x50
        /*001a*/ 	.short	0x0000


	//----- nvinfo : EIATTR_MAXREG_COUNT
	.align		4
        /*001c*/ 	.byte	0x03, 0x1b
        /*001e*/ 	.short	0x00ff


	//----- nvinfo : EIATTR_NUM_BARRIERS
	.align		4
        /*0020*/ 	.byte	0x02, 0x4c
        /*0022*/ 	.byte	0x01
	.zero		1


	//----- nvinfo : EIATTR_ANNOTATIONS
	.align		4
        /*0024*/ 	.byte	0x04, 0x55
        /*0026*/ 	.short	(.L_877 - .L_876)


	//   ....[0]....
.L_876:
        /*0028*/ 	.word	0x00000001
        /*002c*/ 	.byte	0xc0, 0x01, 0x00, 0x00, 0x01, 0x00, 0x00, 0x00, 0xc0, 0x04, 0x00, 0x00, 0x01, 0x00, 0x00, 0x00
        /*003c*/ 	.byte	0xe0, 0x06, 0x00, 0x00, 0x01, 0x00, 0x00, 0x00, 0x20, 0x44, 0x00, 0x00


	//----- nvinfo : EIATTR_MERCURY_ISA_VERSION
	.align		4
.L_877:
        /*0048*/ 	.byte	0x03, 0x5f
        /*004a*/ 	.short	0x0101


	//----- nvinfo : EIATTR_INT_WARP_WIDE_INSTR_OFFSETS
	.align		4
        /*004c*/ 	.byte	0x04, 0x31
        /*004e*/ 	.short	(.L_879 - .L_878)


	//   ....[0]....
.L_878:
        /*0050*/ 	.word	0x00005590


	//   ....[1]....
        /*0054*/ 	.word	0x00009bb0


	//----- nvinfo : EIATTR_COOP_GROUP_MASK_REGIDS
	.align		4
.L_879:
        /*0058*/ 	.byte	0x04, 0x29
        /*005a*/ 	.short	(.L_881 - .L_880)


	//   ....[0]....
.L_880:
        /*005c*/ 	.word	0xffffffff


	//   ....[1]....
        /*0060*/ 	.word	0xffffffff


	//   ....[2]....
        /*0064*/ 	.word	0xffffffff


	//   ....[3]....
        /*0068*/ 	.word	0xffffffff


	//   ....[4]....
        /*006c*/ 	.word	0xffffffff


	//   ....[5]....
        /*0070*/ 	.word	0xffffffff


	//   ....[6]....
        /*0074*/ 	.word	0xffffffff


	//   ....[7]....
        /*0078*/ 	.word	0xffffffff


	//   ....[8]....
        /*007c*/ 	.word	0xffffffff


	//   ....[9]....
        /*0080*/ 	.word	0xffffffff


	//----- nvinfo : EIATTR_COOP_GROUP_INSTR_OFFSETS
	.align		4
.L_881:
        /*0084*/ 	.byte	0x04, 0x28
        /*0086*/ 	.short	(.L_883 - .L_882)


	//   ....[0]....
.L_882:
        /*0088*/ 	.word	0x00004520


	//   ....[1]....
        /*008c*/ 	.word	0x00004560


	//   ....[2]....
        /*0090*/ 	.word	0x00004770


	//   ....[3]....
        /*0094*/ 	.word	0x00004780


	//   ....[4]....
        /*0098*/ 	.word	0x000047c0


	//   ....[5]....
        /*009c*/ 	.word	0x000047e0


	//   ....[6]....
        /*00a0*/ 	.word	0x00004810


	//   ....[7]....
        /*00a4*/ 	.word	0x00004830


	//   ....[8]....
        /*00a8*/ 	.word	0x00004860


	//   ....[9]....
        /*00ac*/ 	.word	0x00004880


	//----- nvinfo : EIATTR_EXIT_INSTR_OFFSETS
	.align		4
.L_883:
        /*00b0*/ 	.byte	0x04, 0x1c
        /*00b2*/ 	.short	(.L_885 - .L_884)


	//   ....[0]....
.L_884:
        /*00b4*/ 	.word	0x00009c40


	//   ....[1]....
        /*00b8*/ 	.word	0x00009d80


	//   ....[2]....
        /*00bc*/ 	.word	0x00009fe0


	//----- nvinfo : EIATTR_MAX_THREADS
	.align		4
.L_885:
        /*00c0*/ 	.byte	0x04, 0x05
        /*00c2*/ 	.short	(.L_887 - .L_886)
.L_886:
        /*00c4*/ 	.word	0x00000080
        /*00c8*/ 	.word	0x00000001
        /*00cc*/ 	.word	0x00000001


	//----- nvinfo : EIATTR_CRS_STACK_SIZE
	.align		4
.L_887:
        /*00d0*/ 	.byte	0x04, 0x1e
        /*00d2*/ 	.short	(.L_889 - .L_888)
.L_888:
        /*00d4*/ 	.word	0x00000000


	//----- nvinfo : EIATTR_CBANK_PARAM_SIZE
	.align		4
.L_889:
        /*00d8*/ 	.byte	0x03, 0x19
        /*00da*/ 	.short	0x00b8


	//----- nvinfo : EIATTR_PARAM_CBANK
	.align		4
        /*00dc*/ 	.byte	0x04, 0x0a
        /*00de*/ 	.short	(.L_891 - .L_890)
	.align		4
.L_890:
        /*00e0*/ 	.word	index@(.nv.constant0._Z35group_norm_nhwc_bwd_one_pass_kernelI11Fp16IOBf16WLi512ELi8ELi128EEv26Group_norm_nhwc_bwd_params)
        /*00e4*/ 	.short	0x0210
        /*00e6*/ 	.short	0x00b8


	//----- nvinfo : EIATTR_SW_WAR
	.align		4
.L_891:
        /*00e8*/ 	.byte	0x04, 0x36
        /*00ea*/ 	.short	(.L_893 - .L_892)
.L_892:
        /*00ec*/ 	.word	0x00000008
.L_893:


//--------------------- .nv.info._Z35group_norm_nhwc_bwd_one_pass_kernelI11Fp16IOFp16WLi64ELi8ELi128EEv26Group_norm_nhwc_bwd_params --------------------------
	.section	.nv.info._Z35group_norm_nhwc_bwd_one_pass_kernelI11Fp16IOFp16WLi64ELi8ELi128EEv26Group_norm_nhwc_bwd_params,"",@"SHT_CUDA_INFO"
	.sectionflags	@""
	.align	4


	//----- nvinfo : EIATTR_CUDA_API_VERSION
	.align		4
        /*0000*/ 	.byte	0x04, 0x37
        /*0002*/ 	.short	(.L_895 - .L_894)
.L_894:
        /*0004*/ 	.word	0x00000082


	//----- nvinfo : EIATTR_KPARAM_INFO
	.align		4
.L_895:
        /*0008*/ 	.byte	0x04, 0x17
        /*000a*/ 	.short	(.L_897 - .L_896)
.L_896:
        /*000c*/ 	.word	0x00000000
        /*0010*/ 	.short	0x0000
        /*0012*/ 	.short	0x0000
        /*0014*/ 	.byte	0x00, 0xf0, 0xe1, 0x02


	//----- nvinfo : EIATTR_SPARSE_MMA_MASK
	.align		4
.L_897:
        /*0018*/ 	.byte	0x03, 0x50
        /*001a*/ 	.short	0x0000


	//----- nvinfo : EIATTR_MAXREG_COUNT
	.align		4
        /*001c*/ 	.byte	0x03, 0x1b
        /*001e*/ 	.short	0x00ff


	//----- nvinfo : EIATTR_NUM_BARRIERS
	.align		4
        /*0020*/ 	.byte	0x02, 0x4c
        /*0022*/ 	.byte	0x01
	.zero		1


	//----- nvinfo : EIATTR_MERCURY_ISA_VERSION
	.align		4
        /*0024*/ 	.byte	0x03, 0x5f
        /*0026*/ 	.short	0x0101


	//----- nvinfo : EIATTR_INT_WARP_WIDE_INSTR_OFFSETS
	.align		4
        /*0028*/ 	.byte	0x04, 0x31
        /*002a*/ 	.short	(.L_899 - .L_898)


	//   ....[0]....
.L_898:
        /*002c*/ 	.word	0x00001eb0


	//   ....[1]....
        /*0030*/ 	.word	0x00003890


	//----- nvinfo : EIATTR_COOP_GROUP_MASK_REGIDS
	.align		4
.L_899:
        /*0034*/ 	.byte	0x04, 0x29
        /*0036*/ 	.short	(.L_901 - .L_900)


	//   ....[0]....
.L_900:
        /*0038*/ 	.word	0xffffffff


	//   ....[1]....
        /*003c*/ 	.word	0xffffffff


	//   ....[2]....
        /*0040*/ 	.word	0xffffffff


	//   ....[3]....
        /*0044*/ 	.word	0xffffffff


	//   ....[4]....
        /*0048*/ 	.word	0xffffffff


	//   ....[5]....
        /*004c*/ 	.word	0xffffffff


	//   ....[6]....
        /*0050*/ 	.word	0xffffffff


	//   ....[7]....
        /*0054*/ 	.word	0xffffffff


	//   ....[8]....
        /*0058*/ 	.word	0xffffffff


	//   ....[9]....
        /*005c*/ 	.word	0xffffffff


	//----- nvinfo : EIATTR_COOP_GROUP_INSTR_OFFSETS
	.align		4
.L_901:
        /*0060*/ 	.byte	0x04, 0x28
        /*0062*/ 	.short	(.L_903 - .L_902)


	//   ....[0]....
.L_902:
        /*0064*/ 	.word	0x00000f70


	//   ....[1]....
        /*0068*/ 	.word	0x00000fb0


	//   ....[2]....
        /*006c*/ 	.word	0x00001060


	//   ....[3]....
        /*0070*/ 	.word	0x00001080


	//   ....[4]....
        /*0074*/ 	.word	0x000010c0


	//   ....[5]....
        /*0078*/ 	.word	0x000010e0


	//   ....[6]....
        /*007c*/ 	.word	0x00001110


	//   ....[7]....
        /*0080*/ 	.word	0x00001130


	//   ....[8]....
        /*0084*/ 	.word	0x00001160


	//   ....[9]....
        /*0088*/ 	.word	0x00001180


	//----- nvinfo : EIATTR_EXIT_INSTR_OFFSETS
	.align		4
.L_903:
        /*008c*/ 	.byte	0x04, 0x1c
        /*008e*/ 	.short	(.L_905 - .L_904)


	//   ....[0]....
.L_904:
        /*0090*/ 	.word	0x00003920


	//   ....[1]....
        /*0094*/ 	.word	0x00003a60


	//   ....[2]....
        /*0098*/ 	.word	0x00003cc0


	//----- nvinfo : EIATTR_MAX_THREADS
	.align		4
.L_905:
        /*009c*/ 	.byte	0x04, 0x05
        /*009e*/ 	.short	(.L_907 - .L_906)
.L_906:
        /*00a0*/ 	.word	0x00000080
        /*00a4*/ 	.word	0x00000001
        /*00a8*/ 	.word	0x00000001


	//----- nvinfo : EIATTR_CRS_STACK_SIZE
	.align		4
.L_907:
        /*00ac*/ 	.byte	0x04, 0x1e
        /*00ae*/ 	.short	(.L_909 - .L_908)
.L_908:
        /*00b0*/ 	.word	0x00000000


	//----- nvinfo : EIATTR_CBANK_PARAM_SIZE
	.align		4
.L_909:
        /*00b4*/ 	.byte	0x03, 0x19
        /*00b6*/ 	.short	0x00b8


	//----- nvinfo : EIATTR_PARAM_CBANK
	.align		4
        /*00b8*/ 	.byte	0x04, 0x0a
        /*00ba*/ 	.short	(.L_911 - .L_910)
	.align		4
.L_910:
        /*00bc*/ 	.word	index@(.nv.constant0._Z35group_norm_nhwc_bwd_one_pass_kernelI11Fp16IOFp16WLi64ELi8ELi128EEv26Group_norm_nhwc_bwd_params)
        /*00c0*/ 	.short	0x0210
        /*00c2*/ 	.short	0x00b8


	//----- nvinfo : EIATTR_SW_WAR
	.align		4
.L_911:
        /*00c4*/ 	.byte	0x04, 0x36
        /*00c6*/ 	.short	(.L_913 - .L_912)
.L_912:
        /*00c8*/ 	.word	0x00000008
.L_913:


//--------------------- .nv.info._Z35group_norm_nhwc_bwd_one_pass_kernelI11Fp16IOFp16WLi128ELi8ELi128EEv26Group_norm_nhwc_bwd_params --------------------------
	.section	.nv.info._Z35group_norm_nhwc_bwd_one_pass_kernelI11Fp16IOFp16WLi128ELi8ELi128EEv26Group_norm_nhwc_bwd_params,"",@"SHT_CUDA_INFO"
	.sectionflags	@""
	.align	4


	//----- nvinfo : EIATTR_CUDA_API_VERSION
	.align		4
        /*0000*/ 	.byte	0x04, 0x37
        /*0002*/ 	.short	(.L_915 - .L_914)
.L_914:
        /*0004*/ 	.word	0x00000082


	//----- nvinfo : EIATTR_KPARAM_INFO
	.align		4
.L_915:
        /*0008*/ 	.byte	0x04, 0x17
        /*000a*/ 	.short	(.L_917 - .L_916)
.L_916:
        /*000c*/ 	.word	0x00000000
        /*0010*/ 	.short	0x0000
        /*0012*/ 	.short	0x0000
        /*0014*/ 	.byte	0x00, 0xf0, 0xe1, 0x02


	//----- nvinfo : EIATTR_SPARSE_MMA_MASK
	.align		4
.L_917:
        /*0018*/ 	.byte	0x03, 0x50
        /*001a*/ 	.short	0x0000


	//----- nvinfo : EIATTR_MAXREG_COUNT
	.align		4
        /*001c*/ 	.byte	0x03, 0x1b
        /*001e*/ 	.short	0x00ff


	//----- nvinfo : EIATTR_NUM_BARRIERS
	.align		4
        /*0020*/ 	.byte	0x02, 0x4c
        /*0022*/ 	.byte	0x01
	.zero		1


	//----- nvinfo : EIATTR_MERCURY_ISA_VERSION
	.align		4
        /*0024*/ 	.byte	0x03, 0x5f
        /*0026*/ 	.short	0x0101


	//----- nvinfo : EIATTR_INT_WARP_WIDE_INSTR_OFFSETS
	.align		4
        /*0028*/ 	.byte	0x04, 0x31
        /*002a*/ 	.short	(.L_919 - .L_918)


	//   ....[0]....
.L_918:
        /*002c*/ 	.word	0x00002680


	//   ....[1]....
        /*0030*/ 	.word	0x00004750


	//----- nvinfo : EIATTR_COOP_GROUP_MASK_REGIDS
	.align		4
.L_919:
        /*0034*/ 	.byte	0x04, 0x29
        /*0036*/ 	.short	(.L_921 - .L_920)


	//   ....[0]....
.L_920:
        /*0038*/ 	.word	0xffffffff


	//   ....[1]....
        /*003c*/ 	.word	0xffffffff


	//   ....[2]....
        /*0040*/ 	.word	0xffffffff


	//   ....[3]....
        /*0044*/ 	.word	0xffffffff


	//   ....[4]....
        /*0048*/ 	.word	0xffffffff


	//   ....[5]....
        /*004c*/ 	.word	0xffffffff


	//   ....[6]....
        /*0050*/ 	.word	0xffffffff


	//   ....[7]....
        /*0054*/ 	.word	0xffffffff


	//   ....[8]....
        /*0058*/ 	.word	0xffffffff


	//   ....[9]....
        /*005c*/ 	.word	0xffffffff


	//----- nvinfo : EIATTR_COOP_GROUP_INSTR_OFFSETS
	.align		4
.L_921:
        /*0060*/ 	.byte	0x04, 0x28
        /*0062*/ 	.short	(.L_923 - .L_922)


	//   ....[0]....
.L_922:
        /*0064*/ 	.word	0x000016d0


	//   ....[1]....
        /*0068*/ 	.word	0x00001710


	//   ....[2]....
        /*006c*/ 	.word	0x00001830


	//   ....[3]....
        /*0070*/ 	.word	0x00001850


	//   ....[4]....
        /*0074*/ 	.word	0x00001880


	//   ....[5]....
        /*0078*/ 	.word	0x000018a0


	//   ....[6]....
        /*007c*/ 	.word	0x000018d0


	//   ....[7]....
        /*0080*/ 	.word	0x000018f0


	//   ....[8]....
        /*0084*/ 	.word	0x00001920


	//   ....[9]....
        /*0088*/ 	.word	0x00001940


	//----- nvinfo : EIATTR_EXIT_INSTR_OFFSETS
	.align		4
.L_923:
        /*008c*/ 	.byte	0x04, 0x1c
        /*008e*/ 	.short	(.L_925 - .L_924)


	//   ....[0]....
.L_924:
        /*0090*/ 	.word	0x000047e0


	//   ....[1]....
        /*0094*/ 	.word	0x00004920


	//   ....[2]....
        /*0098*/ 	.word	0x00004b80


	//----- nvinfo : EIATTR_MAX_THREADS
	.align		4
.L_925:
        /*009c*/ 	.byte	0x04, 0x05
        /*009e*/ 	.short	(.L_927 - .L_926)
.L_926:
        /*00a0*/ 	.word	0x00000080
        /*00a4*/ 	.word	0x00000001
        /*00a8*/ 	.word	0x00000001


	//----- nvinfo : EIATTR_CRS_STACK_SIZE
	.align		4
.L_927:
        /*00ac*/ 	.byte	0x04, 0x1e
        /*00ae*/ 	.short	(.L_929 - .L_928)
.L_928:
        /*00b0*/ 	.word	0x00000000


	//----- nvinfo : EIATTR_CBANK_PARAM_SIZE
	.align		4
.L_929:
        /*00b4*/ 	.byte	0x03, 0x19
        /*00b6*/ 	.short	0x00b8


	//----- nvinfo : EIATTR_PARAM_CBANK
	.align		4
        /*00b8*/ 	.byte	0x04, 0x0a
        /*00ba*/ 	.short	(.L_931 - .L_930)
	.align		4
.L_930:
        /*00bc*/ 	.word	index@(.nv.constant0._Z35group_norm_nhwc_bwd_one_pass_kernelI11Fp16IOFp16WLi128ELi8ELi128EEv26Group_norm_nhwc_bwd_params)
        /*00c0*/ 	.short	0x0210
        /*00c2*/ 	.short	0x00b8


	//----- nvinfo : EIATTR_SW_WAR
	.align		4
.L_931:
        /*00c4*/ 	.byte	0x04, 0x36
        /*00c6*/ 	.short	(.L_933 - .L_932)
.L_932:
        /*00c8*/ 	.word	0x00000008
.L_933:


//--------------------- .nv.info._Z35group_norm_nhwc_bwd_one_pass_kernelI11Fp16IOFp16WLi256ELi8ELi128EEv26Group_norm_nhwc_bwd_params --------------------------
	.section	.nv.info._Z35group_norm_nhwc_bwd_one_pass_kernelI11Fp16IOFp16WLi256ELi8ELi128EEv26Group_norm_nhwc_bwd_params,"",@"SHT_CUDA_INFO"
	.sectionflags	@""
	.align	4


	//----- nvinfo : EIATTR_CUDA_API_VERSION
	.align		4
        /*0000*/ 	.byte	0x04, 0x37
        /*0002*/ 	.short	(.L_935 - .L_934)
.L_934:
        /*0004*/ 	.word	0x00000082


	//----- nvinfo : EIATTR_KPARAM_INFO
	.align		4
.L_935:
        /*0008*/ 	.byte	0x04, 0x17
        /*000a*/ 	.short	(.L_937 - .L_936)
.L_936:
        /*000c*/ 	.word	0x00000000
        /*0010*/ 	.short	0x0000
        /*0012*/ 	.short	0x0000
        /*0014*/ 	.byte	0x00, 0xf0, 0xe1, 0x02


	//----- nvinfo : EIATTR_SPARSE_MMA_MASK
	.align		4
.L_937:
        /*0018*/ 	.byte	0x03, 0x50
        /*001a*/ 	.short	0x0000


	//----- nvinfo : EIATTR_MAXREG_COUNT
	.align		4
        /*001c*/ 	.byte	0x03, 0x1b
        /*001e*/ 	.short	0x00ff


	//----- nvinfo : EIATTR_NUM_BARRIERS
	.align		4
        /*0020*/ 	.byte	0x02, 0x4c
        /*0022*/ 	.byte	0x01
	.zero		1


	//----- nvinfo : EIATTR_MERCURY_ISA_VERSION
	.align		4
        /*0024*/ 	.byte	0x03, 0x5f
        /*0026*/ 	.short	0x0101


	//----- nvinfo : EIATTR_INT_WARP_WIDE_INSTR_OFFSETS
	.align		4
        /*0028*/ 	.byte	0x04, 0x31
        /*002a*/ 	.short	(.L_939 - .L_938)


	//   ....[0]....
.L_938:
        /*002c*/ 	.word	0x000035c0


	//   ....[1]....
        /*0030*/ 	.word	0x000062e0


	//----- nvinfo : EIATTR_COOP_GROUP_MASK_REGIDS
	.align		4
.L_939:
        /*0034*/ 	.byte	0x04, 0x29
        /*0036*/ 	.short	(.L_941 - .L_940)


	//   ....[0]....
.L_940:
        /*0038*/ 	.word	0xffffffff


	//   ....[1]....
        /*003c*/ 	.word	0xffffffff


	//   ....[2]....
        /*0040*/ 	.word	0xffffffff


	//   ....[3]....
        /*0044*/ 	.word	0xffffffff


	//   ....[4]....
        /*0048*/ 	.word	0xffffffff


	//   ....[5]....
        /*004c*/ 	.word	0xffffffff


	//   ....[6]....
        /*0050*/ 	.word	0xffffffff


	//   ....[7]....
        /*0054*/ 	.word	0xffffffff


	//   ....[8]....
        /*0058*/ 	.word	0xffffffff


	//   ....[9]....
        /*005c*/ 	.word	0xffffffff


	//----- nvinfo : EIATTR_COOP_GROUP_INSTR_OFFSETS
	.align		4
.L_941:
        /*0060*/ 	.byte	0x04, 0x28
        /*0062*/ 	.short	(.L_943 - .L_942)


	//   ....[0]....
.L_942:
        /*0064*/ 	.word	0x00002680


	//   ....[1]....
        /*0068*/ 	.word	0x000026c0


	//   ....[2]....
        /*006c*/ 	.word	0x00002740


	//   ....[3]....
        /*0070*/ 	.word	0x00002760


	//   ....[4]....
        /*0074*/ 	.word	0x00002790


	//   ....[5]....
        /*0078*/ 	.word	0x000027b0


	//   ....[6]....
        /*007c*/ 	.word	0x000027e0


	//   ....[7]....
        /*0080*/ 	.word	0x00002800


	//   ....[8]....
        /*0084*/ 	.word	0x00002830


	//   ....[9]....
        /*0088*/ 	.word	0x00002850


	//----- nvinfo : EIATTR_EXIT_INSTR_OFFSETS
	.align		4
.L_943:
        /*008c*/ 	.byte	0x04, 0x1c
        /*008e*/ 	.short	(.L_945 - .L_944)


	//   ....[0]....
.L_944:
        /*0090*/ 	.word	0x00006370


	//   ....[1]....
        /*0094*/ 	.word	0x000064b0


	//   ....[2]....
        /*0098*/ 	.word	0x00006710


	//----- nvinfo : EIATTR_MAX_THREADS
	.align		4
.L_945:
        /*009c*/ 	.byte	0x04, 0x05
        /*009e*/ 	.short	(.L_947 - .L_946)
.L_946:
        /*00a0*/ 	.word	0x00000080
        /*00a4*/ 	.word	0x00000001
        /*00a8*/ 	.word	0x00000001


	//----- nvinfo : EIATTR_CRS_STACK_SIZE
	.align		4
.L_947:
        /*00ac*/ 	.byte	0x04, 0x1e
        /*00ae*/ 	.short	(.L_949 - .L_948)
.L_948:
        /*00b0*/ 	.word	0x00000000


	//----- nvinfo : EIATTR_CBANK_PARAM_SIZE
	.align		4
.L_949:
        /*00b4*/ 	.byte	0x03, 0x19
        /*00b6*/ 	.short	0x00b8


	//----- nvinfo : EIATTR_PARAM_CBANK
	.align		4
        /*00b8*/ 	.byte	0x04, 0x0a
        /*00ba*/ 	.short	(.L_951 - .L_950)
	.align		4
.L_950:
        /*00bc*/ 	.word	index@(.nv.constant0._Z35group_norm_nhwc_bwd_one_pass_kernelI11Fp16IOFp16WLi256ELi8ELi128EEv26Group_norm_nhwc_bwd_params)
        /*00c0*/ 	.short	0x0210
        /*00c2*/ 	.short	0x00b8


	//----- nvinfo : EIATTR_SW_WAR
	.align		4
.L_951:
        /*00c4*/ 	.byte	0x04, 0x36
        /*00c6*/ 	.short	(.L_953 - .L_952)
.L_952:
        /*00c8*/ 	.word	0x00000008
.L_953:


//--------------------- .nv.info._Z35group_norm_nhwc_bwd_one_pass_kernelI11Fp16IOFp16WLi512ELi8ELi128EEv26Group_norm_nhwc_bwd_params --------------------------
	.section	.nv.info._Z35group_norm_nhwc_bwd_one_pass_kernelI11Fp16IOFp16WLi512ELi8ELi128EEv26Group_norm_nhwc_bwd_params,"",@"SHT_CUDA_INFO"
	.sectionflags	@""
	.align	4


	//----- nvinfo : EIATTR_CUDA_API_VERSION
	.align		4
        /*0000*/ 	.byte	0x04, 0x37
        /*0002*/ 	.short	(.L_955 - .L_954)
.L_954:
        /*0004*/ 	.word	0x00000082


	//----- nvinfo : EIATTR_KPARAM_INFO
	.align		4
.L_955:
        /*0008*/ 	.byte	0x04, 0x17
        /*000a*/ 	.short	(.L_957 - .L_956)
.L_956:
        /*000c*/ 	.word	0x00000000
        /*0010*/ 	.short	0x0000
        /*0012*/ 	.short	0x0000
        /*0014*/ 	.byte	0x00, 0xf0, 0xe1, 0x02


	//----- nvinfo : EIATTR_SPARSE_MMA_MASK
	.align		4
.L_957:
        /*0018*/ 	.byte	0x03, 0x50
        /*001a*/ 	.short	0x0000


	//----- nvinfo : EIATTR_MAXREG_COUNT
	.align		4
        /*001c*/ 	.byte	0x03, 0x1b
        /*001e*/ 	.short	0x00ff


	//----- nvinfo : EIATTR_NUM_BARRIERS
	.align		4
        /*0020*/ 	.byte	0x02, 0x4c
        /*0022*/ 	.byte	0x01
	.zero		1


	//----- nvinfo : EIATTR_ANNOTATIONS
	.align		4
        /*0024*/ 	.byte	0x04, 0x55
        /*0026*/ 	.short	(.L_959 - .L_958)


	//   ....[0]....
.L_958:
        /*0028*/ 	.word	0x00000001
        /*002c*/ 	.byte	0xc0, 0x01, 0x00, 0x00, 0x01, 0x00, 0x00, 0x00, 0xc0, 0x04, 0x00, 0x00, 0x01, 0x00, 0x00, 0x00
        /*003c*/ 	.byte	0xe0, 0x06, 0x00, 0x00, 0x01, 0x00, 0x00, 0x00, 0x20, 0x44, 0x00, 0x00


	//----- nvinfo : EIATTR_MERCURY_ISA_VERSION
	.align		4
.L_959:
        /*0048*/ 	.byte	0x03, 0x5f
        /*004a*/ 	.short	0x0101


	//----- nvinfo : EIATTR_INT_WARP_WIDE_INSTR_OFFSETS
	.align		4
        /*004c*/ 	.byte	0x04, 0x31
        /*004e*/ 	.short	(.L_961 - .L_960)


	//   ....[0]....
.L_960:
        /*0050*/ 	.word	0x00005590


	//   ....[1]....
        /*0054*/ 	.word	0x00009bb0


	//----- nvinfo : EIATTR_COOP_GROUP_MASK_REGIDS
	.align		4
.L_961:
        /*0058*/ 	.byte	0x04, 0x29
        /*005a*/ 	.short	(.L_963 - .L_962)


	//   ....[0]....
.L_962:
        /*005c*/ 	.word	0xffffffff


	//   ....[1]....
        /*0060*/ 	.word	0xffffffff


	//   ....[2]....
        /*0064*/ 	.word	0xffffffff


	//   ....[3]....
        /*0068*/ 	.word	0xffffffff


	//   ....[4]....
        /*006c*/ 	.word	0xffffffff


	//   ....[5]....
        /*0070*/ 	.word	0xffffffff


	//   ....[6]....
        /*0074*/ 	.word	0xffffffff


	//   ....[7]....
        /*0078*/ 	.word	0xffffffff


	//   ....[8]....
        /*007c*/ 	.word	0xffffffff


	//   ....[9]....
        /*0080*/ 	.word	0xffffffff


	//----- nvinfo : EIATTR_COOP_GROUP_INSTR_OFFSETS
	.align		4
.L_963:
        /*0084*/ 	.byte	0x04, 0x28
        /*0086*/ 	.short	(.L_965 - .L_964)


	//   ....[0]....
.L_964:
        /*0088*/ 	.word	0x00004520


	//   ....[1]....
        /*008c*/ 	.word	0x00004560


	//   ....[2]....
        /*0090*/ 	.word	0x00004770


	//   ....[3]....
        /*0094*/ 	.word	0x00004780


	//   ....[4]....
        /*0098*/ 	.word	0x000047c0


	//   ....[5]....
        /*009c*/ 	.word	0x000047e0


	//   ....[6]....
        /*00a0*/ 	.word	0x00004810


	//   ....[7]....
        /*00a4*/ 	.word	0x00004830


	//   ....[8]....
        /*00a8*/ 	.word	0x00004860


	//   ....[9]....
        /*00ac*/ 	.word	0x00004880


	//----- nvinfo : EIATTR_EXIT_INSTR_OFFSETS
	.align		4
.L_965:
        /*00b0*/ 	.byte	0x04, 0x1c
        /*00b2*/ 	.short	(.L_967 - .L_966)


	//   ....[0]....
.L_966:
        /*00b4*/ 	.word	0x00009c40


	//   ....[1]....
        /*00b8*/ 	.word	0x00009d80


	//   ....[2]....
        /*00bc*/ 	.word	0x00009fe0


	//----- nvinfo : EIATTR_MAX_THREADS
	.align		4
.L_967:
        /*00c0*/ 	.byte	0x04, 0x05
        /*00c2*/ 	.short	(.L_969 - .L_968)
.L_968:
        /*00c4*/ 	.word	0x00000080
        /*00c8*/ 	.word	0x00000001
        /*00cc*/ 	.word	0x00000001


	//----- nvinfo : EIATTR_CRS_STACK_SIZE
	.align		4
.L_969:
        /*00d0*/ 	.byte	0x04, 0x1e
        /*00d2*/ 	.short	(.L_971 - .L_970)
.L_970:
        /*00d4*/ 	.word	0x00000000


	//----- nvinfo : EIATTR_CBANK_PARAM_SIZE
	.align		4
.L_971:
        /*00d8*/ 	.byte	0x03, 0x19
        /*00da*/ 	.short	0x00b8


	//----- nvinfo : EIATTR_PARAM_CBANK
	.align		4
        /*00dc*/ 	.byte	0x04, 0x0a
        /*00de*/ 	.short	(.L_973 - .L_972)
	.align		4
.L_972:
        /*00e0*/ 	.word	index@(.nv.constant0._Z35group_norm_nhwc_bwd_one_pass_kernelI11Fp16IOFp16WLi512ELi8ELi128EEv26Group_norm_nhwc_bwd_params)
        /*00e4*/ 	.short	0x0210
        /*00e6*/ 	.short	0x00b8


	//----- nvinfo : EIATTR_SW_WAR
	.align		4
.L_973:
        /*00e8*/ 	.byte	0x04, 0x36
        /*00ea*/ 	.short	(.L_975 - .L_974)
.L_974:
        /*00ec*/ 	.word	0x00000008
.L_975:


//--------------------- .nv.info._Z35group_norm_nhwc_bwd_one_pass_kernelI11Fp32IOFp32WLi64ELi8ELi128EEv26Group_norm_nhwc_bwd_params --------------------------
	.section	.nv.info._Z35group_norm_nhwc_bwd_one_pass_kernelI11Fp32IOFp32WLi64ELi8ELi128EEv26Group_norm_nhwc_bwd_params,"",@"SHT_CUDA_INFO"
	.sectionflags	@""
	.align	4


	//----- nvinfo : EIATTR_CUDA_API_VERSION
	.align		4
        /*0000*/ 	.byte	0x04, 0x37
        /*0002*/ 	.short	(.L_977 - .L_976)
.L_976:
        /*0004*/ 	.word	0x00000082


	//----- nvinfo : EIATTR_KPARAM_INFO
	.align		4
.L_977:
        /*0008*/ 	.byte	0x04, 0x17
        /*000a*/ 	.short	(.L_979 - .L_978)
.L_978:
        /*000c*/ 	.word	0x00000000
        /*0010*/ 	.short	0x0000
        /*0012*/ 	.short	0x0000
        /*0014*/ 	.byte	0x00, 0xf0, 0xe1, 0x02


	//----- nvinfo : EIATTR_SPARSE_MMA_MASK
	.align		4
.L_979:
        /*0018*/ 	.byte	0x03, 0x50
        /*001a*/ 	.short	0x0000


	//----- nvinfo : EIATTR_MAXREG_COUNT
	.align		4
        /*001c*/ 	.byte	0x03, 0x1b
        /*001e*/ 	.short	0x00ff


	//----- nvinfo : EIATTR_NUM_BARRIERS
	.align		4
        /*0020*/ 	.byte	0x02, 0x4c
        /*0022*/ 	.byte	0x01
	.zero		1


	//----- nvinfo : EIATTR_MERCURY_ISA_VERSION
	.align		4
        /*0024*/ 	.byte	0x03, 0x5f
        /*0026*/ 	.short	0x0101


	//----- nvinfo : EIATTR_INT_WARP_WIDE_INSTR_OFFSETS
	.align		4
        /*0028*/ 	.byte	0x04, 0x31
        /*002a*/ 	.short	(.L_981 - .L_980)


	//   ....[0]....
.L_980:
        /*002c*/ 	.word	0x00001df0


	//   ....[1]....
        /*0030*/ 	.word	0x000036e0


	//----- nvinfo : EIATTR_COOP_GROUP_MASK_REGIDS
	.align		4
.L_981:
        /*0034*/ 	.byte	0x04, 0x29
        /*0036*/ 	.short	(.L_983 - .L_982)


	//   ....[0]....
.L_982:
        /*0038*/ 	.word	0xffffffff


	//   ....[1]....
        /*003c*/ 	.word	0xffffffff


	//   ....[2]....
        /*0040*/ 	.word	0xffffffff


	//   ....[3]....
        /*0044*/ 	.word	0xffffffff


	//   ....[4]....
        /*0048*/ 	.word	0xffffffff


	//   ....[5]....
        /*004c*/ 	.word	0xffffffff


	//   ....[6]....
        /*0050*/ 	.word	0xffffffff


	//   ....[7]....
        /*0054*/ 	.word	0xffffffff


	//   ....[8]....
        /*0058*/ 	.word	0xffffffff


	//   ....[9]....
        /*005c*/ 	.word	0xffffffff


	//----- nvinfo : EIATTR_COOP_GROUP_INSTR_OFFSETS
	.align		4
.L_983:
        /*0060*/ 	.byte	0x04, 0x28
        /*0062*/ 	.short	(.L_985 - .L_984)


	//   ....[0]....
.L_984:
        /*0064*/ 	.word	0x00000ed0


	//   ....[1]....
        /*0068*/ 	.word	0x00000f00


	//   ....[2]....
        /*006c*/ 	.word	0x00000f60


	//   ....[3]....
        /*0070*/ 	.word	0x00000f70


	//   ....[4]....
        /*0074*/ 	.word	0x00000fa0


	//   ....[5]....
        /*0078*/ 	.word	0x00000fc0


	//   ....[6]....
        /*007c*/ 	.word	0x00000ff0


	//   ....[7]....
        /*0080*/ 	.word	0x00001010


	//   ....[8]....
        /*0084*/ 	.word	0x00001040


	//   ....[9]....
        /*0088*/ 	.word	0x00001060


	//----- nvinfo : EIATTR_EXIT_INSTR_OFFSETS
	.align		4
.L_985:
        /*008c*/ 	.byte	0x04, 0x1c
        /*008e*/ 	.short	(.L_987 - .L_986)


	//   ....[0]....
.L_986:
        /*0090*/ 	.word	0x00003770


	//   ....[1]....
        /*0094*/ 	.word	0x000038b0


	//   ....[2]....
        /*0098*/ 	.word	0x00003af0


	//----- nvinfo : EIATTR_MAX_THREADS
	.align		4
.L_987:
        /*009c*/ 	.byte	0x04, 0x05
        /*009e*/ 	.short	(.L_989 - .L_988)
.L_988:
        /*00a0*/ 	.word	0x00000080
        /*00a4*/ 	.word	0x00000001
        /*00a8*/ 	.word	0x00000001


	//----- nvinfo : EIATTR_CRS_STACK_SIZE
	.align		4
.L_989:
        /*00ac*/ 	.byte	0x04, 0x1e
        /*00ae*/ 	.short	(.L_991 - .L_990)
.L_990:
        /*00b0*/ 	.word	0x00000000


	//----- nvinfo : EIATTR_CBANK_PARAM_SIZE
	.align		4
.L_991:
        /*00b4*/ 	.byte	0x03, 0x19
        /*00b6*/ 	.short	0x00b8


	//----- nvinfo : EIATTR_PARAM_CBANK
	.align		4
        /*00b8*/ 	.byte	0x04, 0x0a
        /*00ba*/ 	.short	(.L_993 - .L_992)
	.align		4
.L_992:
        /*00bc*/ 	.word	index@(.nv.constant0._Z35group_norm_nhwc_bwd_one_pass_kernelI11Fp32IOFp32WLi64ELi8ELi128EEv26Group_norm_nhwc_bwd_params)
        /*00c0*/ 	.short	0x0210
        /*00c2*/ 	.short	0x00b8


	//----- nvinfo : EIATTR_SW_WAR
	.align		4
.L_993:
        /*00c4*/ 	.byte	0x04, 0x36
        /*00c6*/ 	.short	(.L_995 - .L_994)
.L_994:
        /*00c8*/ 	.word	0x00000008
.L_995:


//--------------------- .nv.info._Z35group_norm_nhwc_bwd_one_pass_kernelI11Fp32IOFp32WLi128ELi8ELi128EEv26Group_norm_nhwc_bwd_params --------------------------
	.section	.nv.info._Z35group_norm_nhwc_bwd_one_pass_kernelI11Fp32IOFp32WLi128ELi8ELi128EEv26Group_norm_nhwc_bwd_params,"",@"SHT_CUDA_INFO"
	.sectionflags	@""
	.align	4


	//----- nvinfo : EIATTR_CUDA_API_VERSION
	.align		4
        /*0000*/ 	.byte	0x04, 0x37
        /*0002*/ 	.short	(.L_997 - .L_996)
.L_996:
        /*0004*/ 	.word	0x00000082


	//----- nvinfo : EIATTR_KPARAM_INFO
	.align		4
.L_997:
        /*0008*/ 	.byte	0x04, 0x17
        /*000a*/ 	.short	(.L_999 - .L_998)
.L_998:
        /*000c*/ 	.word	0x00000000
        /*0010*/ 	.short	0x0000
        /*0012*/ 	.short	0x0000
        /*0014*/ 	.byte	0x00, 0xf0, 0xe1, 0x02


	//----- nvinfo : EIATTR_SPARSE_MMA_MASK
	.align		4
.L_999:
        /*0018*/ 	.byte	0x03, 0x50
        /*001a*/ 	.short	0x0000


	//----- nvinfo : EIATTR_MAXREG_COUNT
	.align		4
        /*001c*/ 	.byte	0x03, 0x1b
        /*001e*/ 	.short	0x00ff


	//----- nvinfo : EIATTR_NUM_BARRIERS
	.align		4
        /*0020*/ 	.byte	0x02, 0x4c
        /*0022*/ 	.byte	0x01
	.zero		1


	//----- nvinfo : EIATTR_MERCURY_ISA_VERSION
	.align		4
        /*0024*/ 	.byte	0x03, 0x5f
        /*0026*/ 	.short	0x0101


	//----- nvinfo : EIATTR_INT_WARP_WIDE_INSTR_OFFSETS
	.align		4
        /*0028*/ 	.byte	0x04, 0x31
        /*002a*/ 	.short	(.L_1001 - .L_1000)


	//   ....[0]....
.L_1000:
        /*002c*/ 	.word	0x00002550


	//   ....[1]....
        /*0030*/ 	.word	0x00004370


	//----- nvinfo : EIATTR_COOP_GROUP_MASK_REGIDS
	.align		4
.L_1001:
        /*0034*/ 	.byte	0x04, 0x29
        /*0036*/ 	.short	(.L_1003 - .L_1002)


	//   ....[0]....
.L_1002:
        /*0038*/ 	.word	0xffffffff


	//   ....[1]....
        /*003c*/ 	.word	0xffffffff


	//   ....[2]....
        /*0040*/ 	.word	0xffffffff


	//   ....[3]....
        /*0044*/ 	.word	0xffffffff


	//   ....[4]....
        /*0048*/ 	.word	0xffffffff


	//   ....[5]....
        /*004c*/ 	.word	0xffffffff


	//   ....[6]....
        /*0050*/ 	.word	0xffffffff


	//   ....[7]....
        /*0054*/ 	.word	0xffffffff


	//   ....[8]....
        /*0058*/ 	.word	0xffffffff


	//   ....[9]....
        /*005c*/ 	.word	0xffffffff


	//----- nvinfo : EIATTR_COOP_GROUP_INSTR_OFFSETS
	.align		4
.L_1003:
        /*0060*/ 	.byte	0x04, 0x28
        /*0062*/ 	.short	(.L_1005 - .L_1004)


	//   ....[0]....
.L_1004:
        /*0064*/ 	.word	0x000015a0


	//   ....[1]....
        /*0068*/ 	.word	0x000015e0


	//   ....[2]....
        /*006c*/ 	.word	0x000016f0


	//   ....[3]....
        /*0070*/ 	.word	0x00001710


	//   ....[4]....
        /*0074*/ 	.word	0x00001740


	//   ....[5]....
        /*0078*/ 	.word	0x00001760


	//   ....[6]....
        /*007c*/ 	.word	0x00001790


	//   ....[7]....
        /*0080*/ 	.word	0x000017b0


	//   ....[8]....
        /*0084*/ 	.word	0x000017e0


	//   ....[9]....
        /*0088*/ 	.word	0x00001800


	//----- nvinfo : EIATTR_EXIT_INSTR_OFFSETS
	.align		4
.L_1005:
        /*008c*/ 	.byte	0x04, 0x1c
        /*008e*/ 	.short	(.L_1007 - .L_1006)


	//   ....[0]....
.L_1006:
        /*0090*/ 	.word	0x00004400


	//   ....[1]....
        /*0094*/ 	.word	0x00004540


	//   ....[2]....
        /*0098*/ 	.word	0x00004780


	//----- nvinfo : EIATTR_MAX_THREADS
	.align		4
.L_1007:
        /*009c*/ 	.byte	0x04, 0x05
        /*009e*/ 	.short	(.L_1009 - .L_1008)
.L_1008:
        /*00a0*/ 	.word	0x00000080
        /*00a4*/ 	.word	0x00000001
        /*00a8*/ 	.word	0x00000001


	//----- nvinfo : EIATTR_CRS_STACK_SIZE
	.align		4
.L_1009:
        /*00ac*/ 	.byte	0x04, 0x1e
        /*00ae*/ 	.short	(.L_1011 - .L_1010)
.L_1010:
        /*00b0*/ 	.word	0x00000000


	//----- nvinfo : EIATTR_CBANK_PARAM_SIZE
	.align		4
.L_1011:
        /*00b4*/ 	.byte	0x03, 0x19
        /*00b6*/ 	.short	0x00b8


	//----- nvinfo : EIATTR_PARAM_CBANK
	.align		4
        /*00b8*/ 	.byte	0x04, 0x0a
        /*00ba*/ 	.short	(.L_1013 - .L_1012)
	.align		4
.L_1012:
        /*00bc*/ 	.word	index@(.nv.constant0._Z35group_norm_nhwc_bwd_one_pass_kernelI11Fp32IOFp32WLi128ELi8ELi128EEv26Group_norm_nhwc_bwd_params)
        /*00c0*/ 	.short	0x0210
        /*00c2*/ 	.short	0x00b8


	//----- nvinfo : EIATTR_SW_WAR
	.align		4
.L_1013:
        /*00c4*/ 	.byte	0x04, 0x36
        /*00c6*/ 	.short	(.L_1015 - .L_1014)
.L_1014:
        /*00c8*/ 	.word	0x00000008
.L_1015:


//--------------------- .nv.info._Z35group_norm_nhwc_bwd_one_pass_kernelI11Fp32IOFp32WLi256ELi8ELi128EEv26Group_norm_nhwc_bwd_params --------------------------
	.section	.nv.info._Z35group_norm_nhwc_bwd_one_pass_kernelI11Fp32IOFp32WLi256ELi8ELi128EEv26Group_norm_nhwc_bwd_params,"",@"SHT_CUDA_INFO"
	.sectionflags	@""
	.align	4


	//----- nvinfo : EIATTR_CUDA_API_VERSION
	.align		4
        /*0000*/ 	.byte	0x04, 0x37
        /*0002*/ 	.short	(.L_1017 - .L_1016)
.L_1016:
        /*0004*/ 	.word	0x00000082


	//----- nvinfo : EIATTR_KPARAM_INFO
	.align		4
.L_1017:
        /*0008*/ 	.byte	0x04, 0x17
        /*000a*/ 	.short	(.L_1019 - .L_1018)
.L_1018:
        /*000c*/ 	.word	0x00000000
        /*0010*/ 	.short	0x0000
        /*0012*/ 	.short	0x0000
        /*0014*/ 	.byte	0x00, 0xf0, 0xe1, 0x02


	//----- nvinfo : EIATTR_SPARSE_MMA_MASK
	.align		4
.L_1019:
        /*0018*/ 	.byte	0x03, 0x50
        /*001a*/ 	.short	0x0000


	//----- nvinfo : EIATTR_MAXREG_COUNT
	.align		4
        /*001c*/ 	.byte	0x03, 0x1b
        /*001e*/ 	.short	0x00ff


	//----- nvinfo : EIATTR_NUM_BARRIERS
	.align		4
        /*0020*/ 	.byte	0x02, 0x4c
        /*0022*/ 	.byte	0x01
	.zero		1


	//----- nvinfo : EIATTR_MERCURY_ISA_VERSION
	.align		4
        /*0024*/ 	.byte	0x03, 0x5f
        /*0026*/ 	.short	0x0101


	//----- nvinfo : EIATTR_INT_WARP_WIDE_INSTR_OFFSETS
	.align		4
        /*0028*/ 	.byte	0x04, 0x31
        /*002a*/ 	.short	(.L_1021 - .L_1020)


	//   ....[0]....
.L_1020:
        /*002c*/ 	.word	0x00003520


	//   ....[1]....
        /*0030*/ 	.word	0x00005e60


	//----- nvinfo : EIATTR_COOP_GROUP_MASK_REGIDS
	.align		4
.L_1021:
        /*0034*/ 	.byte	0x04, 0x29
        /*0036*/ 	.short	(.L_1023 - .L_1022)


	//   ....[0]....
.L_1022:
        /*0038*/ 	.word	0xffffffff


	//   ....[1]....
        /*003c*/ 	.word	0xffffffff


	//   ....[2]....
        /*0040*/ 	.word	0xffffffff


	//   ....[3]....
        /*0044*/ 	.word	0xffffffff


	//   ....[4]....
        /*0048*/ 	.word	0xffffffff


	//   ....[5]....
        /*004c*/ 	.word	0xffffffff


	//   ....[6]....
        /*0050*/ 	.word	0xffffffff


	//   ....[7]....
        /*0054*/ 	.word	0xffffffff


	//   ....[8]....
        /*0058*/ 	.word	0xffffffff


	//   ....[9]....
        /*005c*/ 	.word	0xffffffff


	//----- nvinfo : EIATTR_COOP_GROUP_INSTR_OFFSETS
	.align		4
.L_1023:
        /*0060*/ 	.byte	0x04, 0x28
        /*0062*/ 	.short	(.L_1025 - .L_1024)


	//   ....[0]....
.L_1024:
        /*0064*/ 	.word	0x00002510


	//   ....[1]....
        /*0068*/ 	.word	0x00002550


	//   ....[2]....
        /*006c*/ 	.word	0x00002680


	//   ....[3]....
        /*0070*/ 	.word	0x000026a0


	//   ....[4]....
        /*0074*/ 	.word	0x000026d0


	//   ....[5]....
        /*0078*/ 	.word	0x000026f0


	//   ....[6]....
        /*007c*/ 	.word	0x00002720


	//   ....[7]....
        /*0080*/ 	.word	0x00002740


	//   ....[8]....
        /*0084*/ 	.word	0x00002770


	//   ....[9]....
        /*0088*/ 	.word	0x00002790


	//----- nvinfo : EIATTR_EXIT_INSTR_OFFSETS
	.align		4
.L_1025:
        /*008c*/ 	.byte	0x04, 0x1c
        /*008e*/ 	.short	(.L_1027 - .L_1026)


	//   ....[0]....
.L_1026:
        /*0090*/ 	.word	0x00005ef0


	//   ....[1]....
        /*0094*/ 	.word	0x00006030


	//   ....[2]....
        /*0098*/ 	.word	0x00006270


	//----- nvinfo : EIATTR_MAX_THREADS
	.align		4
.L_1027:
        /*009c*/ 	.byte	0x04, 0x05
        /*009e*/ 	.short	(.L_1029 - .L_1028)
.L_1028:
        /*00a0*/ 	.word	0x00000080
        /*00a4*/ 	.word	0x00000001
        /*00a8*/ 	.word	0x00000001


	//----- nvinfo : EIATTR_CRS_STACK_SIZE
	.align		4
.L_1029:
        /*00ac*/ 	.byte	0x04, 0x1e
        /*00ae*/ 	.short	(.L_1031 - .L_1030)
.L_1030:
        /*00b0*/ 	.word	0x00000000


	//----- nvinfo : EIATTR_CBANK_PARAM_SIZE
	.align		4
.L_1031:
        /*00b4*/ 	.byte	0x03, 0x19
        /*00b6*/ 	.short	0x00b8


	//----- nvinfo : EIATTR_PARAM_CBANK
	.align		4
        /*00b8*/ 	.byte	0x04, 0x0a
        /*00ba*/ 	.short	(.L_1033 - .L_1032)
	.align		4
.L_1032:
        /*00bc*/ 	.word	index@(.nv.constant0._Z35group_norm_nhwc_bwd_one_pass_kernelI11Fp32IOFp32WLi256ELi8ELi128EEv26Group_norm_nhwc_bwd_params)
        /*00c0*/ 	.short	0x0210
        /*00c2*/ 	.short	0x00b8


	//----- nvinfo : EIATTR_SW_WAR
	.align		4
.L_1033:
        /*00c4*/ 	.byte	0x04, 0x36
        /*00c6*/ 	.short	(.L_1035 - .L_1034)
.L_1034:
        /*00c8*/ 	.word	0x00000008
.L_1035:


//--------------------- .nv.info._Z35group_norm_nhwc_bwd_one_pass_kernelI11Fp32IOFp32WLi512ELi8ELi128EEv26Group_norm_nhwc_bwd_params --------------------------
	.section	.nv.info._Z35group_norm_nhwc_bwd_one_pass_kernelI11Fp32IOFp32WLi512ELi8ELi128EEv26Group_norm_nhwc_bwd_params,"",@"SHT_CUDA_INFO"
	.sectionflags	@""
	.align	4


	//----- nvinfo : EIATTR_CUDA_API_VERSION
	.align		4
        /*0000*/ 	.byte	0x04, 0x37
        /*0002*/ 	.short	(.L_1037 - .L_1036)
.L_1036:
        /*0004*/ 	.word	0x00000082


	//----- nvinfo : EIATTR_KPARAM_INFO
	.align		4
.L_1037:
        /*0008*/ 	.byte	0x04, 0x17
        /*000a*/ 	.short	(.L_1039 - .L_1038)
.L_1038:
        /*000c*/ 	.word	0x00000000
        /*0010*/ 	.short	0x0000
        /*0012*/ 	.short	0x0000
        /*0014*/ 	.byte	0x00, 0xf0, 0xe1, 0x02


	//----- nvinfo : EIATTR_SPARSE_MMA_MASK
	.align		4
.L_1039:
        /*0018*/ 	.byte	0x03, 0x50
        /*001a*/ 	.short	0x0000


	//----- nvinfo : EIATTR_MAXREG_COUNT
	.align		4
        /*001c*/ 	.byte	0x03, 0x1b
        /*001e*/ 	.short	0x00ff


	//----- nvinfo : EIATTR_NUM_BARRIERS
	.align		4
        /*0020*/ 	.byte	0x02, 0x4c
        /*0022*/ 	.byte	0x01
	.zero		1


	//----- nvinfo : EIATTR_MERCURY_ISA_VERSION
	.align		4
        /*0024*/ 	.byte	0x03, 0x5f
        /*0026*/ 	.short	0x0101


	//----- nvinfo : EIATTR_INT_WARP_WIDE_INSTR_OFFSETS
	.align		4
        /*0028*/ 	.byte	0x04, 0x31
        /*002a*/ 	.short	(.L_1041 - .L_1040)


	//   ....[0]....
.L_1040:
        /*002c*/ 	.word	0x000053f0


	//   ....[1]....
        /*0030*/ 	.word	0x00009280


	//----- nvinfo : EIATTR_COOP_GROUP_MASK_REGIDS
	.align		4
.L_1041:
        /*0034*/ 	.byte	0x04, 0x29
        /*0036*/ 	.short	(.L_1043 - .L_1042)


	//   ....[0]....
.L_1042:
        /*0038*/ 	.word	0xffffffff


	//   ....[1]....
        /*003c*/ 	.word	0xffffffff


	//   ....[2]....
        /*0040*/ 	.word	0xffffffff


	//   ....[3]....
        /*0044*/ 	.word	0xffffffff


	//   ....[4]....
        /*0048*/ 	.word	0xffffffff


	//   ....[5]....
        /*004c*/ 	.word	0xffffffff


	//   ....[6]....
        /*0050*/ 	.word	0xffffffff


	//   ....[7]....
        /*0054*/ 	.word	0xffffffff


	//   ....[8]....
        /*0058*/ 	.word	0xffffffff


	//   ....[9]....
        /*005c*/ 	.word	0xffffffff


	//----- nvinfo : EIATTR_COOP_GROUP_INSTR_OFFSETS
	.align		4
.L_1043:
        /*0060*/ 	.byte	0x04, 0x28
        /*0062*/ 	.short	(.L_1045 - .L_1044)


	//   ....[0]....
.L_1044:
        /*0064*/ 	.word	0x00004390


	//   ....[1]....
        /*0068*/ 	.word	0x000043d0


	//   ....[2]....
        /*006c*/ 	.word	0x00004530


	//   ....[3]....
        /*0070*/ 	.word	0x00004540


	//   ....[4]....
        /*0074*/ 	.word	0x00004570


	//   ....[5]....
        /*0078*/ 	.word	0x00004590


	//   ....[6]....
        /*007c*/ 	.word	0x000045c0


	//   ....[7]....
        /*0080*/ 	.word	0x000045e0


	//   ....[8]....
        /*0084*/ 	.word	0x00004610


	//   ....[9]....
        /*0088*/ 	.word	0x00004630


	//----- nvinfo : EIATTR_EXIT_INSTR_OFFSETS
	.align		4
.L_1045:
        /*008c*/ 	.byte	0x04, 0x1c
        /*008e*/ 	.short	(.L_1047 - .L_1046)


	//   ....[0]....
.L_1046:
        /*0090*/ 	.word	0x00009310


	//   ....[1]....
        /*0094*/ 	.word	0x00009450


	//   ....[2]....
        /*0098*/ 	.word	0x00009690


	//----- nvinfo : EIATTR_MAX_THREADS
	.align		4
.L_1047:
        /*009c*/ 	.byte	0x04, 0x05
        /*009e*/ 	.short	(.L_1049 - .L_1048)
.L_1048:
        /*00a0*/ 	.word	0x00000080
        /*00a4*/ 	.word	0x00000001
        /*00a8*/ 	.word	0x00000001


	//----- nvinfo : EIATTR_CRS_STACK_SIZE
	.align		4
.L_1049:
        /*00ac*/ 	.byte	0x04, 0x1e
        /*00ae*/ 	.short	(.L_1051 - .L_1050)
.L_1050:
        /*00b0*/ 	.word	0x00000000


	//----- nvinfo : EIATTR_CBANK_PARAM_SIZE
	.align		4
.L_1051:
        /*00b4*/ 	.byte	0x03, 0x19
        /*00b6*/ 	.short	0x00b8


	//----- nvinfo : EIATTR_PARAM_CBANK
	.align		4
        /*00b8*/ 	.byte	0x04, 0x0a
        /*00ba*/ 	.short	(.L_1053 - .L_1052)
	.align		4
.L_1052:
        /*00bc*/ 	.word	index@(.nv.constant0._Z35group_norm_nhwc_bwd_one_pass_kernelI11Fp32IOFp32WLi512ELi8ELi128EEv26Group_norm_nhwc_bwd_params)
        /*00c0*/ 	.short	0x0210
        /*00c2*/ 	.short	0x00b8


	//----- nvinfo : EIATTR_SW_WAR
	.align		4
.L_1053:
        /*00c4*/ 	.byte	0x04, 0x36
        /*00c6*/ 	.short	(.L_1055 - .L_1054)
.L_1054:
        /*00c8*/ 	.word	0x00000008
.L_1055:


//--------------------- .nv.info._Z35group_norm_nhwc_bwd_one_pass_kernelI11Fp32IOBf16WLi64ELi8ELi128EEv26Group_norm_nhwc_bwd_params --------------------------
	.section	.nv.info._Z35group_norm_nhwc_bwd_one_pass_kernelI11Fp32IOBf16WLi64ELi8ELi128EEv26Group_norm_nhwc_bwd_params,"",@"SHT_CUDA_INFO"
	.sectionflags	@""
	.align	4


	//----- nvinfo : EIATTR_CUDA_API_VERSION
	.align		4
        /*0000*/ 	.byte	0x04, 0x37
        /*0002*/ 	.short	(.L_1057 - .L_1056)
.L_1056:
        /*0004*/ 	.word	0x00000082


	//----- nvinfo : EIATTR_KPARAM_INFO
	.align		4
.L_1057:
        /*0008*/ 	.byte	0x04, 0x17
        /*000a*/ 	.short	(.L_1059 - .L_1058)
.L_1058:
        /*000c*/ 	.word	0x00000000
        /*0010*/ 	.short	0x0000
        /*0012*/ 	.short	0x0000
        /*0014*/ 	.byte	0x00, 0xf0, 0xe1, 0x02


	//----- nvinfo : EIATTR_SPARSE_MMA_MASK
	.align		4
.L_1059:
        /*0018*/ 	.byte	0x03, 0x50
        /*001a*/ 	.short	0x0000


	//----- nvinfo : EIATTR_MAXREG_COUNT
	.align		4
        /*001c*/ 	.byte	0x03, 0x1b
        /*001e*/ 	.short	0x00ff


	//----- nvinfo : EIATTR_NUM_BARRIERS
	.align		4
        /*0020*/ 	.byte	0x02, 0x4c
        /*0022*/ 	.byte	0x01
	.zero		1


	//----- nvinfo : EIATTR_MERCURY_ISA_VERSION
	.align		4
        /*0024*/ 	.byte	0x03, 0x5f
        /*0026*/ 	.short	0x0101


	//----- nvinfo : EIATTR_INT_WARP_WIDE_INSTR_OFFSETS
	.align		4
        /*0028*/ 	.byte	0x04, 0x31
        /*002a*/ 	.short	(.L_1061 - .L_1060)


	//   ....[0]....
.L_1060:
        /*002c*/ 	.word	0x00001e50


	//   ....[1]....
        /*0030*/ 	.word	0x00003730


	//----- nvinfo : EIATTR_COOP_GROUP_MASK_REGIDS
	.align		4
.L_1061:
        /*0034*/ 	.byte	0x04, 0x29
        /*0036*/ 	.short	(.L_1063 - .L_1062)


	//   ....[0]....
.L_1062:
        /*0038*/ 	.word	0xffffffff


	//   ....[1]....
        /*003c*/ 	.word	0xffffffff


	//   ....[2]....
        /*0040*/ 	.word	0xffffffff


	//   ....[3]....
        /*0044*/ 	.word	0xffffffff


	//   ....[4]....
        /*0048*/ 	.word	0xffffffff


	//   ....[5]....
        /*004c*/ 	.word	0xffffffff


	//   ....[6]....
        /*0050*/ 	.word	0xffffffff


	//   ....[7]....
        /*0054*/ 	.word	0xffffffff


	//   ....[8]....
        /*0058*/ 	.word	0xffffffff


	//   ....[9]....
        /*005c*/ 	.word	0xffffffff


	//----- nvinfo : EIATTR_COOP_GROUP_INSTR_OFFSETS
	.align		4
.L_1063:
        /*0060*/ 	.byte	0x04, 0x28
        /*0062*/ 	.short	(.L_1065 - .L_1064)


	//   ....[0]....
.L_1064:
        /*0064*/ 	.word	0x00000f30


	//   ....[1]....
        /*0068*/ 	.word	0x00000f60


	//   ....[2]....
        /*006c*/ 	.word	0x00000fc0


	//   ....[3]....
        /*0070*/ 	.word	0x00000fd0


	//   ....[4]....
        /*0074*/ 	.word	0x00001000


	//   ....[5]....
        /*0078*/ 	.word	0x00001020


	//   ....[6]....
        /*007c*/ 	.word	0x00001050


	//   ....[7]....
        /*0080*/ 	.word	0x00001070


	//   ....[8]....
        /*0084*/ 	.word	0x000010a0


	//   ....[9]....
        /*0088*/ 	.word	0x000010c0


	//----- nvinfo : EIATTR_EXIT_INSTR_OFFSETS
	.align		4
.L_1065:
        /*008c*/ 	.byte	0x04, 0x1c
        /*008e*/ 	.short	(.L_1067 - .L_1066)


	//   ....[0]....
.L_1066:
        /*0090*/ 	.word	0x000037c0


	//   ....[1]....
        /*0094*/ 	.word	0x00003900


	//   ....[2]....
        /*0098*/ 	.word	0x00003b70


	//----- nvinfo : EIATTR_MAX_THREADS
	.align		4
.L_1067:
        /*009c*/ 	.byte	0x04, 0x05
        /*009e*/ 	.short	(.L_1069 - .L_1068)
.L_1068:
        /*00a0*/ 	.word	0x00000080
        /*00a4*/ 	.word	0x00000001
        /*00a8*/ 	.word	0x00000001


	//----- nvinfo : EIATTR_CRS_STACK_SIZE
	.align		4
.L_1069:
        /*00ac*/ 	.byte	0x04, 0x1e
        /*00ae*/ 	.short	(.L_1071 - .L_1070)
.L_1070:
        /*00b0*/ 	.word	0x00000000


	//----- nvinfo : EIATTR_CBANK_PARAM_SIZE
	.align		4
.L_1071:
        /*00b4*/ 	.byte	0x03, 0x19
        /*00b6*/ 	.short	0x00b8


	//----- nvinfo : EIATTR_PARAM_CBANK
	.align		4
        /*00b8*/ 	.byte	0x04, 0x0a
        /*00ba*/ 	.short	(.L_1073 - .L_1072)
	.align		4
.L_1072:
        /*00bc*/ 	.word	index@(.nv.constant0._Z35group_norm_nhwc_bwd_one_pass_kernelI11Fp32IOBf16WLi64ELi8ELi128EEv26Group_norm_nhwc_bwd_params)
        /*00c0*/ 	.short	0x0210
        /*00c2*/ 	.short	0x00b8


	//----- nvinfo : EIATTR_SW_WAR
	.align		4
.L_1073:
        /*00c4*/ 	.byte	0x04, 0x36
        /*00c6*/ 	.short	(.L_1075 - .L_1074)
.L_1074:
        /*00c8*/ 	.word	0x00000008
.L_1075:


//--------------------- .nv.info._Z35group_norm_nhwc_bwd_one_pass_kernelI11Fp32IOBf16WLi128ELi8ELi128EEv26Group_norm_nhwc_bwd_params --------------------------
	.section	.nv.info._Z35group_norm_nhwc_bwd_one_pass_kernelI11Fp32IOBf16WLi128ELi8ELi128EEv26Group_norm_nhwc_bwd_params,"",@"SHT_CUDA_INFO"
	.sectionflags	@""
	.align	4


	//----- nvinfo : EIATTR_CUDA_API_VERSION
	.align		4
        /*0000*/ 	.byte	0x04, 0x37
        /*0002*/ 	.short	(.L_1077 - .L_1076)
.L_1076:
        /*0004*/ 	.word	0x00000082


	//----- nvinfo : EIATTR_KPARAM_INFO
	.align		4
.L_1077:
        /*0008*/ 	.byte	0x04, 0x17
        /*000a*/ 	.short	(.L_1079 - .L_1078)
.L_1078:
        /*000c*/ 	.word	0x00000000
        /*0010*/ 	.short	0x0000
        /*0012*/ 	.short	0x0000
        /*0014*/ 	.byte	0x00, 0xf0, 0xe1, 0x02


	//----- nvinfo : EIATTR_SPARSE_MMA_MASK
	.align		4
.L_1079:
        /*0018*/ 	.byte	0x03, 0x50
        /*001a*/ 	.short	0x0000


	//----- nvinfo : EIATTR_MAXREG_COUNT
	.align		4
        /*001c*/ 	.byte	0x03, 0x1b
        /*001e*/ 	.short	0x00ff


	//----- nvinfo : EIATTR_NUM_BARRIERS
	.align		4
        /*0020*/ 	.byte	0x02, 0x4c
        /*0022*/ 	.byte	0x01
	.zero		1


	//----- nvinfo : EIATTR_MERCURY_ISA_VERSION
	.align		4
        /*0024*/ 	.byte	0x03, 0x5f
        /*0026*/ 	.short	0x0101


	//----- nvinfo : EIATTR_INT_WARP_WIDE_INSTR_OFFSETS
	.align		4
        /*0028*/ 	.byte	0x04, 0x31
        /*002a*/ 	.short	(.L_1081 - .L_1080)


	//   ....[0]....
.L_1080:
        /*002c*/ 	.word	0x000025a0


	//   ....[1]....
        /*0030*/ 	.word	0x000043c0


	//----- nvinfo : EIATTR_COOP_GROUP_MASK_REGIDS
	.align		4
.L_1081:
        /*0034*/ 	.byte	0x04, 0x29
        /*0036*/ 	.short	(.L_1083 - .L_1082)


	//   ....[0]....
.L_1082:
        /*0038*/ 	.word	0xffffffff


	//   ....[1]....
        /*003c*/ 	.word	0xffffffff


	//   ....[2]....
        /*0040*/ 	.word	0xffffffff


	//   ....[3]....
        /*0044*/ 	.word	0xffffffff


	//   ....[4]....
        /*0048*/ 	.word	0xffffffff


	//   ....[5]....
        /*004c*/ 	.word	0xffffffff


	//   ....[6]....
        /*0050*/ 	.word	0xffffffff


	//   ....[7]....
        /*0054*/ 	.word	0xffffffff


	//   ....[8]....
        /*0058*/ 	.word	0xffffffff


	//   ....[9]....
        /*005c*/ 	.word	0xffffffff


	//----- nvinfo : EIATTR_COOP_GROUP_INSTR_OFFSETS
	.align		4
.L_1083:
        /*0060*/ 	.byte	0x04, 0x28
        /*0062*/ 	.short	(.L_1085 - .L_1084)


	//   ....[0]....
.L_1084:
        /*0064*/ 	.word	0x000015f0


	//   ....[1]....
        /*0068*/ 	.word	0x00001630


	//   ....[2]....
        /*006c*/ 	.word	0x00001730


	//   ....[3]....
        /*0070*/ 	.word	0x00001750


	//   ....[4]....
        /*0074*/ 	.word	0x00001780


	//   ....[5]....
        /*0078*/ 	.word	0x000017a0


	//   ....[6]....
        /*007c*/ 	.word	0x000017d0


	//   ....[7]....
        /*0080*/ 	.word	0x000017f0


	//   ....[8]....
        /*0084*/ 	.word	0x00001820


	//   ....[9]....
        /*0088*/ 	.word	0x00001840


	//----- nvinfo : EIATTR_EXIT_INSTR_OFFSETS
	.align		4
.L_1085:
        /*008c*/ 	.byte	0x04, 0x1c
        /*008e*/ 	.short	(.L_1087 - .L_1086)


	//   ....[0]....
.L_1086:
        /*0090*/ 	.word	0x00004450


	//   ....[1]....
        /*0094*/ 	.word	0x00004590


	//   ....[2]....
        /*0098*/ 	.word	0x000047f0


	//----- nvinfo : EIATTR_MAX_THREADS
	.align		4
.L_1087:
        /*009c*/ 	.byte	0x04, 0x05
        /*009e*/ 	.short	(.L_1089 - .L_1088)
.L_1088:
        /*00a0*/ 	.word	0x00000080
        /*00a4*/ 	.word	0x00000001
        /*00a8*/ 	.word	0x00000001


	//----- nvinfo : EIATTR_CRS_STACK_SIZE
	.align		4
.L_1089:
        /*00ac*/ 	.byte	0x04, 0x1e
        /*00ae*/ 	.short	(.L_1091 - .L_1090)
.L_1090:
        /*00b0*/ 	.word	0x00000000


	//----- nvinfo : EIATTR_CBANK_PARAM_SIZE
	.align		4
.L_1091:
        /*00b4*/ 	.byte	0x03, 0x19
        /*00b6*/ 	.short	0x00b8


	//----- nvinfo : EIATTR_PARAM_CBANK
	.align		4
        /*00b8*/ 	.byte	0x04, 0x0a
        /*00ba*/ 	.short	(.L_1093 - .L_1092)
	.align		4
.L_1092:
        /*00bc*/ 	.word	index@(.nv.constant0._Z35group_norm_nhwc_bwd_one_pass_kernelI11Fp32IOBf16WLi128ELi8ELi128EEv26Group_norm_nhwc_bwd_params)
        /*00c0*/ 	.short	0x0210
        /*00c2*/ 	.short	0x00b8


	//----- nvinfo : EIATTR_SW_WAR
	.align		4
.L_1093:
        /*00c4*/ 	.byte	0x04, 0x36
        /*00c6*/ 	.short	(.L_1095 - .L_1094)
.L_1094:
        /*00c8*/ 	.word	0x00000008
.L_1095:


//--------------------- .nv.info._Z35group_norm_nhwc_bwd_one_pass_kernelI11Fp32IOBf16WLi256ELi8ELi128EEv26Group_norm_nhwc_bwd_params --------------------------
	.section	.nv.info._Z35group_norm_nhwc_bwd_one_pass_kernelI11Fp32IOBf16WLi256ELi8ELi128EEv26Group_norm_nhwc_bwd_params,"",@"SHT_CUDA_INFO"
	.sectionflags	@""
	.align	4


	//----- nvinfo : EIATTR_CUDA_API_VERSION
	.align		4
        /*0000*/ 	.byte	0x04, 0x37
        /*0002*/ 	.short	(.L_1097 - .L_1096)
.L_1096:
        /*0004*/ 	.word	0x00000082


	//----- nvinfo : EIATTR_KPARAM_INFO
	.align		4
.L_1097:
        /*0008*/ 	.byte	0x04, 0x17
        /*000a*/ 	.short	(.L_1099 - .L_1098)
.L_1098:
        /*000c*/ 	.word	0x00000000
        /*0010*/ 	.short	0x0000
        /*0012*/ 	.short	0x0000
        /*0014*/ 	.byte	0x00, 0xf0, 0xe1, 0x02


	//----- nvinfo : EIATTR_SPARSE_MMA_MASK
	.align		4
.L_1099:
        /*0018*/ 	.byte	0x03, 0x50
        /*001a*/ 	.short	0x0000


	//----- nvinfo : EIATTR_MAXREG_COUNT
	.align		4
        /*001c*/ 	.byte	0x03, 0x1b
        /*001e*/ 	.short	0x00ff


	//----- nvinfo : EIATTR_NUM_BARRIERS
	.align		4
        /*0020*/ 	.byte	0x02, 0x4c
        /*0022*/ 	.byte	0x01
	.zero		1


	//----- nvinfo : EIATTR_MERCURY_ISA_VERSION
	.align		4
        /*0024*/ 	.byte	0x03, 0x5f
        /*0026*/ 	.short	0x0101


	//----- nvinfo : EIATTR_INT_WARP_WIDE_INSTR_OFFSETS
	.align		4
        /*0028*/ 	.byte	0x04, 0x31
        /*002a*/ 	.short	(.L_1101 - .L_1100)


	//   ....[0]....
.L_1100:
        /*002c*/ 	.word	0x00003590


	//   ....[1]....
        /*0030*/ 	.word	0x00005ed0


	//----- nvinfo : EIATTR_COOP_GROUP_MASK_REGIDS
	.align		4
.L_1101:
        /*0034*/ 	.byte	0x04, 0x29
        /*0036*/ 	.short	(.L_1103 - .L_1102)


	//   ....[0]....
.L_1102:
        /*0038*/ 	.word	0xffffffff


	//   ....[1]....
        /*003c*/ 	.word	0xffffffff


	//   ....[2]....
        /*0040*/ 	.word	0xffffffff


	//   ....[3]....
        /*0044*/ 	.word	0xffffffff


	//   ....[4]....
        /*0048*/ 	.word	0xffffffff


	//   ....[5]....
        /*004c*/ 	.word	0xffffffff


	//   ....[6]....
        /*0050*/ 	.word	0xffffffff


	//   ....[7]....
        /*0054*/ 	.word	0xffffffff


	//   ....[8]....
        /*0058*/ 	.word	0xffffffff


	//   ....[9]....
        /*005c*/ 	.word	0xffffffff


	//----- nvinfo : EIATTR_COOP_GROUP_INSTR_OFFSETS
	.align		4
.L_1103:
        /*0060*/ 	.byte	0x04, 0x28
        /*0062*/ 	.short	(.L_1105 - .L_1104)


	//   ....[0]....
.L_1104:
        /*0064*/ 	.word	0x00002580


	//   ....[1]....
        /*0068*/ 	.word	0x000025c0


	//   ....[2]....
        /*006c*/ 	.word	0x00002660


	//   ....[3]....
        /*0070*/ 	.word	0x00002680


	//   ....[4]....
        /*0074*/ 	.word	0x000026b0


	//   ....[5]....
        /*0078*/ 	.word	0x000026d0


	//   ....[6]....
        /*007c*/ 	.word	0x00002700


	//   ....[7]....
        /*0080*/ 	.word	0x00002720


	//   ....[8]....
        /*0084*/ 	.word	0x00002750


	//   ....[9]....
        /*0088*/ 	.word	0x00002770


	//----- nvinfo : EIATTR_EXIT_INSTR_OFFSETS
	.align		4
.L_1105:
        /*008c*/ 	.byte	0x04, 0x1c
        /*008e*/ 	.short	(.L_1107 - .L_1106)


	//   ....[0]....
.L_1106:
        /*0090*/ 	.word	0x00005f60


	//   ....[1]....
        /*0094*/ 	.word	0x000060a0


	//   ....[2]....
        /*0098*/ 	.word	0x00006300


	//----- nvinfo : EIATTR_MAX_THREADS
	.align		4
.L_1107:
        /*009c*/ 	.byte	0x04, 0x05
        /*009e*/ 	.short	(.L_1109 - .L_1108)
.L_1108:
        /*00a0*/ 	.word	0x00000080
        /*00a4*/ 	.word	0x00000001
        /*00a8*/ 	.word	0x00000001


	//----- nvinfo : EIATTR_CRS_STACK_SIZE
	.align		4
.L_1109:
        /*00ac*/ 	.byte	0x04, 0x1e
        /*00ae*/ 	.short	(.L_1111 - .L_1110)
.L_1110:
        /*00b0*/ 	.word	0x00000000


	//----- nvinfo : EIATTR_CBANK_PARAM_SIZE
	.align		4
.L_1111:
        /*00b4*/ 	.byte	0x03, 0x19
        /*00b6*/ 	.short	0x00b8


	//----- nvinfo : EIATTR_PARAM_CBANK
	.align		4
        /*00b8*/ 	.byte	0x04, 0x0a
        /*00ba*/ 	.short	(.L_1113 - .L_1112)
	.align		4
.L_1112:
        /*00bc*/ 	.word	index@(.nv.constant0._Z35group_norm_nhwc_bwd_one_pass_kernelI11Fp32IOBf16WLi256ELi8ELi128EEv26Group_norm_nhwc_bwd_params)
        /*00c0*/ 	.short	0x0210
        /*00c2*/ 	.short	0x00b8


	//----- nvinfo : EIATTR_SW_WAR
	.align		4
.L_1113:
        /*00c4*/ 	.byte	0x04, 0x36
        /*00c6*/ 	.short	(.L_1115 - .L_1114)
.L_1114:
        /*00c8*/ 	.word	0x00000008
.L_1115:


//--------------------- .nv.info._Z35group_norm_nhwc_bwd_one_pass_kernelI11Fp32IOBf16WLi512ELi8ELi128EEv26Group_norm_nhwc_bwd_params --------------------------
	.section	.nv.info._Z35group_norm_nhwc_bwd_one_pass_kernelI11Fp32IOBf16WLi512ELi8ELi128EEv26Group_norm_nhwc_bwd_params,"",@"SHT_CUDA_INFO"
	.sectionflags	@""
	.align	4


	//----- nvinfo : EIATTR_CUDA_API_VERSION
	.align		4
        /*0000*/ 	.byte	0x04, 0x37
        /*0002*/ 	.short	(.L_1117 - .L_1116)
.L_1116:
        /*0004*/ 	.word	0x00000082


	//----- nvinfo : EIATTR_KPARAM_INFO
	.align		4
.L_1117:
        /*0008*/ 	.byte	0x04, 0x17
        /*000a*/ 	.short	(.L_1119 - .L_1118)
.L_1118:
        /*000c*/ 	.word	0x00000000
        /*0010*/ 	.short	0x0000
        /*0012*/ 	.short	0x0000
        /*0014*/ 	.byte	0x00, 0xf0, 0xe1, 0x02


	//----- nvinfo : EIATTR_SPARSE_MMA_MASK
	.align		4
.L_1119:
        /*0018*/ 	.byte	0x03, 0x50
        /*001a*/ 	.short	0x0000


	//----- nvinfo : EIATTR_MAXREG_COUNT
	.align		4
        /*001c*/ 	.byte	0x03, 0x1b
        /*001e*/ 	.short	0x00ff


	//----- nvinfo : EIATTR_NUM_BARRIERS
	.align		4
        /*0020*/ 	.byte	0x02, 0x4c
        /*0022*/ 	.byte	0x01
	.zero		1


	//----- nvinfo : EIATTR_ANNOTATIONS
	.align		4
        /*0024*/ 	.byte	0x04, 0x55
        /*0026*/ 	.short	(.L_1121 - .L_1120)


	//   ....[0]....
.L_1120:
        /*0028*/ 	.word	0x00000001
        /*002c*/ 	.byte	0x40, 0x06, 0x00, 0x00, 0x01, 0x00, 0x00, 0x00, 0x80, 0x06, 0x00, 0x00, 0x01, 0x00, 0x00, 0x00
        /*003c*/ 	.byte	0xa0, 0x06, 0x00, 0x00, 0x01, 0x00, 0x00, 0x00, 0x80, 0x43, 0x00, 0x00, 0x01, 0x00, 0x00, 0x00
        /*004c*/ 	.byte	0x00, 0x53, 0x00, 0x00, 0x01, 0x00, 0x00, 0x00, 0x10, 0x53, 0x00, 0x00


	//----- nvinfo : EIATTR_MERCURY_ISA_VERSION
	.align		4
.L_1121:
        /*0058*/ 	.byte	0x03, 0x5f
        /*005a*/ 	.short	0x0101


	//----- nvinfo : EIATTR_INT_WARP_WIDE_INSTR_OFFSETS
	.align		4
        /*005c*/ 	.byte	0x04, 0x31
        /*005e*/ 	.short	(.L_1123 - .L_1122)


	//   ....[0]....
.L_1122:
        /*0060*/ 	.word	0x000054c0


	//   ....[1]....
        /*0064*/ 	.word	0x00009350


	//----- nvinfo : EIATTR_COOP_GROUP_MASK_REGIDS
	.align		4
.L_1123:
        /*0068*/ 	.byte	0x04, 0x29
        /*006a*/ 	.short	(.L_1125 - .L_1124)


	//   ....[0]....
.L_1124:
        /*006c*/ 	.word	0xffffffff


	//   ....[1]....
        /*0070*/ 	.word	0xffffffff


	//   ....[2]....
        /*0074*/ 	.word	0xffffffff


	//   ....[3]....
        /*0078*/ 	.word	0xffffffff


	//   ....[4]....
        /*007c*/ 	.word	0xffffffff


	//   ....[5]....
        /*0080*/ 	.word	0xffffffff


	//   ....[6]....
        /*0084*/ 	.word	0xffffffff


	//   ....[7]....
        /*0088*/ 	.word	0xffffffff


	//   ....[8]....
        /*008c*/ 	.word	0xffffffff


	//   ....[9]....
        /*0090*/ 	.word	0xffffffff


	//----- nvinfo : EIATTR_COOP_GROUP_INSTR_OFFSETS
	.align		4
.L_1125:
        /*0094*/ 	.byte	0x04, 0x28
        /*0096*/ 	.short	(.L_1127 - .L_1126)


	//   ....[0]....
.L_1126:
        /*0098*/ 	.word	0x00004460


	//   ....[1]....
        /*009c*/ 	.word	0x000044a0


	//   ....[2]....
        /*00a0*/ 	.word	0x000045a0


	//   ....[3]....
        /*00a4*/ 	.word	0x000045b0


	//   ....[4]....
        /*00a8*/ 	.word	0x000045e0


	//   ....[5]....
        /*00ac*/ 	.word	0x00004600


	//   ....[6]....
        /*00b0*/ 	.word	0x00004630


	//   ....[7]....
        /*00b4*/ 	.word	0x00004650


	//   ....[8]....
        /*00b8*/ 	.word	0x00004680


	//   ....[9]....
        /*00bc*/ 	.word	0x000046a0


	//----- nvinfo : EIATTR_EXIT_INSTR_OFFSETS
	.align		4
.L_1127:
        /*00c0*/ 	.byte	0x04, 0x1c
        /*00c2*/ 	.short	(.L_1129 - .L_1128)


	//   ....[0]....
.L_1128:
        /*00c4*/ 	.word	0x000093e0


	//   ....[1]....
        /*00c8*/ 	.word	0x00009520


	//   ....[2]....
        /*00cc*/ 	.word	0x00009780


	//----- nvinfo : EIATTR_MAX_THREADS
	.align		4
.L_1129:
        /*00d0*/ 	.byte	0x04, 0x05
        /*00d2*/ 	.short	(.L_1131 - .L_1130)
.L_1130:
        /*00d4*/ 	.word	0x00000080
        /*00d8*/ 	.word	0x00000001
        /*00dc*/ 	.word	0x00000001


	//----- nvinfo : EIATTR_CRS_STACK_SIZE
	.align		4
.L_1131:
        /*00e0*/ 	.byte	0x04, 0x1e
        /*00e2*/ 	.short	(.L_1133 - .L_1132)
.L_1132:
        /*00e4*/ 	.word	0x00000000


	//----- nvinfo : EIATTR_CBANK_PARAM_SIZE
	.align		4
.L_1133:
        /*00e8*/ 	.byte	0x03, 0x19
        /*00ea*/ 	.short	0x00b8


	//----- nvinfo : EIATTR_PARAM_CBANK
	.align		4
        /*00ec*/ 	.byte	0x04, 0x0a
        /*00ee*/ 	.short	(.L_1135 - .L_1134)
	.align		4
.L_1134:
        /*00f0*/ 	.word	index@(.nv.constant0._Z35group_norm_nhwc_bwd_one_pass_kernelI11Fp32IOBf16WLi512ELi8ELi128EEv26Group_norm_nhwc_bwd_params)
        /*00f4*/ 	.short	0x0210
        /*00f6*/ 	.short	0x00b8


	//----- nvinfo : EIATTR_SW_WAR
	.align		4
.L_1135:
        /*00f8*/ 	.byte	0x04, 0x36
        /*00fa*/ 	.short	(.L_1137 - .L_1136)
.L_1136:
        /*00fc*/ 	.word	0x00000008
.L_1137:


//--------------------- .nv.info._Z35group_norm_nhwc_bwd_one_pass_kernelI11Fp32IOFp16WLi64ELi8ELi128EEv26Group_norm_nhwc_bwd_params --------------------------
	.section	.nv.info._Z35group_norm_nhwc_bwd_one_pass_kernelI11Fp32IOFp16WLi64ELi8ELi128EEv26Group_norm_nhwc_bwd_params,"",@"SHT_CUDA_INFO"
	.sectionflags	@""
	.align	4


	//----- nvinfo : EIATTR_CUDA_API_VERSION
	.align		4
        /*0000*/ 	.byte	0x04, 0x37
        /*0002*/ 	.short	(.L_1139 - .L_1138)
.L_1138:
        /*0004*/ 	.word	0x00000082


	//----- nvinfo : EIATTR_KPARAM_INFO
	.align		4
.L_1139:
        /*0008*/ 	.byte	0x04, 0x17
        /*000a*/ 	.short	(.L_1141 - .L_1140)
.L_1140:
        /*000c*/ 	.word	0x00000000
        /*0010*/ 	.short	0x0000
        /*0012*/ 	.short	0x0000
        /*0014*/ 	.byte	0x00, 0xf0, 0xe1, 0x02


	//----- nvinfo : EIATTR_SPARSE_MMA_MASK
	.align		4
.L_1141:
        /*0018*/ 	.byte	0x03, 0x50
        /*001a*/ 	.short	0x0000


	//----- nvinfo : EIATTR_MAXREG_COUNT
	.align		4
        /*001c*/ 	.byte	0x03, 0x1b
        /*001e*/ 	.short	0x00ff


	//----- nvinfo : EIATTR_NUM_BARRIERS
	.align		4
        /*0020*/ 	.byte	0x02, 0x4c
        /*0022*/ 	.byte	0x01
	.zero		1


	//----- nvinfo : EIATTR_MERCURY_ISA_VERSION
	.align		4
        /*0024*/ 	.byte	0x03, 0x5f
        /*0026*/ 	.short	0x0101


	//----- nvinfo : EIATTR_INT_WARP_WIDE_INSTR_OFFSETS
	.align		4
        /*0028*/ 	.byte	0x04, 0x31
        /*002a*/ 	.short	(.L_1143 - .L_1142)


	//   ....[0]....
.L_1142:
        /*002c*/ 	.word	0x00001e50


	//   ....[1]....
        /*0030*/ 	.word	0x00003730


	//----- nvinfo : EIATTR_COOP_GROUP_MASK_REGIDS
	.align		4
.L_1143:
        /*0034*/ 	.byte	0x04, 0x29
        /*0036*/ 	.short	(.L_1145 - .L_1144)


	//   ....[0]....
.L_1144:
        /*0038*/ 	.word	0xffffffff


	//   ....[1]....
        /*003c*/ 	.word	0xffffffff


	//   ....[2]....
        /*0040*/ 	.word	0xffffffff


	//   ....[3]....
        /*0044*/ 	.word	0xffffffff


	//   ....[4]....
        /*0048*/ 	.word	0xffffffff


	//   ....[5]....
        /*004c*/ 	.word	0xffffffff


	//   ....[6]....
        /*0050*/ 	.word	0xffffffff


	//   ....[7]....
        /*0054*/ 	.word	0xffffffff


	//   ....[8]....
        /*0058*/ 	.word	0xffffffff


	//   ....[9]....
        /*005c*/ 	.word	0xffffffff


	//----- nvinfo : EIATTR_COOP_GROUP_INSTR_OFFSETS
	.align		4
.L_1145:
        /*0060*/ 	.byte	0x04, 0x28
        /*0062*/ 	.short	(.L_1147 - .L_1146)


	//   ....[0]....
.L_1146:
        /*0064*/ 	.word	0x00000f30


	//   ....[1]....
        /*0068*/ 	.word	0x00000f60


	//   ....[2]....
        /*006c*/ 	.word	0x00000fc0


	//   ....[3]....
        /*0070*/ 	.word	0x00000fd0


	//   ....[4]....
        /*0074*/ 	.word	0x00001000


	//   ....[5]....
        /*0078*/ 	.word	0x00001020


	//   ....[6]....
        /*007c*/ 	.word	0x00001050


	//   ....[7]....
        /*0080*/ 	.word	0x00001070


	//   ....[8]....
        /*0084*/ 	.word	0x000010a0


	//   ....[9]....
        /*0088*/ 	.word	0x000010c0


	//----- nvinfo : EIATTR_EXIT_INSTR_OFFSETS
	.align		4
.L_1147:
        /*008c*/ 	.byte	0x04, 0x1c
        /*008e*/ 	.short	(.L_1149 - .L_1148)


	//   ....[0]....
.L_1148:
        /*0090*/ 	.word	0x000037c0


	//   ....[1]....
        /*0094*/ 	.word	0x00003900


	//   ....[2]....
        /*0098*/ 	.word	0x00003b70


	//----- nvinfo : EIATTR_MAX_THREADS
	.align		4
.L_1149:
        /*009c*/ 	.byte	0x04, 0x05
        /*009e*/ 	.short	(.L_1151 - .L_1150)
.L_1150:
        /*00a0*/ 	.word	0x00000080
        /*00a4*/ 	.word	0x00000001
        /*00a8*/ 	.word	0x00000001


	//----- nvinfo : EIATTR_CRS_STACK_SIZE
	.align		4
.L_1151:
        /*00ac*/ 	.byte	0x04, 0x1e
        /*00ae*/ 	.short	(.L_1153 - .L_1152)
.L_1152:
        /*00b0*/ 	.word	0x00000000


	//----- nvinfo : EIATTR_CBANK_PARAM_SIZE
	.align		4
.L_1153:
        /*00b4*/ 	.byte	0x03, 0x19
        /*00b6*/ 	.short	0x00b8


	//----- nvinfo : EIATTR_PARAM_CBANK
	.align		4
        /*00b8*/ 	.byte	0x04, 0x0a
        /*00ba*/ 	.short	(.L_1155 - .L_1154)
	.align		4
.L_1154:
        /*00bc*/ 	.word	index@(.nv.constant0._Z35group_norm_nhwc_bwd_one_pass_kernelI11Fp32IOFp16WLi64ELi8ELi128EEv26Group_norm_nhwc_bwd_params)
        /*00c0*/ 	.short	0x0210
        /*00c2*/ 	.short	0x00b8


	//----- nvinfo : EIATTR_SW_WAR
	.align		4
.L_1155:
        /*00c4*/ 	.byte	0x04, 0x36
        /*00c6*/ 	.short	(.L_1157 - .L_1156)
.L_1156:
        /*00c8*/ 	.word	0x00000008
.L_1157:


//--------------------- .nv.info._Z35group_norm_nhwc_bwd_one_pass_kernelI11Fp32IOFp16WLi128ELi8ELi128EEv26Group_norm_nhwc_bwd_params --------------------------
	.section	.nv.info._Z35group_norm_nhwc_bwd_one_pass_kernelI11Fp32IOFp16WLi128ELi8ELi128EEv26Group_norm_nhwc_bwd_params,"",@"SHT_CUDA_INFO"
	.sectionflags	@""
	.align	4


	//----- nvinfo : EIATTR_CUDA_API_VERSION
	.align		4
        /*0000*/ 	.byte	0x04, 0x37
        /*0002*/ 	.short	(.L_1159 - .L_1158)
.L_1158:
        /*0004*/ 	.word	0x00000082


	//----- nvinfo : EIATTR_KPARAM_INFO
	.align		4
.L_1159:
        /*0008*/ 	.byte	0x04, 0x17
        /*000a*/ 	.short	(.L_1161 - .L_1160)
.L_1160:
        /*000c*/ 	.word	0x00000000
        /*0010*/ 	.short	0x0000
        /*0012*/ 	.short	0x0000
        /*0014*/ 	.byte	0x00, 0xf0, 0xe1, 0x02


	//----- nvinfo : EIATTR_SPARSE_MMA_MASK
	.align		4
.L_1161:
        /*0018*/ 	.byte	0x03, 0x50
        /*001a*/ 	.short	0x0000


	//----- nvinfo : EIATTR_MAXREG_COUNT
	.align		4
        /*001c*/ 	.byte	0x03, 0x1b
        /*001e*/ 	.short	0x00ff


	//----- nvinfo : EIATTR_NUM_BARRIERS
	.align		4
        /*0020*/ 	.byte	0x02, 0x4c
        /*0022*/ 	.byte	0x01
	.zero		1


	//----- nvinfo : EIATTR_MERCURY_ISA_VERSION
	.align		4
        /*0024*/ 	.byte	0x03, 0x5f
        /*0026*/ 	.short	0x0101


	//----- nvinfo : EIATTR_INT_WARP_WIDE_INSTR_OFFSETS
	.align		4
        /*0028*/ 	.byte	0x04, 0x31
        /*002a*/ 	.short	(.L_1163 - .L_1162)


	//   ....[0]....
.L_1162:
        /*002c*/ 	.word	0x000025a0


	//   ....[1]....
        /*0030*/ 	.word	0x000043c0


	//----- nvinfo : EIATTR_COOP_GROUP_MASK_REGIDS
	.align		4
.L_1163:
        /*0034*/ 	.byte	0x04, 0x29
        /*0036*/ 	.short	(.L_1165 - .L_1164)


	//   ....[0]....
.L_1164:
        /*0038*/ 	.word	0xffffffff


	//   ....[1]....
        /*003c*/ 	.word	0xffffffff


	//   ....[2]....
        /*0040*/ 	.word	0xffffffff


	//   ....[3]....
        /*0044*/ 	.word	0xffffffff


	//   ....[4]....
        /*0048*/ 	.word	0xffffffff


	//   ....[5]....
        /*004c*/ 	.word	0xffffffff


	//   ....[6]....
        /*0050*/ 	.word	0xffffffff


	//   ....[7]....
        /*0054*/ 	.word	0xffffffff


	//   ....[8]....
        /*0058*/ 	.word	0xffffffff


	//   ....[9]....
        /*005c*/ 	.word	0xffffffff


	//----- nvinfo : EIATTR_COOP_GROUP_INSTR_OFFSETS
	.align		4
.L_1165:
        /*0060*/ 	.byte	0x04, 0x28
        /*0062*/ 	.short	(.L_1167 - .L_1166)


	//   ....[0]....
.L_1166:
        /*0064*/ 	.word	0x000015f0


	//   ....[1]....
        /*0068*/ 	.word	0x00001630


	//   ....[2]....
        /*006c*/ 	.word	0x00001730


	//   ....[3]....
        /*0070*/ 	.word	0x00001750


	//   ....[4]....
        /*0074*/ 	.word	0x00001780


	//   ....[5]....
        /*0078*/ 	.word	0x000017a0


	//   ....[6]....
        /*007c*/ 	.word	0x000017d0


	//   ....[7]....
        /*0080*/ 	.word	0x000017f0


	//   ....[8]....
        /*0084*/ 	.word	0x00001820


	//   ....[9]....
        /*0088*/ 	.word	0x00001840


	//----- nvinfo : EIATTR_EXIT_INSTR_OFFSETS
	.align		4
.L_1167:
        /*008c*/ 	.byte	0x04, 0x1c
        /*008e*/ 	.short	(.L_1169 - .L_1168)


	//   ....[0]....
.L_1168:
        /*0090*/ 	.word	0x00004450


	//   ....[1]....
        /*0094*/ 	.word	0x00004590


	//   ....[2]....
        /*0098*/ 	.word	0x000047f0


	//----- nvinfo : EIATTR_MAX_THREADS
	.align		4
.L_1169:
        /*009c*/ 	.byte	0x04, 0x05
        /*009e*/ 	.short	(.L_1171 - .L_1170)
.L_1170:
        /*00a0*/ 	.word	0x00000080
        /*00a4*/ 	.word	0x00000001
        /*00a8*/ 	.word	0x00000001


	//----- nvinfo : EIATTR_CRS_STACK_SIZE
	.align		4
.L_1171:
        /*00ac*/ 	.byte	0x04, 0x1e
        /*00ae*/ 	.short	(.L_1173 - .L_1172)
.L_1172:
        /*00b0*/ 	.word	0x00000000


	//----- nvinfo : EIATTR_CBANK_PARAM_SIZE
	.align		4
.L_1173:
        /*00b4*/ 	.byte	0x03, 0x19
        /*00b6*/ 	.short	0x00b8


	//----- nvinfo : EIATTR_PARAM_CBANK
	.align		4
        /*00b8*/ 	.byte	0x04, 0x0a
        /*00ba*/ 	.short	(.L_1175 - .L_1174)
	.align		4
.L_1174:
        /*00bc*/ 	.word	index@(.nv.constant0._Z35group_norm_nhwc_bwd_one_pass_kernelI11Fp32IOFp16WLi128ELi8ELi128EEv26Group_norm_nhwc_bwd_params)
        /*00c0*/ 	.short	0x0210
        /*00c2*/ 	.short	0x00b8


	//----- nvinfo : EIATTR_SW_WAR
	.align		4
.L_1175:
        /*00c4*/ 	.byte	0x04, 0x36
        /*00c6*/ 	.short	(.L_1177 - .L_1176)
.L_1176:
        /*00c8*/ 	.word	0x00000008
.L_1177:


//--------------------- .nv.info._Z35group_norm_nhwc_bwd_one_pass_kernelI11Fp32IOFp16WLi256ELi8ELi128EEv26Group_norm_nhwc_bwd_params --------------------------
	.section	.nv.info._Z35group_norm_nhwc_bwd_one_pass_kernelI11Fp32IOFp16WLi256ELi8ELi128EEv26Group_norm_nhwc_bwd_params,"",@"SHT_CUDA_INFO"
	.sectionflags	@""
	.align	4


	//----- nvinfo : EIATTR_CUDA_API_VERSION
	.align		4
        /*0000*/ 	.byte	0x04, 0x37
        /*0002*/ 	.short	(.L_1179 - .L_1178)
.L_1178:
        /*0004*/ 	.word	0x00000082


	//----- nvinfo : EIATTR_KPARAM_INFO
	.align		4
.L_1179:
        /*0008*/ 	.byte	0x04, 0x17
        /*000a*/ 	.short	(.L_1181 - .L_1180)
.L_1180:
        /*000c*/ 	.word	0x00000000
        /*0010*/ 	.short	0x0000
        /*0012*/ 	.short	0x0000
        /*0014*/ 	.byte	0x00, 0xf0, 0xe1, 0x02


	//----- nvinfo : EIATTR_SPARSE_MMA_MASK
	.align		4
.L_1181:
        /*0018*/ 	.byte	0x03, 0x50
        /*001a*/ 	.short	0x0000


	//----- nvinfo : EIATTR_MAXREG_COUNT
	.align		4
        /*001c*/ 	.byte	0x03, 0x1b
        /*001e*/ 	.short	0x00ff


	//----- nvinfo : EIATTR_NUM_BARRIERS
	.align		4
        /*0020*/ 	.byte	0x02, 0x4c
        /*0022*/ 	.byte	0x01
	.zero		1


	//----- nvinfo : EIATTR_MERCURY_ISA_VERSION
	.align		4
        /*0024*/ 	.byte	0x03, 0x5f
        /*0026*/ 	.short	0x0101


	//----- nvinfo : EIATTR_INT_WARP_WIDE_INSTR_OFFSETS
	.align		4
        /*0028*/ 	.byte	0x04, 0x31
        /*002a*/ 	.short	(.L_1183 - .L_1182)


	//   ....[0]....
.L_1182:
        /*002c*/ 	.word	0x00003590


	//   ....[1]....
        /*0030*/ 	.word	0x00005ed0


	//----- nvinfo : EIATTR_COOP_GROUP_MASK_REGIDS
	.align		4
.L_1183:
        /*0034*/ 	.byte	0x04, 0x29
        /*0036*/ 	.short	(.L_1185 - .L_1184)


	//   ....[0]....
.L_1184:
        /*0038*/ 	.word	0xffffffff


	//   ....[1]....
        /*003c*/ 	.word	0xffffffff


	//   ....[2]....
        /*0040*/ 	.word	0xffffffff


	//   ....[3]....
        /*0044*/ 	.word	0xffffffff


	//   ....[4]....
        /*0048*/ 	.word	0xffffffff


	//   ....[5]....
        /*004c*/ 	.word	0xffffffff


	//   ....[6]....
        /*0050*/ 	.word	0xffffffff


	//   ....[7]....
        /*0054*/ 	.word	0xffffffff


	//   ....[8]....
        /*0058*/ 	.word	0xffffffff


	//   ....[9]....
        /*005c*/ 	.word	0xffffffff


	//----- nvinfo : EIATTR_COOP_GROUP_INSTR_OFFSETS
	.align		4
.L_1185:
        /*0060*/ 	.byte	0x04, 0x28
        /*0062*/ 	.short	(.L_1187 - .L_1186)


	//   ....[0]....
.L_1186:
        /*0064*/ 	.word	0x00002580


	//   ....[1]....
        /*0068*/ 	.word	0x000025c0


	//   ....[2]....
        /*006c*/ 	.word	0x00002660


	//   ....[3]....
        /*0070*/ 	.word	0x00002680


	//   ....[4]....
        /*0074*/ 	.word	0x000026b0


	//   ....[5]....
        /*0078*/ 	.word	0x000026d0


	//   ....[6]....
        /*007c*/ 	.word	0x00002700


	//   ....[7]....
        /*0080*/ 	.word	0x00002720


	//   ....[8]....
        /*0084*/ 	.word	0x00002750


	//   ....[9]....
        /*0088*/ 	.word	0x00002770


	//----- nvinfo : EIATTR_EXIT_INSTR_OFFSETS
	.align		4
.L_1187:
        /*008c*/ 	.byte	0x04, 0x1c
        /*008e*/ 	.short	(.L_1189 - .L_1188)


	//   ....[0]....
.L_1188:
        /*0090*/ 	.word	0x00005f60


	//   ....[1]....
        /*0094*/ 	.word	0x000060a0


	//   ....[2]....
        /*0098*/ 	.word	0x00006300


	//----- nvinfo : EIATTR_MAX_THREADS
	.align		4
.L_1189:
        /*009c*/ 	.byte	0x04, 0x05
        /*009e*/ 	.short	(.L_1191 - .L_1190)
.L_1190:
        /*00a0*/ 	.word	0x00000080
        /*00a4*/ 	.word	0x00000001
        /*00a8*/ 	.word	0x00000001


	//----- nvinfo : EIATTR_CRS_STACK_SIZE
	.align		4
.L_1191:
        /*00ac*/ 	.byte	0x04, 0x1e
        /*00ae*/ 	.short	(.L_1193 - .L_1192)
.L_1192:
        /*00b0*/ 	.word	0x00000000


	//----- nvinfo : EIATTR_CBANK_PARAM_SIZE
	.align		4
.L_1193:
        /*00b4*/ 	.byte	0x03, 0x19
        /*00b6*/ 	.short	0x00b8


	//----- nvinfo : EIATTR_PARAM_CBANK
	.align		4
        /*00b8*/ 	.byte	0x04, 0x0a
        /*00ba*/ 	.short	(.L_1195 - .L_1194)
	.align		4
.L_1194:
        /*00bc*/ 	.word	index@(.nv.constant0._Z35group_norm_nhwc_bwd_one_pass_kernelI11Fp32IOFp16WLi256ELi8ELi128EEv26Group_norm_nhwc_bwd_params)
        /*00c0*/ 	.short	0x0210
        /*00c2*/ 	.short	0x00b8


	//----- nvinfo : EIATTR_SW_WAR
	.align		4
.L_1195:
        /*00c4*/ 	.byte	0x04, 0x36
        /*00c6*/ 	.short	(.L_1197 - .L_1196)
.L_1196:
        /*00c8*/ 	.word	0x00000008
.L_1197:


//--------------------- .nv.info._Z35group_norm_nhwc_bwd_one_pass_kernelI11Fp32IOFp16WLi512ELi8ELi128EEv26Group_norm_nhwc_bwd_params --------------------------
	.section	.nv.info._Z35group_norm_nhwc_bwd_one_pass_kernelI11Fp32IOFp16WLi512ELi8ELi128EEv26Group_norm_nhwc_bwd_params,"",@"SHT_CUDA_INFO"
	.sectionflags	@""
	.align	4


	//----- nvinfo : EIATTR_CUDA_API_VERSION
	.align		4
        /*0000*/ 	.byte	0x04, 0x37
        /*0002*/ 	.short	(.L_1199 - .L_1198)
.L_1198:
        /*0004*/ 	.word	0x00000082


	//----- nvinfo : EIATTR_KPARAM_INFO
	.align		4
.L_1199:
        /*0008*/ 	.byte	0x04, 0x17
        /*000a*/ 	.short	(.L_1201 - .L_1200)
.L_1200:
        /*000c*/ 	.word	0x00000000
        /*0010*/ 	.short	0x0000
        /*0012*/ 	.short	0x0000
        /*0014*/ 	.byte	0x00, 0xf0, 0xe1, 0x02


	//----- nvinfo : EIATTR_SPARSE_MMA_MASK
	.align		4
.L_1201:
        /*0018*/ 	.byte	0x03, 0x50
        /*001a*/ 	.short	0x0000


	//----- nvinfo : EIATTR_MAXREG_COUNT
	.align		4
        /*001c*/ 	.byte	0x03, 0x1b
        /*001e*/ 	.short	0x00ff


	//----- nvinfo : EIATTR_NUM_BARRIERS
	.align		4
        /*0020*/ 	.byte	0x02, 0x4c
        /*0022*/ 	.byte	0x01
	.zero		1


	//----- nvinfo : EIATTR_ANNOTATIONS
	.align		4
        /*0024*/ 	.byte	0x04, 0x55
        /*0026*/ 	.short	(.L_1203 - .L_1202)


	//   ....[0]....
.L_1202:
        /*0028*/ 	.word	0x00000001
        /*002c*/ 	.byte	0x40, 0x06, 0x00, 0x00, 0x01, 0x00, 0x00, 0x00, 0x80, 0x06, 0x00, 0x00, 0x01, 0x00, 0x00, 0x00
        /*003c*/ 	.byte	0xa0, 0x06, 0x00, 0x00, 0x01, 0x00, 0x00, 0x00, 0x80, 0x43, 0x00, 0x00, 0x01, 0x00, 0x00, 0x00
        /*004c*/ 	.byte	0x00, 0x53, 0x00, 0x00, 0x01, 0x00, 0x00, 0x00, 0x10, 0x53, 0x00, 0x00


	//----- nvinfo : EIATTR_MERCURY_ISA_VERSION
	.align		4
.L_1203:
        /*0058*/ 	.byte	0x03, 0x5f
        /*005a*/ 	.short	0x0101


	//----- nvinfo : EIATTR_INT_WARP_WIDE_INSTR_OFFSETS
	.align		4
        /*005c*/ 	.byte	0x04, 0x31
        /*005e*/ 	.short	(.L_1205 - .L_1204)


	//   ....[0]....
.L_1204:
        /*0060*/ 	.word	0x000054c0


	//   ....[1]....
        /*0064*/ 	.word	0x00009350


	//----- nvinfo : EIATTR_COOP_GROUP_MASK_REGIDS
	.align		4
.L_1205:
        /*0068*/ 	.byte	0x04, 0x29
        /*006a*/ 	.short	(.L_1207 - .L_1206)


	//   ....[0]....
.L_1206:
        /*006c*/ 	.word	0xffffffff


	//   ....[1]....
        /*0070*/ 	.word	0xffffffff


	//   ....[2]....
        /*0074*/ 	.word	0xffffffff


	//   ....[3]....
        /*0078*/ 	.word	0xffffffff


	//   ....[4]....
        /*007c*/ 	.word	0xffffffff


	//   ....[5]....
        /*0080*/ 	.word	0xffffffff


	//   ....[6]....
        /*0084*/ 	.word	0xffffffff


	//   ....[7]....
        /*0088*/ 	.word	0xffffffff


	//   ....[8]....
        /*008c*/ 	.word	0xffffffff


	//   ....[9]....
        /*0090*/ 	.word	0xffffffff


	//----- nvinfo : EIATTR_COOP_GROUP_INSTR_OFFSETS
	.align		4
.L_1207:
        /*0094*/ 	.byte	0x04, 0x28
        /*0096*/ 	.short	(.L_1209 - .L_1208)


	//   ....[0]....
.L_1208:
        /*0098*/ 	.word	0x00004460


	//   ....[1]....
        /*009c*/ 	.word	0x000044a0


	//   ....[2]....
        /*00a0*/ 	.word	0x000045a0


	//   ....[3]....
        /*00a4*/ 	.word	0x000045b0


	//   ....[4]....
        /*00a8*/ 	.word	0x000045e0


	//   ....[5]....
        /*00ac*/ 	.word	0x00004600


	//   ....[6]....
        /*00b0*/ 	.word	0x00004630


	//   ....[7]....
        /*00b4*/ 	.word	0x00004650


	//   ....[8]....
        /*00b8*/ 	.word	0x00004680


	//   ....[9]....
        /*00bc*/ 	.word	0x000046a0


	//----- nvinfo : EIATTR_EXIT_INSTR_OFFSETS
	.align		4
.L_1209:
        /*00c0*/ 	.byte	0x04, 0x1c
        /*00c2*/ 	.short	(.L_1211 - .L_1210)


	//   ....[0]....
.L_1210:
        /*00c4*/ 	.word	0x000093e0


	//   ....[1]....
        /*00c8*/ 	.word	0x00009520


	//   ....[2]....
        /*00cc*/ 	.word	0x00009780


	//----- nvinfo : EIATTR_MAX_THREADS
	.align		4
.L_1211:
        /*00d0*/ 	.byte	0x04, 0x05
        /*00d2*/ 	.short	(.L_1213 - .L_1212)
.L_1212:
        /*00d4*/ 	.word	0x00000080
        /*00d8*/ 	.word	0x00000001
        /*00dc*/ 	.word	0x00000001


	//----- nvinfo : EIATTR_CRS_STACK_SIZE
	.align		4
.L_1213:
        /*00e0*/ 	.byte	0x04, 0x1e
        /*00e2*/ 	.short	(.L_1215 - .L_1214)
.L_1214:
        /*00e4*/ 	.word	0x00000000


	//----- nvinfo : EIATTR_CBANK_PARAM_SIZE
	.align		4
.L_1215:
        /*00e8*/ 	.byte	0x03, 0x19
        /*00ea*/ 	.short	0x00b8


	//----- nvinfo : EIATTR_PARAM_CBANK
	.align		4
        /*00ec*/ 	.byte	0x04, 0x0a
        /*00ee*/ 	.short	(.L_1217 - .L_1216)
	.align		4
.L_1216:
        /*00f0*/ 	.word	index@(.nv.constant0._Z35group_norm_nhwc_bwd_one_pass_kernelI11Fp32IOFp16WLi512ELi8ELi128EEv26Group_norm_nhwc_bwd_params)
        /*00f4*/ 	.short	0x0210
        /*00f6*/ 	.short	0x00b8


	//----- nvinfo : EIATTR_SW_WAR
	.align		4
.L_1217:
        /*00f8*/ 	.byte	0x04, 0x36
        /*00fa*/ 	.short	(.L_1219 - .L_1218)
.L_1218:
        /*00fc*/ 	.word	0x00000008
.L_1219:


//--------------------- .nv.info._Z35group_norm_nhwc_fwd_one_pass_kernelI11Bf16IOFp32WLi64ELi8ELi128EEv26Group_norm_nhwc_fwd_params --------------------------
	.section	.nv.info._Z35group_norm_nhwc_fwd_one_pass_kernelI11Bf16IOFp32WLi64ELi8ELi128EEv26Group_norm_nhwc_fwd_params,"",@"SHT_CUDA_INFO"
	.sectionflags	@""
	.align	4


	//----- nvinfo : EIATTR_CUDA_API_VERSION
	.align		4
        /*0000*/ 	.byte	0x04, 0x37
        /*0002*/ 	.short	(.L_1221 - .L_1220)
.L_1220:
        /*0004*/ 	.word	0x00000082


	//----- nvinfo : EIATTR_KPARAM_INFO
	.align		4
.L_1221:
        /*0008*/ 	.byte	0x04, 0x17
        /*000a*/ 	.short	(.L_1223 - .L_1222)
.L_1222:
        /*000c*/ 	.word	0x00000000
        /*0010*/ 	.short	0x0000
        /*0012*/ 	.short	0x0000
        /*0014*/ 	.byte	0x00, 0xf0, 0x81, 0x02


	//----- nvinfo : EIATTR_SPARSE_MMA_MASK
	.align		4
.L_1223:
        /*0018*/ 	.byte	0x03, 0x50
        /*001a*/ 	.short	0x0000


	//----- nvinfo : EIATTR_MAXREG_COUNT
	.align		4
        /*001c*/ 	.byte	0x03, 0x1b
        /*001e*/ 	.short	0x00ff


	//----- nvinfo : EIATTR_NUM_BARRIERS
	.align		4
        /*0020*/ 	.byte	0x02, 0x4c
        /*0022*/ 	.byte	0x01
	.zero		1


	//----- nvinfo : EIATTR_MERCURY_ISA_VERSION
	.align		4
        /*0024*/ 	.byte	0x03, 0x5f
        /*0026*/ 	.short	0x0101


	//----- nvinfo : EIATTR_COOP_GROUP_MASK_REGIDS
	.align		4
        /*0028*/ 	.byte	0x04, 0x29
        /*002a*/ 	.short	(.L_1225 - .L_1224)


	//   ....[0]....
.L_1224:
        /*002c*/ 	.word	0xffffffff


	//   ....[1]....
        /*0030*/ 	.word	0xffffffff


	//   ....[2]....
        /*0034*/ 	.word	0xffffffff


	//   ....[3]....
        /*0038*/ 	.word	0xffffffff


	//   ....[4]....
        /*003c*/ 	.word	0xffffffff


	//   ....[5]....
        /*0040*/ 	.word	0xffffffff


	//   ....[6]....
        /*0044*/ 	.word	0xffffffff


	//   ....[7]....
        /*0048*/ 	.word	0xffffffff


	//   ....[8]....
        /*004c*/ 	.word	0xffffffff


	//   ....[9]....
        /*0050*/ 	.word	0xffffffff


	//----- nvinfo : EIATTR_COOP_GROUP_INSTR_OFFSETS
	.align		4
.L_1225:
        /*0054*/ 	.byte	0x04, 0x28
        /*0056*/ 	.short	(.L_1227 - .L_1226)


	//   ....[0]....
.L_1226:
        /*0058*/ 	.word	0x00000760


	//   ....[1]....
        /*005c*/ 	.word	0x00000770


	//   ....[2]....
        /*0060*/ 	.word	0x000007a0


	//   ....[3]....
        /*0064*/ 	.word	0x000007c0


	//   ....[4]....
        /*0068*/ 	.word	0x000007f0


	//   ....[5]....
        /*006c*/ 	.word	0x00000810


	//   ....[6]....
        /*0070*/ 	.word	0x00000840


	//   ....[7]....
        /*0074*/ 	.word	0x00000860


	//   ....[8]....
        /*0078*/ 	.word	0x00000890


	//   ....[9]....
        /*007c*/ 	.word	0x000008b0


	//----- nvinfo : EIATTR_EXIT_INSTR_OFFSETS
	.align		4
.L_1227:
        /*0080*/ 	.byte	0x04, 0x1c
        /*0082*/ 	.short	(.L_1229 - .L_1228)


	//   ....[0]....
.L_1228:
        /*0084*/ 	.word	0x00000070


	//   ....[1]....
        /*0088*/ 	.word	0x00002300


	//----- nvinfo : EIATTR_MAX_THREADS
	.align		4
.L_1229:
        /*008c*/ 	.byte	0x04, 0x05
        /*008e*/ 	.short	(.L_1231 - .L_1230)
.L_1230:
        /*0090*/ 	.word	0x00000080
        /*0094*/ 	.word	0x00000001
        /*0098*/ 	.word	0x00000001


	//----- nvinfo : EIATTR_CRS_STACK_SIZE
	.align		4
.L_1231:
        /*009c*/ 	.byte	0x04, 0x1e
        /*009e*/ 	.short	(.L_1233 - .L_1232)
.L_1232:
        /*00a0*/ 	.word	0x00000000


	//----- nvinfo : EIATTR_CBANK_PARAM_SIZE
	.align		4
.L_1233:
        /*00a4*/ 	.byte	0x03, 0x19
        /*00a6*/ 	.short	0x00a0


	//----- nvinfo : EIATTR_PARAM_CBANK
	.align		4
        /*00a8*/ 	.byte	0x04, 0x0a
        /*00aa*/ 	.short	(.L_1235 - .L_1234)
	.align		4
.L_1234:
        /*00ac*/ 	.word	index@(.nv.constant0._Z35group_norm_nhwc_fwd_one_pass_kernelI11Bf16IOFp32WLi64ELi8ELi128EEv26Group_norm_nhwc_fwd_params)
        /*00b0*/ 	.short	0x0210
        /*00b2*/ 	.short	0x00a0


	//----- nvinfo : EIATTR_SW_WAR
	.align		4
.L_1235:
        /*00b4*/ 	.byte	0x04, 0x36
        /*00b6*/ 	.short	(.L_1237 - .L_1236)
.L_1236:
        /*00b8*/ 	.word	0x00000008
.L_1237:


//--------------------- .nv.info._Z35group_norm_nhwc_fwd_one_pass_kernelI11Bf16IOFp32WLi128ELi8ELi128EEv26Group_norm_nhwc_fwd_params --------------------------
	.section	.nv.info._Z35group_norm_nhwc_fwd_one_pass_kernelI11Bf16IOFp32WLi128ELi8ELi128EEv26Group_norm_nhwc_fwd_params,"",@"SHT_CUDA_INFO"
	.sectionflags	@""
	.align	4


	//----- nvinfo : EIATTR_CUDA_API_VERSION
	.align		4
        /*0000*/ 	.byte	0x04, 0x37
        /*0002*/ 	.short	(.L_1239 - .L_1238)
.L_1238:
        /*0004*/ 	.word	0x00000082


	//----- nvinfo : EIATTR_KPARAM_INFO
	.align		4
.L_1239:
        /*0008*/ 	.byte	0x04, 0x17
        /*000a*/ 	.short	(.L_1241 - .L_1240)
.L_1240:
        /*000c*/ 	.word	0x00000000
        /*0010*/ 	.short	0x0000
        /*0012*/ 	.short	0x0000
        /*0014*/ 	.byte	0x00, 0xf0, 0x81, 0x02


	//----- nvinfo : EIATTR_SPARSE_MMA_MASK
	.align		4
.L_1241:
        /*0018*/ 	.byte	0x03, 0x50
        /*001a*/ 	.short	0x0000


	//----- nvinfo : EIATTR_MAXREG_COUNT
	.align		4
        /*001c*/ 	.byte	0x03, 0x1b
        /*001e*/ 	.short	0x00ff


	//----- nvinfo : EIATTR_NUM_BARRIERS
	.align		4
        /*0020*/ 	.byte	0x02, 0x4c
        /*0022*/ 	.byte	0x01
	.zero		1


	//----- nvinfo : EIATTR_MERCURY_ISA_VERSION
	.align		4
        /*0024*/ 	.byte	0x03, 0x5f
        /*0026*/ 	.short	0x0101


	//----- nvinfo : EIATTR_COOP_GROUP_MASK_REGIDS
	.align		4
        /*0028*/ 	.byte	0x04, 0x29
        /*002a*/ 	.short	(.L_1243 - .L_1242)


	//   ....[0]....
.L_1242:
        /*002c*/ 	.word	0xffffffff


	//   ....[1]....
        /*0030*/ 	.word	0xffffffff


	//   ....[2]....
        /*0034*/ 	.word	0xffffffff


	//   ....[3]....
        /*0038*/ 	.word	0xffffffff


	//   ....[4]....
        /*003c*/ 	.word	0xffffffff


	//   ....[5]....
        /*0040*/ 	.word	0xffffffff


	//   ....[6]....
        /*0044*/ 	.word	0xffffffff


	//   ....[7]....
        /*0048*/ 	.word	0xffffffff


	//   ....[8]....
        /*004c*/ 	.word	0xffffffff


	//   ....[9]....
        /*0050*/ 	.word	0xffffffff


	//----- nvinfo : EIATTR_COOP_GROUP_INSTR_OFFSETS
	.align		4
.L_1243:
        /*0054*/ 	.byte	0x04, 0x28
        /*0056*/ 	.short	(.L_1245 - .L_1244)


	//   ....[0]....
.L_1244:
        /*0058*/ 	.word	0x00000a20


	//   ....[1]....
        /*005c*/ 	.word	0x00000a30


	//   ....[2]....
        /*0060*/ 	.word	0x00000a70


	//   ....[3]....
        /*0064*/ 	.word	0x00000a80


	//   ....[4]....
        /*0068*/ 	.word	0x00000ac0


	//   ....[5]....
        /*006c*/ 	.word	0x00000ad0


	//   ....[6]....
        /*0070*/ 	.word	0x00000b10


	//   ....[7]....
        /*0074*/ 	.word	0x00000b20


	//   ....[8]....
        /*0078*/ 	.word	0x00000b70


	//   ....[9]....
        /*007c*/ 	.word	0x00000b80


	//----- nvinfo : EIATTR_EXIT_INSTR_OFFSETS
	.align		4
.L_1245:
        /*0080*/ 	.byte	0x04, 0x1c
        /*0082*/ 	.short	(.L_1247 - .L_1246)


	//   ....[0]....
.L_1246:
        /*0084*/ 	.word	0x00000060


	//   ....[1]....
        /*0088*/ 	.word	0x00002b40


	//----- nvinfo : EIATTR_MAX_THREADS
	.align		4
.L_1247:
        /*008c*/ 	.byte	0x04, 0x05
        /*008e*/ 	.short	(.L_1249 - .L_1248)
.L_1248:
        /*0090*/ 	.word	0x00000080
        /*0094*/ 	.word	0x00000001
        /*0098*/ 	.word	0x00000001


	//----- nvinfo : EIATTR_CRS_STACK_SIZE
	.align		4
.L_1249:
        /*009c*/ 	.byte	0x04, 0x1e
        /*009e*/ 	.short	(.L_1251 - .L_1250)
.L_1250:
        /*00a0*/ 	.word	0x00000000


	//----- nvinfo : EIATTR_CBANK_PARAM_SIZE
	.align		4
.L_1251:
        /*00a4*/ 	.byte	0x03, 0x19
        /*00a6*/ 	.short	0x00a0


	//----- nvinfo : EIATTR_PARAM_CBANK
	.align		4
        /*00a8*/ 	.byte	0x04, 0x0a
        /*00aa*/ 	.short	(.L_1253 - .L_1252)
	.align		4
.L_1252:
        /*00ac*/ 	.word	index@(.nv.constant0._Z35group_norm_nhwc_fwd_one_pass_kernelI11Bf16IOFp32WLi128ELi8ELi128EEv26Group_norm_nhwc_fwd_params)
        /*00b0*/ 	.short	0x0210
        /*00b2*/ 	.short	0x00a0


	//----- nvinfo : EIATTR_SW_WAR
	.align		4
.L_1253:
        /*00b4*/ 	.byte	0x04, 0x36
        /*00b6*/ 	.short	(.L_1255 - .L_1254)
.L_1254:
        /*00b8*/ 	.word	0x00000008
.L_1255:


//--------------------- .nv.info._Z35group_norm_nhwc_fwd_one_pass_kernelI11Bf16IOFp32WLi256ELi8ELi128EEv26Group_norm_nhwc_fwd_params --------------------------
	.section	.nv.info._Z35group_norm_nhwc_fwd_one_pass_kernelI11Bf16IOFp32WLi256ELi8ELi128EEv26Group_norm_nhwc_fwd_params,"",@"SHT_CUDA_INFO"
	.sectionflags	@""
	.align	4


	//----- nvinfo : EIATTR_CUDA_API_VERSION
	.align		4
        /*0000*/ 	.byte	0x04, 0x37
        /*0002*/ 	.short	(.L_1257 - .L_1256)
.L_1256:
        /*0004*/ 	.word	0x00000082


	//----- nvinfo : EIATTR_KPARAM_INFO
	.align		4
.L_1257:
        /*0008*/ 	.byte	0x04, 0x17
        /*000a*/ 	.short	(.L_1259 - .L_1258)
.L_1258:
        /*000c*/ 	.word	0x00000000
        /*0010*/ 	.short	0x0000
        /*0012*/ 	.short	0x0000
        /*0014*/ 	.byte	0x00, 0xf0, 0x81, 0x02


	//----- nvinfo : EIATTR_SPARSE_MMA_MASK
	.align		4
.L_1259:
        /*0018*/ 	.byte	0x03, 0x50
        /*001a*/ 	.short	0x0000


	//----- nvinfo : EIATTR_MAXREG_COUNT
	.align		4
        /*001c*/ 	.byte	0x03, 0x1b
        /*001e*/ 	.short	0x00ff


	//----- nvinfo : EIATTR_NUM_BARRIERS
	.align		4
        /*0020*/ 	.byte	0x02, 0x4c
        /*0022*/ 	.byte	0x01
	.zero		1


	//----- nvinfo : EIATTR_MERCURY_ISA_VERSION
	.align		4
        /*0024*/ 	.byte	0x03, 0x5f
        /*0026*/ 	.short	0x0101


	//----- nvinfo : EIATTR_COOP_GROUP_MASK_REGIDS
	.align		4
        /*0028*/ 	.byte	0x04, 0x29
        /*002a*/ 	.short	(.L_1261 - .L_1260)


	//   ....[0]....
.L_1260:
        /*002c*/ 	.word	0xffffffff


	//   ....[1]....
        /*0030*/ 	.word	0xffffffff


	//   ....[2]....
        /*0034*/ 	.word	0xffffffff


	//   ....[3]....
        /*0038*/ 	.word	0xffffffff


	//   ....[4]....
        /*003c*/ 	.word	0xffffffff


	//   ....[5]....
        /*0040*/ 	.word	0xffffffff


	//   ....[6]....
        /*0044*/ 	.word	0xffffffff


	//   ....[7]....
        /*0048*/ 	.word	0xffffffff


	//   ....[8]....
        /*004c*/ 	.word	0xffffffff


	//   ....[9]....
        /*0050*/ 	.word	0xffffffff


	//----- nvinfo : EIATTR_COOP_GROUP_INSTR_OFFSETS
	.align		4
.L_1261:
        /*0054*/ 	.byte	0x04, 0x28
        /*0056*/ 	.short	(.L_1263 - .L_1262)


	//   ....[0]....
.L_1262:
        /*0058*/ 	.word	0x000010a0


	//   ....[1]....
        /*005c*/ 	.word	0x000010b0


	//   ....[2]....
        /*0060*/ 	.word	0x000010e0


	//   ....[3]....
        /*0064*/ 	.word	0x000010f0


	//   ....[4]....
        /*0068*/ 	.word	0x00001130


	//   ....[5]....
        /*006c*/ 	.word	0x00001140


	//   ....[6]....
        /*0070*/ 	.word	0x00001180


	//   ....[7]....
        /*0074*/ 	.word	0x00001190


	//   ....[8]....
        /*0078*/ 	.word	0x000011d0


	//   ....[9]....
        /*007c*/ 	.word	0x000011e0


	//----- nvinfo : EIATTR_EXIT_INSTR_OFFSETS
	.align		4
.L_1263:
        /*0080*/ 	.byte	0x04, 0x1c
        /*0082*/ 	.short	(.L_1265 - .L_1264)


	//   ....[0]....
.L_1264:
        /*0084*/ 	.word	0x00000070


	//   ....[1]....
        /*0088*/ 	.word	0x00003b60


	//----- nvinfo : EIATTR_MAX_THREADS
	.align		4
.L_1265:
        /*008c*/ 	.byte	0x04, 0x05
        /*008e*/ 	.short	(.L_1267 - .L_1266)
.L_1266:
        /*0090*/ 	.word	0x00000080
        /*0094*/ 	.word	0x00000001
        /*0098*/ 	.word	0x00000001


	//----- nvinfo : EIATTR_CRS_STACK_SIZE
	.align		4
.L_1267:
        /*009c*/ 	.byte	0x04, 0x1e
        /*009e*/ 	.short	(.L_1269 - .L_1268)
.L_1268:
        /*00a0*/ 	.word	0x00000000


	//----- nvinfo : EIATTR_CBANK_PARAM_SIZE
	.align		4
.L_1269:
        /*00a4*/ 	.byte	0x03, 0x19
        /*00a6*/ 	.short	0x00a0


	//----- nvinfo : EIATTR_PARAM_CBANK
	.align		4
        /*00a8*/ 	.byte	0x04, 0x0a
        /*00aa*/ 	.short	(.L_1271 - .L_1270)
	.align		4
.L_1270:
        /*00ac*/ 	.word	index@(.nv.constant0._Z35group_norm_nhwc_fwd_one_pass_kernelI11Bf16IOFp32WLi256ELi8ELi128EEv26Group_norm_nhwc_fwd_params)
        /*00b0*/ 	.short	0x0210
        /*00b2*/ 	.short	0x00a0


	//----- nvinfo : EIATTR_SW_WAR
	.align		4
.L_1271:
        /*00b4*/ 	.byte	0x04, 0x36
        /*00b6*/ 	.short	(.L_1273 - .L_1272)
.L_1272:
        /*00b8*/ 	.word	0x00000008
.L_1273:


//--------------------- .nv.info._Z35group_norm_nhwc_fwd_one_pass_kernelI11Bf16IOFp32WLi512ELi8ELi128EEv26Group_norm_nhwc_fwd_params --------------------------
	.section	.nv.info._Z35group_norm_nhwc_fwd_one_pass_kernelI11Bf16IOFp32WLi512ELi8ELi128EEv26Group_norm_nhwc_fwd_params,"",@"SHT_CUDA_INFO"
	.sectionflags	@""
	.align	4


	//----- nvinfo : EIATTR_CUDA_API_VERSION
	.align		4
        /*0000*/ 	.byte	0x04, 0x37
        /*0002*/ 	.short	(.L_1275 - .L_1274)
.L_1274:
        /*0004*/ 	.word	0x00000082


	//----- nvinfo : EIATTR_KPARAM_INFO
	.align		4
.L_1275:
        /*0008*/ 	.byte	0x04, 0x17
        /*000a*/ 	.short	(.L_1277 - .L_1276)
.L_1276:
        /*000c*/ 	.word	0x00000000
        /*0010*/ 	.short	0x0000
        /*0012*/ 	.short	0x0000
        /*0014*/ 	.byte	0x00, 0xf0, 0x81, 0x02


	//----- nvinfo : EIATTR_SPARSE_MMA_MASK
	.align		4
.L_1277:
        /*0018*/ 	.byte	0x03, 0x50
        /*001a*/ 	.short	0x0000


	//----- nvinfo : EIATTR_MAXREG_COUNT
	.align		4
        /*001c*/ 	.byte	0x03, 0x1b
        /*001e*/ 	.short	0x00ff


	//----- nvinfo : EIATTR_NUM_BARRIERS
	.align		4
        /*0020*/ 	.byte	0x02, 0x4c
        /*0022*/ 	.byte	0x01
	.zero		1


	//----- nvinfo : EIATTR_MERCURY_ISA_VERSION
	.align		4
        /*0024*/ 	.byte	0x03, 0x5f
        /*0026*/ 	.short	0x0101


	//----- nvinfo : EIATTR_COOP_GROUP_MASK_REGIDS
	.align		4
        /*0028*/ 	.byte	0x04, 0x29
        /*002a*/ 	.short	(.L_1279 - .L_1278)


	//   ....[0]....
.L_1278:
        /*002c*/ 	.word	0xffffffff


	//   ....[1]....
        /*0030*/ 	.word	0xffffffff


	//   ....[2]....
        /*0034*/ 	.word	0xffffffff


	//   ....[3]....
        /*0038*/ 	.word	0xffffffff


	//   ....[4]....
        /*003c*/ 	.word	0xffffffff


	//   ....[5]....
        /*0040*/ 	.word	0xffffffff


	//   ....[6]....
        /*0044*/ 	.word	0xffffffff


	//   ....[7]....
        /*0048*/ 	.word	0xffffffff


	//   ....[8]....
        /*004c*/ 	.word	0xffffffff


	//   ....[9]....
        /*0050*/ 	.word	0xffffffff


	//----- nvinfo : EIATTR_COOP_GROUP_INSTR_OFFSETS
	.align		4
.L_1279:
        /*0054*/ 	.byte	0x04, 0x28
        /*0056*/ 	.short	(.L_1281 - .L_1280)


	//   ....[0]....
.L_1280:
        /*0058*/ 	.word	0x00001e40


	//   ....[1]....
        /*005c*/ 	.word	0x00001e80


	//   ....[2]....
        /*0060*/ 	.word	0x00001ea0


	//   ....[3]....
        /*0064*/ 	.word	0x00001ed0


	//   ....[4]....
        /*0068*/ 	.word	0x00001ef0


	//   ....[5]....
        /*006c*/ 	.word	0x00001f20


	//   ....[6]....
        /*0070*/ 	.word	0x00001f40


	//   ....[7]....
        /*0074*/ 	.word	0x00001f70


	//   ....[8]....
        /*0078*/ 	.word	0x00001f90


	//   ....[9]....
        /*007c*/ 	.word	0x00001fc0


	//----- nvinfo : EIATTR_EXIT_INSTR_OFFSETS
	.align		4
.L_1281:
        /*0080*/ 	.byte	0x04, 0x1c
        /*0082*/ 	.short	(.L_1283 - .L_1282)


	//   ....[0]....
.L_1282:
        /*0084*/ 	.word	0x00000070


	//   ....[1]....
        /*0088*/ 	.word	0x00005c40


	//----- nvinfo : EIATTR_MAX_THREADS
	.align		4
.L_1283:
        /*008c*/ 	.byte	0x04, 0x05
        /*008e*/ 	.short	(.L_1285 - .L_1284)
.L_1284:
        /*0090*/ 	.word	0x00000080
        /*0094*/ 	.word	0x00000001
        /*0098*/ 	.word	0x00000001


	//----- nvinfo : EIATTR_CRS_STACK_SIZE
	.align		4
.L_1285:
        /*009c*/ 	.byte	0x04, 0x1e
        /*009e*/ 	.short	(.L_1287 - .L_1286)
.L_1286:
        /*00a0*/ 	.word	0x00000000


	//----- nvinfo : EIATTR_CBANK_PARAM_SIZE
	.align		4
.L_1287:
        /*00a4*/ 	.byte	0x03, 0x19
        /*00a6*/ 	.short	0x00a0


	//----- nvinfo : EIATTR_PARAM_CBANK
	.align		4
        /*00a8*/ 	.byte	0x04, 0x0a
        /*00aa*/ 	.short	(.L_1289 - .L_1288)
	.align		4
.L_1288:
        /*00ac*/ 	.word	index@(.nv.constant0._Z35group_norm_nhwc_fwd_one_pass_kernelI11Bf16IOFp32WLi512ELi8ELi128EEv26Group_norm_nhwc_fwd_params)
        /*00b0*/ 	.short	0x0210
        /*00b2*/ 	.short	0x00a0


	//----- nvinfo : EIATTR_SW_WAR
	.align		4
.L_1289:
        /*00b4*/ 	.byte	0x04, 0x36
        /*00b6*/ 	.short	(.L_1291 - .L_1290)
.L_1290:
        /*00b8*/ 	.word	0x00000008
.L_1291:


//--------------------- .nv.info._Z35group_norm_nhwc_fwd_one_pass_kernelI11Bf16IOBf16WLi64ELi8ELi128EEv26Group_norm_nhwc_fwd_params --------------------------
	.section	.nv.info._Z35group_norm_nhwc_fwd_one_pass_kernelI11Bf16IOBf16WLi64ELi8ELi128EEv26Group_norm_nhwc_fwd_params,"",@"SHT_CUDA_INFO"
	.sectionflags	@""
	.align	4


	//----- nvinfo : EIATTR_CUDA_API_VERSION
	.align		4
        /*0000*/ 	.byte	0x04, 0x37
        /*0002*/ 	.short	(.L_1293 - .L_1292)
.L_1292:
        /*0004*/ 	.word	0x00000082


	//----- nvinfo : EIATTR_KPARAM_INFO
	.align		4
.L_1293:
        /*0008*/ 	.byte	0x04, 0x17
        /*000a*/ 	.short	(.L_1295 - .L_1294)
.L_1294:
        /*000c*/ 	.word	0x00000000
        /*0010*/ 	.short	0x0000
        /*0012*/ 	.short	0x0000
        /*0014*/ 	.byte	0x00, 0xf0, 0x81, 0x02


	//----- nvinfo : EIATTR_SPARSE_MMA_MASK
	.align		4
.L_1295:
        /*0018*/ 	.byte	0x03, 0x50
        /*001a*/ 	.short	0x0000


	//----- nvinfo : EIATTR_MAXREG_COUNT
	.align		4
        /*001c*/ 	.byte	0x03, 0x1b
        /*001e*/ 	.short	0x00ff


	//----- nvinfo : EIATTR_NUM_BARRIERS
	.align		4
        /*0020*/ 	.byte	0x02, 0x4c
        /*0022*/ 	.byte	0x01
	.zero		1


	//----- nvinfo : EIATTR_MERCURY_ISA_VERSION
	.align		4
        /*0024*/ 	.byte	0x03, 0x5f
        /*0026*/ 	.short	0x0101


	//----- nvinfo : EIATTR_COOP_GROUP_MASK_REGIDS
	.align		4
        /*0028*/ 	.byte	0x04, 0x29
        /*002a*/ 	.short	(.L_1297 - .L_1296)


	//   ....[0]....
.L_1296:
        /*002c*/ 	.word	0xffffffff


	//   ....[1]....
        /*0030*/ 	.word	0xffffffff


	//   ....[2]....
        /*0034*/ 	.word	0xffffffff


	//   ....[3]....
        /*0038*/ 	.word	0xffffffff


	//   ....[4]....
        /*003c*/ 	.word	0xffffffff


	//   ....[5]....
        /*0040*/ 	.word	0xffffffff


	//   ....[6]....
        /*0044*/ 	.word	0xffffffff


	//   ....[7]....
        /*0048*/ 	.word	0xffffffff


	//   ....[8]....
        /*004c*/ 	.word	0xffffffff


	//   ....[9]....
        /*0050*/ 	.word	0xffffffff


	//----- nvinfo : EIATTR_COOP_GROUP_INSTR_OFFSETS
	.align		4
.L_1297:
        /*0054*/ 	.byte	0x04, 0x28
        /*0056*/ 	.short	(.L_1299 - .L_1298)


	//   ....[0]....
.L_1298:
        /*0058*/ 	.word	0x00000770


	//   ....[1]....
        /*005c*/ 	.word	0x00000780


	//   ....[2]....
        /*0060*/ 	.word	0x000007b0


	//   ....[3]....
        /*0064*/ 	.word	0x000007c0


	//   ....[4]....
        /*0068*/ 	.word	0x00000800


	//   ....[5]....
        /*006c*/ 	.word	0x00000810


	//   ....[6]....
        /*0070*/ 	.word	0x00000850


	//   ....[7]....
        /*0074*/ 	.word	0x00000860


	//   ....[8]....
        /*0078*/ 	.word	0x000008a0


	//   ....[9]....
        /*007c*/ 	.word	0x000008b0


	//----- nvinfo : EIATTR_EXIT_INSTR_OFFSETS
	.align		4
.L_1299:
        /*0080*/ 	.byte	0x04, 0x1c
        /*0082*/ 	.short	(.L_1301 - .L_1300)


	//   ....[0]....
.L_1300:
        /*0084*/ 	.word	0x00000070


	//   ....[1]....
        /*0088*/ 	.word	0x000023a0


	//----- nvinfo : EIATTR_MAX_THREADS
	.align		4
.L_1301:
        /*008c*/ 	.byte	0x04, 0x05
        /*008e*/ 	.short	(.L_1303 - .L_1302)
.L_1302:
        /*0090*/ 	.word	0x00000080
        /*0094*/ 	.word	0x00000001
        /*0098*/ 	.word	0x00000001


	//----- nvinfo : EIATTR_CRS_STACK_SIZE
	.align		4
.L_1303:
        /*009c*/ 	.byte	0x04, 0x1e
        /*009e*/ 	.short	(.L_1305 - .L_1304)
.L_1304:
        /*00a0*/ 	.word	0x00000000


	//----- nvinfo : EIATTR_CBANK_PARAM_SIZE
	.align		4
.L_1305:
        /*00a4*/ 	.byte	0x03, 0x19
        /*00a6*/ 	.short	0x00a0


	//----- nvinfo : EIATTR_PARAM_CBANK
	.align		4
        /*00a8*/ 	.byte	0x04, 0x0a
        /*00aa*/ 	.short	(.L_1307 - .L_1306)
	.align		4
.L_1306:
        /*00ac*/ 	.word	index@(.nv.constant0._Z35group_norm_nhwc_fwd_one_pass_kernelI11Bf16IOBf16WLi64ELi8ELi128EEv26Group_norm_nhwc_fwd_params)
        /*00b0*/ 	.short	0x0210
        /*00b2*/ 	.short	0x00a0


	//----- nvinfo : EIATTR_SW_WAR
	.align		4
.L_1307:
        /*00b4*/ 	.byte	0x04, 0x36
        /*00b6*/ 	.short	(.L_1309 - .L_1308)
.L_1308:
        /*00b8*/ 	.word	0x00000008
.L_1309:


//--------------------- .nv.info._Z35group_norm_nhwc_fwd_one_pass_kernelI11Bf16IOBf16WLi128ELi8ELi128EEv26Group_norm_nhwc_fwd_params --------------------------
	.section	.nv.info._Z35group_norm_nhwc_fwd_one_pass_kernelI11Bf16IOBf16WLi128ELi8ELi128EEv26Group_norm_nhwc_fwd_params,"",@"SHT_CUDA_INFO"
	.sectionflags	@""
	.align	4


	//----- nvinfo : EIATTR_CUDA_API_VERSION
	.align		4
        /*0000*/ 	.byte	0x04, 0x37
        /*0002*/ 	.short	(.L_1311 - .L_1310)
.L_1310:
        /*0004*/ 	.word	0x00000082


	//----- nvinfo : EIATTR_KPARAM_INFO
	.align		4
.L_1311:
        /*0008*/ 	.byte	0x04, 0x17
        /*000a*/ 	.short	(.L_1313 - .L_1312)
.L_1312:
        /*000c*/ 	.word	0x00000000
        /*0010*/ 	.short	0x0000
        /*0012*/ 	.short	0x0000
        /*0014*/ 	.byte	0x00, 0xf0, 0x81, 0x02


	//----- nvinfo : EIATTR_SPARSE_MMA_MASK
	.align		4
.L_1313:
        /*0018*/ 	.byte	0x03, 0x50
        /*001a*/ 	.short	0x0000


	//----- nvinfo : EIATTR_MAXREG_COUNT
	.align		4
        /*001c*/ 	.byte	0x03, 0x1b
        /*001e*/ 	.short	0x00ff


	//----- nvinfo : EIATTR_NUM_BARRIERS
	.align		4
        /*0020*/ 	.byte	0x02, 0x4c
        /*0022*/ 	.byte	0x01
	.zero		1


	//----- nvinfo : EIATTR_MERCURY_ISA_VERSION
	.align		4
        /*0024*/ 	.byte	0x03, 0x5f
        /*0026*/ 	.short	0x0101


	//----- nvinfo : EIATTR_COOP_GROUP_MASK_REGIDS
	.align		4
        /*0028*/ 	.byte	0x04, 0x29
        /*002a*/ 	.short	(.L_1315 - .L_1314)


	//   ....[0]....
.L_1314:
        /*002c*/ 	.word	0xffffffff


	//   ....[1]....
        /*0030*/ 	.word	0xffffffff


	//   ....[2]....
        /*0034*/ 	.word	0xffffffff


	//   ....[3]....
        /*0038*/ 	.word	0xffffffff


	//   ....[4]....
        /*003c*/ 	.word	0xffffffff


	//   ....[5]....
        /*0040*/ 	.word	0xffffffff


	//   ....[6]....
        /*0044*/ 	.word	0xffffffff


	//   ....[7]....
        /*0048*/ 	.word	0xffffffff


	//   ....[8]....
        /*004c*/ 	.word	0xffffffff


	//   ....[9]....
        /*0050*/ 	.word	0xffffffff


	//----- nvinfo : EIATTR_COOP_GROUP_INSTR_OFFSETS
	.align		4
.L_1315:
        /*0054*/ 	.byte	0x04, 0x28
        /*0056*/ 	.short	(.L_1317 - .L_1316)


	//   ....[0]....
.L_1316:
        /*0058*/ 	.word	0x00000a20


	//   ....[1]....
        /*005c*/ 	.word	0x00000a30


	//   ....[2]....
        /*0060*/ 	.word	0x00000a70


	//   ....[3]....
        /*0064*/ 	.word	0x00000a80


	//   ....[4]....
        /*0068*/ 	.word	0x00000ac0


	//   ....[5]....
        /*006c*/ 	.word	0x00000ad0


	//   ....[6]....
        /*0070*/ 	.word	0x00000b10


	//   ....[7]....
        /*0074*/ 	.word	0x00000b20


	//   ....[8]....
        /*0078*/ 	.word	0x00000b70


	//   ....[9]....
        /*007c*/ 	.word	0x00000b80


	//----- nvinfo : EIATTR_EXIT_INSTR_OFFSETS
	.align		4
.L_1317:
        /*0080*/ 	.byte	0x04, 0x1c
        /*0082*/ 	.short	(.L_1319 - .L_1318)


	//   ....[0]....
.L_1318:
        /*0084*/ 	.word	0x00000060


	//   ....[1]....
        /*0088*/ 	.word	0x00002ba0


	//----- nvinfo : EIATTR_MAX_THREADS
	.align		4
.L_1319:
        /*008c*/ 	.byte	0x04, 0x05
        /*008e*/ 	.short	(.L_1321 - .L_1320)
.L_1320:
        /*0090*/ 	.word	0x00000080
        /*0094*/ 	.word	0x00000001
        /*0098*/ 	.word	0x00000001


	//----- nvinfo : EIATTR_CRS_STACK_SIZE
	.align		4
.L_1321:
        /*009c*/ 	.byte	0x04, 0x1e
        /*009e*/ 	.short	(.L_1323 - .L_1322)
.L_1322:
        /*00a0*/ 	.word	0x00000000


	//----- nvinfo : EIATTR_CBANK_PARAM_SIZE
	.align		4
.L_1323:
        /*00a4*/ 	.byte	0x03, 0x19
        /*00a6*/ 	.short	0x00a0


	//----- nvinfo : EIATTR_PARAM_CBANK
	.align		4
        /*00a8*/ 	.byte	0x04, 0x0a
        /*00aa*/ 	.short	(.L_1325 - .L_1324)
	.align		4
.L_1324:
        /*00ac*/ 	.word	index@(.nv.constant0._Z35group_norm_nhwc_fwd_one_pass_kernelI11Bf16IOBf16WLi128ELi8ELi128EEv26Group_norm_nhwc_fwd_params)
        /*00b0*/ 	.short	0x0210
        /*00b2*/ 	.short	0x00a0


	//----- nvinfo : EIATTR_SW_WAR
	.align		4
.L_1325:
        /*00b4*/ 	.byte	0x04, 0x36
        /*00b6*/ 	.short	(.L_1327 - .L_1326)
.L_1326:
        /*00b8*/ 	.word	0x00000008
.L_1327:


//--------------------- .nv.info._Z35group_norm_nhwc_fwd_one_pass_kernelI11Bf16IOBf16WLi256ELi8ELi128EEv26Group_norm_nhwc_fwd_params --------------------------
	.section	.nv.info._Z35group_norm_nhwc_fwd_one_pass_kernelI11Bf16IOBf16WLi256ELi8ELi128EEv26Group_norm_nhwc_fwd_params,"",@"SHT_CUDA_INFO"
	.sectionflags	@""
	.align	4


	//----- nvinfo : EIATTR_CUDA_API_VERSION
	.align		4
        /*0000*/ 	.byte	0x04, 0x37
        /*0002*/ 	.short	(.L_1329 - .L_1328)
.L_1328:
        /*0004*/ 	.word	0x00000082


	//----- nvinfo : EIATTR_KPARAM_INFO
	.align		4
.L_1329:
        /*0008*/ 	.byte	0x04, 0x17
        /*000a*/ 	.short	(.L_1331 - .L_1330)
.L_1330:
        /*000c*/ 	.word	0x00000000
        /*0010*/ 	.short	0x0000
        /*0012*/ 	.short	0x0000
        /*0014*/ 	.byte	0x00, 0xf0, 0x81, 0x02


	//----- nvinfo : EIATTR_SPARSE_MMA_MASK
	.align		4
.L_1331:
        /*0018*/ 	.byte	0x03, 0x50
        /*001a*/ 	.short	0x0000


	//----- nvinfo : EIATTR_MAXREG_COUNT
	.align		4
        /*001c*/ 	.byte	0x03, 0x1b
        /*001e*/ 	.short	0x00ff


	//----- nvinfo : EIATTR_NUM_BARRIERS
	.align		4
        /*0020*/ 	.byte	0x02, 0x4c
        /*0022*/ 	.byte	0x01
	.zero		1


	//----- nvinfo : EIATTR_MERCURY_ISA_VERSION
	.align		4
        /*0024*/ 	.byte	0x03, 0x5f
        /*0026*/ 	.short	0x0101


	//----- nvinfo : EIATTR_COOP_GROUP_MASK_REGIDS
	.align		4
        /*0028*/ 	.byte	0x04, 0x29
        /*002a*/ 	.short	(.L_1333 - .L_1332)


	//   ....[0]....
.L_1332:
        /*002c*/ 	.word	0xffffffff


	//   ....[1]....
        /*0030*/ 	.word	0xffffffff


	//   ....[2]....
        /*0034*/ 	.word	0xffffffff


	//   ....[3]....
        /*0038*/ 	.word	0xffffffff


	//   ....[4]....
        /*003c*/ 	.word	0xffffffff


	//   ....[5]....
        /*0040*/ 	.word	0xffffffff


	//   ....[6]....
        /*0044*/ 	.word	0xffffffff


	//   ....[7]....
        /*0048*/ 	.word	0xffffffff


	//   ....[8]....
        /*004c*/ 	.word	0xffffffff


	//   ....[9]....
        /*0050*/ 	.word	0xffffffff


	//----- nvinfo : EIATTR_COOP_GROUP_INSTR_OFFSETS
	.align		4
.L_1333:
        /*0054*/ 	.byte	0x04, 0x28
        /*0056*/ 	.short	(.L_1335 - .L_1334)


	//   ....[0]....
.L_1334:
        /*0058*/ 	.word	0x00001040


	//   ....[1]....
        /*005c*/ 	.word	0x00001050


	//   ....[2]....
        /*0060*/ 	.word	0x00001080


	//   ....[3]....
        /*0064*/ 	.word	0x00001090


	//   ....[4]....
        /*0068*/ 	.word	0x000010d0


	//   ....[5]....
        /*006c*/ 	.word	0x000010e0


	//   ....[6]....
        /*0070*/ 	.word	0x00001120


	//   ....[7]....
        /*0074*/ 	.word	0x00001130


	//   ....[8]....
        /*0078*/ 	.word	0x00001170


	//   ....[9]....
        /*007c*/ 	.word	0x00001180


	//----- nvinfo : EIATTR_EXIT_INSTR_OFFSETS
	.align		4
.L_1335:
        /*0080*/ 	.byte	0x04, 0x1c
        /*0082*/ 	.short	(.L_1337 - .L_1336)


	//   ....[0]....
.L_1336:
        /*0084*/ 	.word	0x00000070


	//   ....[1]....
        /*0088*/ 	.word	0x00003b80


	//----- nvinfo : EIATTR_MAX_THREADS
	.align		4
.L_1337:
        /*008c*/ 	.byte	0x04, 0x05
        /*008e*/ 	.short	(.L_1339 - .L_1338)
.L_1338:
        /*0090*/ 	.word	0x00000080
        /*0094*/ 	.word	0x00000001
        /*0098*/ 	.word	0x00000001


	//----- nvinfo : EIATTR_CRS_STACK_SIZE
	.align		4
.L_1339:
        /*009c*/ 	.byte	0x04, 0x1e
        /*009e*/ 	.short	(.L_1341 - .L_1340)
.L_1340:
        /*00a0*/ 	.word	0x00000000


	//----- nvinfo : EIATTR_CBANK_PARAM_SIZE
	.align		4
.L_1341:
        /*00a4*/ 	.byte	0x03, 0x19
        /*00a6*/ 	.short	0x00a0


	//----- nvinfo : EIATTR_PARAM_CBANK
	.align		4
        /*00a8*/ 	.byte	0x04, 0x0a
        /*00aa*/ 	.short	(.L_1343 - .L_1342)
	.align		4
.L_1342:
        /*00ac*/ 	.word	index@(.nv.constant0._Z35group_norm_nhwc_fwd_one_pass_kernelI11Bf16IOBf16WLi256ELi8ELi128EEv26Group_norm_nhwc_fwd_params)
        /*00b0*/ 	.short	0x0210
        /*00b2*/ 	.short	0x00a0


	//----- nvinfo : EIATTR_SW_WAR
	.align		4
.L_1343:
        /*00b4*/ 	.byte	0x04, 0x36
        /*00b6*/ 	.short	(.L_1345 - .L_1344)
.L_1344:
        /*00b8*/ 	.word	0x00000008
.L_1345:


//--------------------- .nv.info._Z35group_norm_nhwc_fwd_one_pass_kernelI11Bf16IOBf16WLi512ELi8ELi128EEv26Group_norm_nhwc_fwd_params --------------------------
	.section	.nv.info._Z35group_norm_nhwc_fwd_one_pass_kernelI11Bf16IOBf16WLi512ELi8ELi128EEv26Group_norm_nhwc_fwd_params,"",@"SHT_CUDA_INFO"
	.sectionflags	@""
	.align	4


	//----- nvinfo : EIATTR_CUDA_API_VERSION
	.align		4
        /*0000*/ 	.byte	0x04, 0x37
        /*0002*/ 	.short	(.L_1347 - .L_1346)
.L_1346:
        /*0004*/ 	.word	0x00000082


	//----- nvinfo : EIATTR_KPARAM_INFO
	.align		4
.L_1347:
        /*0008*/ 	.byte	0x04, 0x17
        /*000a*/ 	.short	(.L_1349 - .L_1348)
.L_1348:
        /*000c*/ 	.word	0x00000000
        /*0010*/ 	.short	0x0000
        /*0012*/ 	.short	0x0000
        /*0014*/ 	.byte	0x00, 0xf0, 0x81, 0x02


	//----- nvinfo : EIATTR_SPARSE_MMA_MASK
	.align		4
.L_1349:
        /*0018*/ 	.byte	0x03, 0x50
        /*001a*/ 	.short	0x0000


	//----- nvinfo : EIATTR_MAXREG_COUNT
	.align		4
        /*001c*/ 	.byte	0x03, 0x1b
        /*001e*/ 	.short	0x00ff


	//----- nvinfo : EIATTR_NUM_BARRIERS
	.align		4
        /*0020*/ 	.byte	0x02, 0x4c
        /*0022*/ 	.byte	0x01
	.zero		1


	//----- nvinfo : EIATTR_MERCURY_ISA_VERSION
	.align		4
        /*0024*/ 	.byte	0x03, 0x5f
        /*0026*/ 	.short	0x0101


	//----- nvinfo : EIATTR_COOP_GROUP_MASK_REGIDS
	.align		4
        /*0028*/ 	.byte	0x04, 0x29
        /*002a*/ 	.short	(.L_1351 - .L_1350)


	//   ....[0]....
.L_1350:
        /*002c*/ 	.word	0xffffffff


	//   ....[1]....
        /*0030*/ 	.word	0xffffffff


	//   ....[2]....
        /*0034*/ 	.word	0xffffffff


	//   ....[3]....
        /*0038*/ 	.word	0xffffffff


	//   ....[4]....
        /*003c*/ 	.word	0xffffffff


	//   ....[5]....
        /*0040*/ 	.word	0xffffffff


	//   ....[6]....
        /*0044*/ 	.word	0xffffffff


	//   ....[7]....
        /*0048*/ 	.word	0xffffffff


	//   ....[8]....
        /*004c*/ 	.word	0xffffffff


	//   ....[9]....
        /*0050*/ 	.word	0xffffffff


	//----- nvinfo : EIATTR_COOP_GROUP_INSTR_OFFSETS
	.align		4
.L_1351:
        /*0054*/ 	.byte	0x04, 0x28
        /*0056*/ 	.short	(.L_1353 - .L_1352)


	//   ....[0]....
.L_1352:
        /*0058*/ 	.word	0x00001e40


	//   ....[1]....
        /*005c*/ 	.word	0x00001e80


	//   ....[2]....
        /*0060*/ 	.word	0x00001ea0


	//   ....[3]....
        /*0064*/ 	.word	0x00001ed0


	//   ....[4]....
        /*0068*/ 	.word	0x00001ef0


	//   ....[5]....
        /*006c*/ 	.word	0x00001f20


	//   ....[6]....
        /*0070*/ 	.word	0x00001f40


	//   ....[7]....
        /*0074*/ 	.word	0x00001f70


	//   ....[8]....
        /*0078*/ 	.word	0x00001f90


	//   ....[9]....
        /*007c*/ 	.word	0x00001fc0


	//----- nvinfo : EIATTR_EXIT_INSTR_OFFSETS
	.align		4
.L_1353:
        /*0080*/ 	.byte	0x04, 0x1c
        /*0082*/ 	.short	(.L_1355 - .L_1354)


	//   ....[0]....
.L_1354:
        /*0084*/ 	.word	0x00000070


	//   ....[1]....
        /*0088*/ 	.word	0x00005ca0


	//----- nvinfo : EIATTR_MAX_THREADS
	.align		4
.L_1355:
        /*008c*/ 	.byte	0x04, 0x05
        /*008e*/ 	.short	(.L_1357 - .L_1356)
.L_1356:
        /*0090*/ 	.word	0x00000080
        /*0094*/ 	.word	0x00000001
        /*0098*/ 	.word	0x00000001


	//----- nvinfo : EIATTR_CRS_STACK_SIZE
	.align		4
.L_1357:
        /*009c*/ 	.byte	0x04, 0x1e
        /*009e*/ 	.short	(.L_1359 - .L_1358)
.L_1358:
        /*00a0*/ 	.word	0x00000000


	//----- nvinfo : EIATTR_CBANK_PARAM_SIZE
	.align		4
.L_1359:
        /*00a4*/ 	.byte	0x03, 0x19
        /*00a6*/ 	.short	0x00a0


	//----- nvinfo : EIATTR_PARAM_CBANK
	.align		4
        /*00a8*/ 	.byte	0x04, 0x0a
        /*00aa*/ 	.short	(.L_1361 - .L_1360)
	.align		4
.L_1360:
        /*00ac*/ 	.word	index@(.nv.constant0._Z35group_norm_nhwc_fwd_one_pass_kernelI11Bf16IOBf16WLi512ELi8ELi128EEv26Group_norm_nhwc_fwd_params)
        /*00b0*/ 	.short	0x0210
        /*00b2*/ 	.short	0x00a0


	//----- nvinfo : EIATTR_SW_WAR
	.align		4
.L_1361:
        /*00b4*/ 	.byte	0x04, 0x36
        /*00b6*/ 	.short	(.L_1363 - .L_1362)
.L_1362:
        /*00b8*/ 	.word	0x00000008
.L_1363:


//--------------------- .nv.info._Z35group_norm_nhwc_fwd_one_pass_kernelI11Bf16IOFp16WLi64ELi8ELi128EEv26Group_norm_nhwc_fwd_params --------------------------
	.section	.nv.info._Z35group_norm_nhwc_fwd_one_pass_kernelI11Bf16IOFp16WLi64ELi8ELi128EEv26Group_norm_nhwc_fwd_params,"",@"SHT_CUDA_INFO"
	.sectionflags	@""
	.align	4


	//----- nvinfo : EIATTR_CUDA_API_VERSION
	.align		4
        /*0000*/ 	.byte	0x04, 0x37
        /*0002*/ 	.short	(.L_1365 - .L_1364)
.L_1364:
        /*0004*/ 	.word	0x00000082


	//----- nvinfo : EIATTR_KPARAM_INFO
	.align		4
.L_1365:
        /*0008*/ 	.byte	0x04, 0x17
        /*000a*/ 	.short	(.L_1367 - .L_1366)
.L_1366:
        /*000c*/ 	.word	0x00000000
        /*0010*/ 	.short	0x0000
        /*0012*/ 	.short	0x0000
        /*0014*/ 	.byte	0x00, 0xf0, 0x81, 0x02


	//----- nvinfo : EIATTR_SPARSE_MMA_MASK
	.align		4
.L_1367:
        /*0018*/ 	.byte	0x03, 0x50
        /*001a*/ 	.short	0x0000


	//----- nvinfo : EIATTR_MAXREG_COUNT
	.align		4
        /*001c*/ 	.byte	0x03, 0x1b
        /*001e*/ 	.short	0x00ff


	//----- nvinfo : EIATTR_NUM_BARRIERS
	.align		4
        /*0020*/ 	.byte	0x02, 0x4c
        /*0022*/ 	.byte	0x01
	.zero		1


	//----- nvinfo : EIATTR_MERCURY_ISA_VERSION
	.align		4
        /*0024*/ 	.byte	0x03, 0x5f
        /*0026*/ 	.short	0x0101


	//----- nvinfo : EIATTR_COOP_GROUP_MASK_REGIDS
	.align		4
        /*0028*/ 	.byte	0x04, 0x29
        /*002a*/ 	.short	(.L_1369 - .L_1368)


	//   ....[0]....
.L_1368:
        /*002c*/ 	.word	0xffffffff


	//   ....[1]....
        /*0030*/ 	.word	0xffffffff


	//   ....[2]....
        /*0034*/ 	.word	0xffffffff


	//   ....[3]....
        /*0038*/ 	.word	0xffffffff


	//   ....[4]....
        /*003c*/ 	.word	0xffffffff


	//   ....[5]....
        /*0040*/ 	.word	0xffffffff


	//   ....[6]....
        /*0044*/ 	.word	0xffffffff


	//   ....[7]....
        /*0048*/ 	.word	0xffffffff


	//   ....[8]....
        /*004c*/ 	.word	0xffffffff


	//   ....[9]....
        /*0050*/ 	.word	0xffffffff


	//----- nvinfo : EIATTR_COOP_GROUP_INSTR_OFFSETS
	.align		4
.L_1369:
        /*0054*/ 	.byte	0x04, 0x28
        /*0056*/ 	.short	(.L_1371 - .L_1370)


	//   ....[0]....
.L_1370:
        /*0058*/ 	.word	0x00000770


	//   ....[1]....
        /*005c*/ 	.word	0x00000780


	//   ....[2]....
        /*0060*/ 	.word	0x000007b0


	//   ....[3]....
        /*0064*/ 	.word	0x000007c0


	//   ....[4]....
        /*0068*/ 	.word	0x00000800


	//   ....[5]....
        /*006c*/ 	.word	0x00000810


	//   ....[6]....
        /*0070*/ 	.word	0x00000850


	//   ....[7]....
        /*0074*/ 	.word	0x00000860


	//   ....[8]....
        /*0078*/ 	.word	0x000008a0


	//   ....[9]....
        /*007c*/ 	.word	0x000008b0


	//----- nvinfo : EIATTR_EXIT_INSTR_OFFSETS
	.align		4
.L_1371:
        /*0080*/ 	.byte	0x04, 0x1c
        /*0082*/ 	.short	(.L_1373 - .L_1372)


	//   ....[0]....
.L_1372:
        /*0084*/ 	.word	0x00000070


	//   ....[1]....
        /*0088*/ 	.word	0x000023a0


	//----- nvinfo : EIATTR_MAX_THREADS
	.align		4
.L_1373:
        /*008c*/ 	.byte	0x04, 0x05
        /*008e*/ 	.short	(.L_1375 - .L_1374)
.L_1374:
        /*0090*/ 	.word	0x00000080
        /*0094*/ 	.word	0x00000001
        /*0098*/ 	.word	0x00000001


	//----- nvinfo : EIATTR_CRS_STACK_SIZE
	.align		4
.L_1375:
        /*009c*/ 	.byte	0x04, 0x1e
        /*009e*/ 	.short	(.L_1377 - .L_1376)
.L_1376:
        /*00a0*/ 	.word	0x00000000


	//----- nvinfo : EIATTR_CBANK_PARAM_SIZE
	.align		4
.L_1377:
        /*00a4*/ 	.byte	0x03, 0x19
        /*00a6*/ 	.short	0x00a0


	//----- nvinfo : EIATTR_PARAM_CBANK
	.align		4
        /*00a8*/ 	.byte	0x04, 0x0a
        /*00aa*/ 	.short	(.L_1379 - .L_1378)
	.align		4
.L_1378:
        /*00ac*/ 	.word	index@(.nv.constant0._Z35group_norm_nhwc_fwd_one_pass_kernelI11Bf16IOFp16WLi64ELi8ELi128EEv26Group_norm_nhwc_fwd_params)
        /*00b0*/ 	.short	0x0210
        /*00b2*/ 	.short	0x00a0


	//----- nvinfo : EIATTR_SW_WAR
	.align		4
.L_1379:
        /*00b4*/ 	.byte	0x04, 0x36
        /*00b6*/ 	.short	(.L_1381 - .L_1380)
.L_1380:
        /*00b8*/ 	.word	0x00000008
.L_1381:


//--------------------- .nv.info._Z35group_norm_nhwc_fwd_one_pass_kernelI11Bf16IOFp16WLi128ELi8ELi128EEv26Group_norm_nhwc_fwd_params --------------------------
	.section	.nv.info._Z35group_norm_nhwc_fwd_one_pass_kernelI11Bf16IOFp16WLi128ELi8ELi128EEv26Group_norm_nhwc_fwd_params,"",@"SHT_CUDA_INFO"
	.sectionflags	@""
	.align	4


	//----- nvinfo : EIATTR_CUDA_API_VERSION
	.align		4
        /*0000*/ 	.byte	0x04, 0x37
        /*0002*/ 	.short	(.L_1383 - .L_1382)
.L_1382:
        /*0004*/ 	.word	0x00000082


	//----- nvinfo : EIATTR_KPARAM_INFO
	.align		4
.L_1383:
        /*0008*/ 	.byte	0x04, 0x17
        /*000a*/ 	.short	(.L_1385 - .L_1384)
.L_1384:
        /*000c*/ 	.word	0x00000000
        /*0010*/ 	.short	0x0000
        /*0012*/ 	.short	0x0000
        /*0014*/ 	.byte	0x00, 0xf0, 0x81, 0x02


	//----- nvinfo : EIATTR_SPARSE_MMA_MASK
	.align		4
.L_1385:
        /*0018*/ 	.byte	0x03, 0x50
        /*001a*/ 	.short	0x0000


	//----- nvinfo : EIATTR_MAXREG_COUNT
	.align		4
        /*001c*/ 	.byte	0x03, 0x1b
        /*001e*/ 	.short	0x00ff


	//----- nvinfo : EIATTR_NUM_BARRIERS
	.align		4
        /*0020*/ 	.byte	0x02, 0x4c
        /*0022*/ 	.byte	0x01
	.zero		1


	//----- nvinfo : EIATTR_MERCURY_ISA_VERSION
	.align		4
        /*0024*/ 	.byte	0x03, 0x5f
        /*0026*/ 	.short	0x0101


	//----- nvinfo : EIATTR_COOP_GROUP_MASK_REGIDS
	.align		4
        /*0028*/ 	.byte	0x04, 0x29
        /*002a*/ 	.short	(.L_1387 - .L_1386)


	//   ....[0]....
.L_1386:
        /*002c*/ 	.word	0xffffffff


	//   ....[1]....
        /*0030*/ 	.word	0xffffffff


	//   ....[2]....
        /*0034*/ 	.word	0xffffffff


	//   ....[3]....
        /*0038*/ 	.word	0xffffffff


	//   ....[4]....
        /*003c*/ 	.word	0xffffffff


	//   ....[5]....
        /*0040*/ 	.word	0xffffffff


	//   ....[6]....
        /*0044*/ 	.word	0xffffffff


	//   ....[7]....
        /*0048*/ 	.word	0xffffffff


	//   ....[8]....
        /*004c*/ 	.word	0xffffffff


	//   ....[9]....
        /*0050*/ 	.word	0xffffffff


	//----- nvinfo : EIATTR_COOP_GROUP_INSTR_OFFSETS
	.align		4
.L_1387:
        /*0054*/ 	.byte	0x04, 0x28
        /*0056*/ 	.short	(.L_1389 - .L_1388)


	//   ....[0]....
.L_1388:
        /*0058*/ 	.word	0x00000a20


	//   ....[1]....
        /*005c*/ 	.word	0x00000a30


	//   ....[2]....
        /*0060*/ 	.word	0x00000a70


	//   ....[3]....
        /*0064*/ 	.word	0x00000a80


	//   ....[4]....
        /*0068*/ 	.word	0x00000ac0


	//   ....[5]....
        /*006c*/ 	.word	0x00000ad0


	//   ....[6]....
        /*0070*/ 	.word	0x00000b10


	//   ....[7]....
        /*0074*/ 	.word	0x00000b20


	//   ....[8]....
        /*0078*/ 	.word	0x00000b70


	//   ....[9]....
        /*007c*/ 	.word	0x00000b80


	//----- nvinfo : EIATTR_EXIT_INSTR_OFFSETS
	.align		4
.L_1389:
        /*0080*/ 	.byte	0x04, 0x1c
        /*0082*/ 	.short	(.L_1391 - .L_1390)


	//   ....[0]....
.L_1390:
        /*0084*/ 	.word	0x00000060


	//   ....[1]....
        /*0088*/ 	.word	0x00002ba0


	//----- nvinfo : EIATTR_MAX_THREADS
	.align		4
.L_1391:
        /*008c*/ 	.byte	0x04, 0x05
        /*008e*/ 	.short	(.L_1393 - .L_1392)
.L_1392:
        /*0090*/ 	.word	0x00000080
        /*0094*/ 	.word	0x00000001
        /*0098*/ 	.word	0x00000001


	//----- nvinfo : EIATTR_CRS_STACK_SIZE
	.align		4
.L_1393:
        /*009c*/ 	.byte	0x04, 0x1e
        /*009e*/ 	.short	(.L_1395 - .L_1394)
.L_1394:
        /*00a0*/ 	.word	0x00000000


	//----- nvinfo : EIATTR_CBANK_PARAM_SIZE
	.align		4
.L_1395:
        /*00a4*/ 	.byte	0x03, 0x19
        /*00a6*/ 	.short	0x00a0


	//----- nvinfo : EIATTR_PARAM_CBANK
	.align		4
        /*00a8*/ 	.byte	0x04, 0x0a
        /*00aa*/ 	.short	(.L_1397 - .L_1396)
	.align		4
.L_1396:
        /*00ac*/ 	.word	index@(.nv.constant0._Z35group_norm_nhwc_fwd_one_pass_kernelI11Bf16IOFp16WLi128ELi8ELi128EEv26Group_norm_nhwc_fwd_params)
        /*00b0*/ 	.short	0x0210
        /*00b2*/ 	.short	0x00a0


	//----- nvinfo : EIATTR_SW_WAR
	.align		4
.L_1397:
        /*00b4*/ 	.byte	0x04, 0x36
        /*00b6*/ 	.short	(.L_1399 - .L_1398)
.L_1398:
        /*00b8*/ 	.word	0x00000008
.L_1399:


//--------------------- .nv.info._Z35group_norm_nhwc_fwd_one_pass_kernelI11Bf16IOFp16WLi256ELi8ELi128EEv26Group_norm_nhwc_fwd_params --------------------------
	.section	.nv.info._Z35group_norm_nhwc_fwd_one_pass_kernelI11Bf16IOFp16WLi256ELi8ELi128EEv26Group_norm_nhwc_fwd_params,"",@"SHT_CUDA_INFO"
	.sectionflags	@""
	.align	4


	//----- nvinfo : EIATTR_CUDA_API_VERSION
	.align		4
        /*0000*/ 	.byte	0x04, 0x37
        /*0002*/ 	.short	(.L_1401 - .L_1400)
.L_1400:
        /*0004*/ 	.word	0x00000082


	//----- nvinfo : EIATTR_KPARAM_INFO
	.align		4
.L_1401:
        /*0008*/ 	.byte	0x04, 0x17
        /*000a*/ 	.short	(.L_1403 - .L_1402)
.L_1402:
        /*000c*/ 	.word	0x00000000
        /*0010*/ 	.short	0x0000
        /*0012*/ 	.short	0x0000
        /*0014*/ 	.byte	0x00, 0xf0, 0x81, 0x02


	//----- nvinfo : EIATTR_SPARSE_MMA_MASK
	.align		4
.L_1403:
        /*0018*/ 	.byte	0x03, 0x50
        /*001a*/ 	.short	0x0000


	//----- nvinfo : EIATTR_MAXREG_COUNT
	.align		4
        /*001c*/ 	.byte	0x03, 0x1b
        /*001e*/ 	.short	0x00ff


	//----- nvinfo : EIATTR_NUM_BARRIERS
	.align		4
        /*0020*/ 	.byte	0x02, 0x4c
        /*0022*/ 	.byte	0x01
	.zero		1


	//----- nvinfo : EIATTR_MERCURY_ISA_VERSION
	.align		4
        /*0024*/ 	.byte	0x03, 0x5f
        /*0026*/ 	.short	0x0101


	//----- nvinfo : EIATTR_COOP_GROUP_MASK_REGIDS
	.align		4
        /*0028*/ 	.byte	0x04, 0x29
        /*002a*/ 	.short	(.L_1405 - .L_1404)


	//   ....[0]....
.L_1404:
        /*002c*/ 	.word	0xffffffff


	//   ....[1]....
        /*0030*/ 	.word	0xffffffff


	//   ....[2]....
        /*0034*/ 	.word	0xffffffff


	//   ....[3]....
        /*0038*/ 	.word	0xffffffff


	//   ....[4]....
        /*003c*/ 	.word	0xffffffff


	//   ....[5]....
        /*0040*/ 	.word	0xffffffff


	//   ....[6]....
        /*0044*/ 	.word	0xffffffff


	//   ....[7]....
        /*0048*/ 	.word	0xffffffff


	//   ....[8]....
        /*004c*/ 	.word	0xffffffff


	//   ....[9]....
        /*0050*/ 	.word	0xffffffff


	//----- nvinfo : EIATTR_COOP_GROUP_INSTR_OFFSETS
	.align		4
.L_1405:
        /*0054*/ 	.byte	0x04, 0x28
        /*0056*/ 	.short	(.L_1407 - .L_1406)


	//   ....[0]....
.L_1406:
        /*0058*/ 	.word	0x00001040


	//   ....[1]....
        /*005c*/ 	.word	0x00001050


	//   ....[2]....
        /*0060*/ 	.word	0x00001080


	//   ....[3]....
        /*0064*/ 	.word	0x00001090


	//   ....[4]....
        /*0068*/ 	.word	0x000010d0


	//   ....[5]....
        /*006c*/ 	.word	0x000010e0


	//   ....[6]....
        /*0070*/ 	.word	0x00001120


	//   ....[7]....
        /*0074*/ 	.word	0x00001130


	//   ....[8]....
        /*0078*/ 	.word	0x00001170


	//   ....[9]....
        /*007c*/ 	.word	0x00001180


	//----- nvinfo : EIATTR_EXIT_INSTR_OFFSETS
	.align		4
.L_1407:
        /*0080*/ 	.byte	0x04, 0x1c
        /*0082*/ 	.short	(.L_1409 - .L_1408)


	//   ....[0]....
.L_1408:
        /*0084*/ 	.word	0x00000070


	//   ....[1]....
        /*0088*/ 	.word	0x00003b80


	//----- nvinfo : EIATTR_MAX_THREADS
	.align		4
.L_1409:
        /*008c*/ 	.byte	0x04, 0x05
        /*008e*/ 	.short	(.L_1411 - .L_1410)
.L_1410:
        /*0090*/ 	.word	0x00000080
        /*0094*/ 	.word	0x00000001
        /*0098*/ 	.word	0x00000001


	//----- nvinfo : EIATTR_CRS_STACK_SIZE
	.align		4
.L_1411:
        /*009c*/ 	.byte	0x04, 0x1e
        /*009e*/ 	.short	(.L_1413 - .L_1412)
.L_1412:
        /*00a0*/ 	.word	0x00000000


	//----- nvinfo : EIATTR_CBANK_PARAM_SIZE
	.align		4
.L_1413:
        /*00a4*/ 	.byte	0x03, 0x19
        /*00a6*/ 	.short	0x00a0


	//----- nvinfo : EIATTR_PARAM_CBANK
	.align		4
        /*00a8*/ 	.byte	0x04, 0x0a
        /*00aa*/ 	.short	(.L_1415 - .L_1414)
	.align		4
.L_1414:
        /*00ac*/ 	.word	index@(.nv.constant0._Z35group_norm_nhwc_fwd_one_pass_kernelI11Bf16IOFp16WLi256ELi8ELi128EEv26Group_norm_nhwc_fwd_params)
        /*00b0*/ 	.short	0x0210
        /*00b2*/ 	.short	0x00a0


	//----- nvinfo : EIATTR_SW_WAR
	.align		4
.L_1415:
        /*00b4*/ 	.byte	0x04, 0x36
        /*00b6*/ 	.short	(.L_1417 - .L_1416)
.L_1416:
        /*00b8*/ 	.word	0x00000008
.L_1417:


//--------------------- .nv.info._Z35group_norm_nhwc_fwd_one_pass_kernelI11Bf16IOFp16WLi512ELi8ELi128EEv26Group_norm_nhwc_fwd_params --------------------------
	.section	.nv.info._Z35group_norm_nhwc_fwd_one_pass_kernelI11Bf16IOFp16WLi512ELi8ELi128EEv26Group_norm_nhwc_fwd_params,"",@"SHT_CUDA_INFO"
	.sectionflags	@""
	.align	4


	//----- nvinfo : EIATTR_CUDA_API_VERSION
	.align		4
        /*0000*/ 	.byte	0x04, 0x37
        /*0002*/ 	.short	(.L_1419 - .L_1418)
.L_1418:
        /*0004*/ 	.word	0x00000082


	//----- nvinfo : EIATTR_KPARAM_INFO
	.align		4
.L_1419:
        /*0008*/ 	.byte	0x04, 0x17
        /*000a*/ 	.short	(.L_1421 - .L_1420)
.L_1420:
        /*000c*/ 	.word	0x00000000
        /*0010*/ 	.short	0x0000
        /*0012*/ 	.short	0x0000
        /*0014*/ 	.byte	0x00, 0xf0, 0x81, 0x02


	//----- nvinfo : EIATTR_SPARSE_MMA_MASK
	.align		4
.L_1421:
        /*0018*/ 	.byte	0x03, 0x50
        /*001a*/ 	.short	0x0000


	//----- nvinfo : EIATTR_MAXREG_COUNT
	.align		4
        /*001c*/ 	.byte	0x03, 0x1b
        /*001e*/ 	.short	0x00ff


	//----- nvinfo : EIATTR_NUM_BARRIERS
	.align		4
        /*0020*/ 	.byte	0x02, 0x4c
        /*0022*/ 	.byte	0x01
	.zero		1


	//----- nvinfo : EIATTR_MERCURY_ISA_VERSION
	.align		4
        /*0024*/ 	.byte	0x03, 0x5f
        /*0026*/ 	.short	0x0101


	//----- nvinfo : EIATTR_COOP_GROUP_MASK_REGIDS
	.align		4
        /*0028*/ 	.byte	0x04, 0x29
        /*002a*/ 	.short	(.L_1423 - .L_1422)


	//   ....[0]....
.L_1422:
        /*002c*/ 	.word	0xffffffff


	//   ....[1]....
        /*0030*/ 	.word	0xffffffff


	//   ....[2]....
        /*0034*/ 	.word	0xffffffff


	//   ....[3]....
        /*0038*/ 	.word	0xffffffff


	//   ....[4]....
        /*003c*/ 	.word	0xffffffff


	//   ....[5]....
        /*0040*/ 	.word	0xffffffff


	//   ....[6]....
        /*0044*/ 	.word	0xffffffff


	//   ....[7]....
        /*0048*/ 	.word	0xffffffff


	//   ....[8]....
        /*004c*/ 	.word	0xffffffff


	//   ....[9]....
        /*0050*/ 	.word	0xffffffff


	//----- nvinfo : EIATTR_COOP_GROUP_INSTR_OFFSETS
	.align		4
.L_1423:
        /*0054*/ 	.byte	0x04, 0x28
        /*0056*/ 	.short	(.L_1425 - .L_1424)


	//   ....[0]....
.L_1424:
        /*0058*/ 	.word	0x00001e40


	//   ....[1]....
        /*005c*/ 	.word	0x00001e80


	//   ....[2]....
        /*0060*/ 	.word	0x00001ea0


	//   ....[3]....
        /*0064*/ 	.word	0x00001ed0


	//   ....[4]....
        /*0068*/ 	.word	0x00001ef0


	//   ....[5]....
        /*006c*/ 	.word	0x00001f20


	//   ....[6]....
        /*0070*/ 	.word	0x00001f40


	//   ....[7]....
        /*0074*/ 	.word	0x00001f70


	//   ....[8]....
        /*0078*/ 	.word	0x00001f90


	//   ....[9]....
        /*007c*/ 	.word	0x00001fc0


	//----- nvinfo : EIATTR_EXIT_INSTR_OFFSETS
	.align		4
.L_1425:
        /*0080*/ 	.byte	0x04, 0x1c
        /*0082*/ 	.short	(.L_1427 - .L_1426)


	//   ....[0]....
.L_1426:
        /*0084*/ 	.word	0x00000070


	//   ....[1]....
        /*0088*/ 	.word	0x00005ca0


	//----- nvinfo : EIATTR_MAX_THREADS
	.align		4
.L_1427:
        /*008c*/ 	.byte	0x04, 0x05
        /*008e*/ 	.short	(.L_1429 - .L_1428)
.L_1428:
        /*0090*/ 	.word	0x00000080
        /*0094*/ 	.word	0x00000001
        /*0098*/ 	.word	0x00000001


	//----- nvinfo : EIATTR_CRS_STACK_SIZE
	.align		4
.L_1429:
        /*009c*/ 	.byte	0x04, 0x1e
        /*009e*/ 	.short	(.L_1431 - .L_1430)
.L_1430:
        /*00a0*/ 	.word	0x00000000


	//----- nvinfo : EIATTR_CBANK_PARAM_SIZE
	.align		4
.L_1431:
        /*00a4*/ 	.byte	0x03, 0x19
        /*00a6*/ 	.short	0x00a0


	//----- nvinfo : EIATTR_PARAM_CBANK
	.align		4
        /*00a8*/ 	.byte	0x04, 0x0a
        /*00aa*/ 	.short	(.L_1433 - .L_1432)
	.align		4
.L_1432:
        /*00ac*/ 	.word	index@(.nv.constant0._Z35group_norm_nhwc_fwd_one_pass_kernelI11Bf16IOFp16WLi512ELi8ELi128EEv26Group_norm_nhwc_fwd_params)
        /*00b0*/ 	.short	0x0210
        /*00b2*/ 	.short	0x00a0


	//----- nvinfo : EIATTR_SW_WAR
	.align		4
.L_1433:
        /*00b4*/ 	.byte	0x04, 0x36
        /*00b6*/ 	.short	(.L_1435 - .L_1434)
.L_1434:
        /*00b8*/ 	.word	0x00000008
.L_1435:


//--------------------- .nv.info._Z35group_norm_nhwc_fwd_one_pass_kernelI11Fp16IOFp32WLi64ELi8ELi128EEv26Group_norm_nhwc_fwd_params --------------------------
	.section	.nv.info._Z35group_norm_nhwc_fwd_one_pass_kernelI11Fp16IOFp32WLi64ELi8ELi128EEv26Group_norm_nhwc_fwd_params,"",@"SHT_CUDA_INFO"
	.sectionflags	@""
	.align	4


	//----- nvinfo : EIATTR_CUDA_API_VERSION
	.align		4
        /*0000*/ 	.byte	0x04, 0x37
        /*0002*/ 	.short	(.L_1437 - .L_1436)
.L_1436:
        /*0004*/ 	.word	0x00000082


	//----- nvinfo : EIATTR_KPARAM_INFO
	.align		4
.L_1437:
        /*0008*/ 	.byte	0x04, 0x17
        /*000a*/ 	.short	(.L_1439 - .L_1438)
.L_1438:
        /*000c*/ 	.word	0x00000000
        /*0010*/ 	.short	0x0000
        /*0012*/ 	.short	0x0000
        /*0014*/ 	.byte	0x00, 0xf0, 0x81, 0x02


	//----- nvinfo : EIATTR_SPARSE_MMA_MASK
	.align		4
.L_1439:
        /*0018*/ 	.byte	0x03, 0x50
        /*001a*/ 	.short	0x0000


	//----- nvinfo : EIATTR_MAXREG_COUNT
	.align		4
        /*001c*/ 	.byte	0x03, 0x1b
        /*001e*/ 	.short	0x00ff


	//----- nvinfo : EIATTR_NUM_BARRIERS
	.align		4
        /*0020*/ 	.byte	0x02, 0x4c
        /*0022*/ 	.byte	0x01
	.zero		1


	//----- nvinfo : EIATTR_MERCURY_ISA_VERSION
	.align		4
        /*0024*/ 	.byte	0x03, 0x5f
        /*0026*/ 	.short	0x0101


	//----- nvinfo : EIATTR_COOP_GROUP_MASK_REGIDS
	.align		4
        /*0028*/ 	.byte	0x04, 0x29
        /*002a*/ 	.short	(.L_1441 - .L_1440)


	//   ....[0]....
.L_1440:
        /*002c*/ 	.word	0xffffffff


	//   ....[1]....
        /*0030*/ 	.word	0xffffffff


	//   ....[2]....
        /*0034*/ 	.word	0xffffffff


	//   ....[3]....
        /*0038*/ 	.word	0xffffffff


	//   ....[4]....
        /*003c*/ 	.word	0xffffffff


	//   ....[5]....
        /*0040*/ 	.word	0xffffffff


	//   ....[6]....
        /*0044*/ 	.word	0xffffffff


	//   ....[7]....
        /*0048*/ 	.word	0xffffffff


	//   ....[8]....
        /*004c*/ 	.word	0xffffffff


	//   ....[9]....
        /*0050*/ 	.word	0xffffffff


	//----- nvinfo : EIATTR_COOP_GROUP_INSTR_OFFSETS
	.align		4
.L_1441:
        /*0054*/ 	.byte	0x04, 0x28
        /*0056*/ 	.short	(.L_1443 - .L_1442)


	//   ....[0]....
.L_1442:
        /*0058*/ 	.word	0x00000740


	//   ....[1]....
        /*005c*/ 	.word	0x00000750


	//   ....[2]....
        /*0060*/ 	.word	0x00000780


	//   ....[3]....
        /*0064*/ 	.word	0x000007a0


	//   ....[4]....
        /*0068*/ 	.word	0x000007d0


	//   ....[5]....
        /*006c*/ 	.word	0x000007f0


	//   ....[6]....
        /*0070*/ 	.word	0x00000820


	//   ....[7]....
        /*0074*/ 	.word	0x00000840


	//   ....[8]....
        /*0078*/ 	.word	0x00000870


	//   ....[9]....
        /*007c*/ 	.word	0x00000890


	//----- nvinfo : EIATTR_EXIT_INSTR_OFFSETS
	.align		4
.L_1443:
        /*0080*/ 	.byte	0x04, 0x1c
        /*0082*/ 	.short	(.L_1445 - .L_1444)


	//   ....[0]....
.L_1444:
        /*0084*/ 	.word	0x00000070


	//   ....[1]....
        /*0088*/ 	.word	0x000022c0


	//----- nvinfo : EIATTR_MAX_THREADS
	.align		4
.L_1445:
        /*008c*/ 	.byte	0x04, 0x05
        /*008e*/ 	.short	(.L_1447 - .L_1446)
.L_1446:
        /*0090*/ 	.word	0x00000080
        /*0094*/ 	.word	0x00000001
        /*0098*/ 	.word	0x00000001


	//----- nvinfo : EIATTR_CRS_STACK_SIZE
	.align		4
.L_1447:
        /*009c*/ 	.byte	0x04, 0x1e
        /*009e*/ 	.short	(.L_1449 - .L_1448)
.L_1448:
        /*00a0*/ 	.word	0x00000000


	//----- nvinfo : EIATTR_CBANK_PARAM_SIZE
	.align		4
.L_1449:
        /*00a4*/ 	.byte	0x03, 0x19
        /*00a6*/ 	.short	0x00a0


	//----- nvinfo : EIATTR_PARAM_CBANK
	.align		4
        /*00a8*/ 	.byte	0x04, 0x0a
        /*00aa*/ 	.short	(.L_1451 - .L_1450)
	.align		4
.L_1450:
        /*00ac*/ 	.word	index@(.nv.constant0._Z35group_norm_nhwc_fwd_one_pass_kernelI11Fp16IOFp32WLi64ELi8ELi128EEv26Group_norm_nhwc_fwd_params)
        /*00b0*/ 	.short	0x0210
        /*00b2*/ 	.short	0x00a0


	//----- nvinfo : EIATTR_SW_WAR
	.align		4
.L_1451:
        /*00b4*/ 	.byte	0x04, 0x36
        /*00b6*/ 	.short	(.L_1453 - .L_1452)
.L_1452:
        /*00b8*/ 	.word	0x00000008
.L_1453:


//--------------------- .nv.info._Z35group_norm_nhwc_fwd_one_pass_kernelI11Fp16IOFp32WLi128ELi8ELi128EEv26Group_norm_nhwc_fwd_params --------------------------
	.section	.nv.info._Z35group_norm_nhwc_fwd_one_pass_kernelI11Fp16IOFp32WLi128ELi8ELi128EEv26Group_norm_nhwc_fwd_params,"",@"SHT_CUDA_INFO"
	.sectionflags	@""
	.align	4


	//----- nvinfo : EIATTR_CUDA_API_VERSION
	.align		4
        /*0000*/ 	.byte	0x04, 0x37
        /*0002*/ 	.short	(.L_1455 - .L_1454)
.L_1454:
        /*0004*/ 	.word	0x00000082


	//----- nvinfo : EIATTR_KPARAM_INFO
	.align		4
.L_1455:
        /*0008*/ 	.byte	0x04, 0x17
        /*000a*/ 	.short	(.L_1457 - .L_1456)
.L_1456:
        /*000c*/ 	.word	0x00000000
        /*0010*/ 	.short	0x0000
        /*0012*/ 	.short	0x0000
        /*0014*/ 	.byte	0x00, 0xf0, 0x81, 0x02


	//----- nvinfo : EIATTR_SPARSE_MMA_MASK
	.align		4
.L_1457:
        /*0018*/ 	.byte	0x03, 0x50
        /*001a*/ 	.short	0x0000


	//----- nvinfo : EIATTR_MAXREG_COUNT
	.align		4
        /*001c*/ 	.byte	0x03, 0x1b
        /*001e*/ 	.short	0x00ff


	//----- nvinfo : EIATTR_NUM_BARRIERS
	.align		4
        /*0020*/ 	.byte	0x02, 0x4c
        /*0022*/ 	.byte	0x01
	.zero		1


	//----- nvinfo : EIATTR_MERCURY_ISA_VERSION
	.align		4
        /*0024*/ 	.byte	0x03, 0x5f
        /*0026*/ 	.short	0x0101


	//----- nvinfo : EIATTR_COOP_GROUP_MASK_REGIDS
	.align		4
        /*0028*/ 	.byte	0x04, 0x29
        /*002a*/ 	.short	(.L_1459 - .L_1458)


	//   ....[0]....
.L_1458:
        /*002c*/ 	.word	0xffffffff


	//   ....[1]....
        /*0030*/ 	.word	0xffffffff


	//   ....[2]....
        /*0034*/ 	.word	0xffffffff


	//   ....[3]....
        /*0038*/ 	.word	0xffffffff


	//   ....[4]....
        /*003c*/ 	.word	0xffffffff


	//   ....[5]....
        /*0040*/ 	.word	0xffffffff


	//   ....[6]....
        /*0044*/ 	.word	0xffffffff


	//   ....[7]....
        /*0048*/ 	.word	0xffffffff


	//   ....[8]....
        /*004c*/ 	.word	0xffffffff


	//   ....[9]....
        /*0050*/ 	.word	0xffffffff


	//----- nvinfo : EIATTR_COOP_GROUP_INSTR_OFFSETS
	.align		4
.L_1459:
        /*0054*/ 	.byte	0x04, 0x28
        /*0056*/ 	.short	(.L_1461 - .L_1460)


	//   ....[0]....
.L_1460:
        /*0058*/ 	.word	0x00000a00


	//   ....[1]....
        /*005c*/ 	.word	0x00000a10


	//   ....[2]....
        /*0060*/ 	.word	0x00000a40


	//   ....[3]....
        /*0064*/ 	.word	0x00000a50


	//   ....[4]....
        /*0068*/ 	.word	0x00000a90


	//   ....[5]....
        /*006c*/ 	.word	0x00000aa0


	//   ....[6]....
        /*0070*/ 	.word	0x00000ae0


	//   ....[7]....
        /*0074*/ 	.word	0x00000af0


	//   ....[8]....
        /*0078*/ 	.word	0x00000b40


	//   ....[9]....
        /*007c*/ 	.word	0x00000b50


	//----- nvinfo : EIATTR_EXIT_INSTR_OFFSETS
	.align		4
.L_1461:
        /*0080*/ 	.byte	0x04, 0x1c
        /*0082*/ 	.short	(.L_1463 - .L_1462)


	//   ....[0]....
.L_1462:
        /*0084*/ 	.word	0x00000060


	//   ....[1]....
        /*0088*/ 	.word	0x00002b30


	//----- nvinfo : EIATTR_MAX_THREADS
	.align		4
.L_1463:
        /*008c*/ 	.byte	0x04, 0x05
        /*008e*/ 	.short	(.L_1465 - .L_1464)
.L_1464:
        /*0090*/ 	.word	0x00000080
        /*0094*/ 	.word	0x00000001
        /*0098*/ 	.word	0x00000001


	//----- nvinfo : EIATTR_CRS_STACK_SIZE
	.align		4
.L_1465:
        /*009c*/ 	.byte	0x04, 0x1e
        /*009e*/ 	.short	(.L_1467 - .L_1466)
.L_1466:
        /*00a0*/ 	.word	0x00000000


	//----- nvinfo : EIATTR_CBANK_PARAM_SIZE
	.align		4
.L_1467:
        /*00a4*/ 	.byte	0x03, 0x19
        /*00a6*/ 	.short	0x00a0


	//----- nvinfo : EIATTR_PARAM_CBANK
	.align		4
        /*00a8*/ 	.byte	0x04, 0x0a
        /*00aa*/ 	.short	(.L_1469 - .L_1468)
	.align		4
.L_1468:
        /*00ac*/ 	.word	index@(.nv.constant0._Z35group_norm_nhwc_fwd_one_pass_kernelI11Fp16IOFp32WLi128ELi8ELi128EEv26Group_norm_nhwc_fwd_params)
        /*00b0*/ 	.short	0x0210
        /*00b2*/ 	.short	0x00a0


	//----- nvinfo : EIATTR_SW_WAR
	.align		4
.L_1469:
        /*00b4*/ 	.byte	0x04, 0x36
        /*00b6*/ 	.short	(.L_1471 - .L_1470)
.L_1470:
        /*00b8*/ 	.word	0x00000008
.L_1471:


//--------------------- .nv.info._Z35group_norm_nhwc_fwd_one_pass_kernelI11Fp16IOFp32WLi256ELi8ELi128EEv26Group_norm_nhwc_fwd_params --------------------------
	.section	.nv.info._Z35group_norm_nhwc_fwd_one_pass_kernelI11Fp16IOFp32WLi256ELi8ELi128EEv26Group_norm_nhwc_fwd_params,"",@"SHT_CUDA_INFO"
	.sectionflags	@""
	.align	4


	//----- nvinfo : EIATTR_CUDA_API_VERSION
	.align		4
        /*0000*/ 	.byte	0x04, 0x37
        /*0002*/ 	.short	(.L_1473 - .L_1472)
.L_1472:
        /*0004*/ 	.word	0x00000082


	//----- nvinfo : EIATTR_KPARAM_INFO
	.align		4
.L_1473:
        /*0008*/ 	.byte	0x04, 0x17
        /*000a*/ 	.short	(.L_1475 - .L_1474)
.L_1474:
        /*000c*/ 	.word	0x00000000
        /*0010*/ 	.short	0x0000
        /*0012*/ 	.short	0x0000
        /*0014*/ 	.byte	0x00, 0xf0, 0x81, 0x02


	//----- nvinfo : EIATTR_SPARSE_MMA_MASK
	.align		4
.L_1475:
        /*0018*/ 	.byte	0x03, 0x50
        /*001a*/ 	.short	0x0000


	//----- nvinfo : EIATTR_MAXREG_COUNT
	.align		4
        /*001c*/ 	.byte	0x03, 0x1b
        /*001e*/ 	.short	0x00ff


	//----- nvinfo : EIATTR_NUM_BARRIERS
	.align		4
        /*0020*/ 	.byte	0x02, 0x4c
        /*0022*/ 	.byte	0x01
	.zero		1


	//----- nvinfo : EIATTR_MERCURY_ISA_VERSION
	.align		4
        /*0024*/ 	.byte	0x03, 0x5f
        /*0026*/ 	.short	0x0101


	//----- nvinfo : EIATTR_COOP_GROUP_MASK_REGIDS
	.align		4
        /*0028*/ 	.byte	0x04, 0x29
        /*002a*/ 	.short	(.L_1477 - .L_1476)


	//   ....[0]....
.L_1476:
        /*002c*/ 	.word	0xffffffff


	//   ....[1]....
        /*0030*/ 	.word	0xffffffff


	//   ....[2]....
        /*0034*/ 	.word	0xffffffff


	//   ....[3]....
        /*0038*/ 	.word	0xffffffff


	//   ....[4]....
        /*003c*/ 	.word	0xffffffff


	//   ....[5]....
        /*0040*/ 	.word	0xffffffff


	//   ....[6]....
        /*0044*/ 	.word	0xffffffff


	//   ....[7]....
        /*0048*/ 	.word	0xffffffff


	//   ....[8]....
        /*004c*/ 	.word	0xffffffff


	//   ....[9]....
        /*0050*/ 	.word	0xffffffff


	//----- nvinfo : EIATTR_COOP_GROUP_INSTR_OFFSETS
	.align		4
.L_1477:
        /*0054*/ 	.byte	0x04, 0x28
        /*0056*/ 	.short	(.L_1479 - .L_1478)


	//   ....[0]....
.L_1478:
        /*0058*/ 	.word	0x00001060


	//   ....[1]....
        /*005c*/ 	.word	0x00001070


	//   ....[2]....
        /*0060*/ 	.word	0x000010a0


	//   ....[3]....
        /*0064*/ 	.word	0x000010b0


	//   ....[4]....
        /*0068*/ 	.word	0x000010f0


	//   ....[5]....
        /*006c*/ 	.word	0x00001100


	//   ....[6]....
        /*0070*/ 	.word	0x00001140


	//   ....[7]....
        /*0074*/ 	.word	0x00001150


	//   ....[8]....
        /*0078*/ 	.word	0x00001190


	//   ....[9]....
        /*007c*/ 	.word	0x000011a0


	//----- nvinfo : EIATTR_EXIT_INSTR_OFFSETS
	.align		4
.L_1479:
        /*0080*/ 	.byte	0x04, 0x1c
        /*0082*/ 	.short	(.L_1481 - .L_1480)


	//   ....[0]....
.L_1480:
        /*0084*/ 	.word	0x00000070


	//   ....[1]....
        /*0088*/ 	.word	0x00003a10


	//----- nvinfo : EIATTR_MAX_THREADS
	.align		4
.L_1481:
        /*008c*/ 	.byte	0x04, 0x05
        /*008e*/ 	.short	(.L_1483 - .L_1482)
.L_1482:
        /*0090*/ 	.word	0x00000080
        /*0094*/ 	.word	0x00000001
        /*0098*/ 	.word	0x00000001


	//----- nvinfo : EIATTR_CRS_STACK_SIZE
	.align		4
.L_1483:
        /*009c*/ 	.byte	0x04, 0x1e
        /*009e*/ 	.short	(.L_1485 - .L_1484)
.L_1484:
        /*00a0*/ 	.word	0x00000000


	//----- nvinfo : EIATTR_CBANK_PARAM_SIZE
	.align		4
.L_1485:
        /*00a4*/ 	.byte	0x03, 0x19
        /*00a6*/ 	.short	0x00a0


	//----- nvinfo : EIATTR_PARAM_CBANK
	.align		4
        /*00a8*/ 	.byte	0x04, 0x0a
        /*00aa*/ 	.short	(.L_1487 - .L_1486)
	.align		4
.L_1486:
        /*00ac*/ 	.word	index@(.nv.constant0._Z35group_norm_nhwc_fwd_one_pass_kernelI11Fp16IOFp32WLi256ELi8ELi128EEv26Group_norm_nhwc_fwd_params)
        /*00b0*/ 	.short	0x0210
        /*00b2*/ 	.short	0x00a0


	//----- nvinfo : EIATTR_SW_WAR
	.align		4
.L_1487:
        /*00b4*/ 	.byte	0x04, 0x36
        /*00b6*/ 	.short	(.L_1489 - .L_1488)
.L_1488:
        /*00b8*/ 	.word	0x00000008
.L_1489:


//--------------------- .nv.info._Z35group_norm_nhwc_fwd_one_pass_kernelI11Fp16IOFp32WLi512ELi8ELi128EEv26Group_norm_nhwc_fwd_params --------------------------
	.section	.nv.info._Z35group_norm_nhwc_fwd_one_pass_kernelI11Fp16IOFp32WLi512ELi8ELi128EEv26Group_norm_nhwc_fwd_params,"",@"SHT_CUDA_INFO"
	.sectionflags	@""
	.align	4


	//----- nvinfo : EIATTR_CUDA_API_VERSION
	.align		4
        /*0000*/ 	.byte	0x04, 0x37
        /*0002*/ 	.short	(.L_1491 - .L_1490)
.L_1490:
        /*0004*/ 	.word	0x00000082


	//----- nvinfo : EIATTR_KPARAM_INFO
	.align		4
.L_1491:
        /*0008*/ 	.byte	0x04, 0x17
        /*000a*/ 	.short	(.L_1493 - .L_1492)
.L_1492:
        /*000c*/ 	.word	0x00000000
        /*0010*/ 	.short	0x0000
        /*0012*/ 	.short	0x0000
        /*0014*/ 	.byte	0x00, 0xf0, 0x81, 0x02


	//----- nvinfo : EIATTR_SPARSE_MMA_MASK
	.align		4
.L_1493:
        /*0018*/ 	.byte	0x03, 0x50
        /*001a*/ 	.short	0x0000


	//----- nvinfo : EIATTR_MAXREG_COUNT
	.align		4
        /*001c*/ 	.byte	0x03, 0x1b
        /*001e*/ 	.short	0x00ff


	//----- nvinfo : EIATTR_NUM_BARRIERS
	.align		4
        /*0020*/ 	.byte	0x02, 0x4c
        /*0022*/ 	.byte	0x01
	.zero		1


	//----- nvinfo : EIATTR_MERCURY_ISA_VERSION
	.align		4
        /*0024*/ 	.byte	0x03, 0x5f
        /*0026*/ 	.short	0x0101


	//----- nvinfo : EIATTR_COOP_GROUP_MASK_REGIDS
	.align		4
        /*0028*/ 	.byte	0x04, 0x29
        /*002a*/ 	.short	(.L_1495 - .L_1494)


	//   ....[0]....
.L_1494:
        /*002c*/ 	.word	0xffffffff


	//   ....[1]....
        /*0030*/ 	.word	0xffffffff


	//   ....[2]....
        /*0034*/ 	.word	0xffffffff


	//   ....[3]....
        /*0038*/ 	.word	0xffffffff


	//   ....[4]....
        /*003c*/ 	.word	0xffffffff


	//   ....[5]....
        /*0040*/ 	.word	0xffffffff


	//   ....[6]....
        /*0044*/ 	.word	0xffffffff


	//   ....[7]....
        /*0048*/ 	.word	0xffffffff


	//   ....[8]....
        /*004c*/ 	.word	0xffffffff


	//   ....[9]....
        /*0050*/ 	.word	0xffffffff


	//----- nvinfo : EIATTR_COOP_GROUP_INSTR_OFFSETS
	.align		4
.L_1495:
        /*0054*/ 	.byte	0x04, 0x28
        /*0056*/ 	.short	(.L_1497 - .L_1496)


	//   ....[0]....
.L_1496:
        /*0058*/ 	.word	0x00001d70


	//   ....[1]....
        /*005c*/ 	.word	0x00001d80


	//   ....[2]....
        /*0060*/ 	.word	0x00001db0


	//   ....[3]....
        /*0064*/ 	.word	0x00001dc0


	//   ....[4]....
        /*0068*/ 	.word	0x00001e00


	//   ....[5]....
        /*006c*/ 	.word	0x00001e10


	//   ....[6]....
        /*0070*/ 	.word	0x00001e50


	//   ....[7]....
        /*0074*/ 	.word	0x00001e60


	//   ....[8]....
        /*0078*/ 	.word	0x00001ea0


	//   ....[9]....
        /*007c*/ 	.word	0x00001eb0


	//----- nvinfo : EIATTR_EXIT_INSTR_OFFSETS
	.align		4
.L_1497:
        /*0080*/ 	.byte	0x04, 0x1c
        /*0082*/ 	.short	(.L_1499 - .L_1498)


	//   ....[0]....
.L_1498:
        /*0084*/ 	.word	0x00000070


	//   ....[1]....
        /*0088*/ 	.word	0x000059f0


	//----- nvinfo : EIATTR_MAX_THREADS
	.align		4
.L_1499:
        /*008c*/ 	.byte	0x04, 0x05
        /*008e*/ 	.short	(.L_1501 - .L_1500)
.L_1500:
        /*0090*/ 	.word	0x00000080
        /*0094*/ 	.word	0x00000001
        /*0098*/ 	.word	0x00000001


	//----- nvinfo : EIATTR_CRS_STACK_SIZE
	.align		4
.L_1501:
        /*009c*/ 	.byte	0x04, 0x1e
        /*009e*/ 	.short	(.L_1503 - .L_1502)
.L_1502:
        /*00a0*/ 	.word	0x00000000


	//----- nvinfo : EIATTR_CBANK_PARAM_SIZE
	.align		4
.L_1503:
        /*00a4*/ 	.byte	0x03, 0x19
        /*00a6*/ 	.short	0x00a0


	//----- nvinfo : EIATTR_PARAM_CBANK
	.align		4
        /*00a8*/ 	.byte	0x04, 0x0a
        /*00aa*/ 	.short	(.L_1505 - .L_1504)
	.align		4
.L_1504:
        /*00ac*/ 	.word	index@(.nv.constant0._Z35group_norm_nhwc_fwd_one_pass_kernelI11Fp16IOFp32WLi512ELi8ELi128EEv26Group_norm_nhwc_fwd_params)
        /*00b0*/ 	.short	0x0210
        /*00b2*/ 	.short	0x00a0


	//----- nvinfo : EIATTR_SW_WAR
	.align		4
.L_1505:
        /*00b4*/ 	.byte	0x04, 0x36
        /*00b6*/ 	.short	(.L_1507 - .L_1506)
.L_1506:
        /*00b8*/ 	.word	0x00000008
.L_1507:


//--------------------- .nv.info._Z35group_norm_nhwc_fwd_one_pass_kernelI11Fp16IOBf16WLi64ELi8ELi128EEv26Group_norm_nhwc_fwd_params --------------------------
	.section	.nv.info._Z35group_norm_nhwc_fwd_one_pass_kernelI11Fp16IOBf16WLi64ELi8ELi128EEv26Group_norm_nhwc_fwd_params,"",@"SHT_CUDA_INFO"
	.sectionflags	@""
	.align	4


	//----- nvinfo : EIATTR_CUDA_API_VERSION
	.align		4
        /*0000*/ 	.byte	0x04, 0x37
        /*0002*/ 	.short	(.L_1509 - .L_1508)
.L_1508:
        /*0004*/ 	.word	0x00000082


	//----- nvinfo : EIATTR_KPARAM_INFO
	.align		4
.L_1509:
        /*0008*/ 	.byte	0x04, 0x17
        /*000a*/ 	.short	(.L_1511 - .L_1510)
.L_1510:
        /*000c*/ 	.word	0x00000000
        /*0010*/ 	.short	0x0000
        /*0012*/ 	.short	0x0000
        /*0014*/ 	.byte	0x00, 0xf0, 0x81, 0x02


	//----- nvinfo : EIATTR_SPARSE_MMA_MASK
	.align		4
.L_1511:
        /*0018*/ 	.byte	0x03, 0x50
        /*001a*/ 	.short	0x0000


	//----- nvinfo : EIATTR_MAXREG_COUNT
	.align		4
        /*001c*/ 	.byte	0x03, 0x1b
        /*001e*/ 	.short	0x00ff


	//----- nvinfo : EIATTR_NUM_BARRIERS
	.align		4
        /*0020*/ 	.byte	0x02, 0x4c
        /*0022*/ 	.byte	0x01
	.zero		1


	//----- nvinfo : EIATTR_MERCURY_ISA_VERSION
	.align		4
        /*0024*/ 	.byte	0x03, 0x5f
        /*0026*/ 	.short	0x0101


	//----- nvinfo : EIATTR_COOP_GROUP_MASK_REGIDS
	.align		4
        /*0028*/ 	.byte	0x04, 0x29
        /*002a*/ 	.short	(.L_1513 - .L_1512)


	//   ....[0]....
.L_1512:
        /*002c*/ 	.word	0xffffffff


	//   ....[1]....
        /*0030*/ 	.word	0xffffffff


	//   ....[2]....
        /*0034*/ 	.word	0xffffffff


	//   ....[3]....
        /*0038*/ 	.word	0xffffffff


	//   ....[4]....
        /*003c*/ 	.word	0xffffffff


	//   ....[5]....
        /*0040*/ 	.word	0xffffffff


	//   ....[6]....
        /*0044*/ 	.word	0xffffffff


	//   ....[7]....
        /*0048*/ 	.word	0xffffffff


	//   ....[8]....
        /*004c*/ 	.word	0xffffffff


	//   ....[9]....
        /*0050*/ 	.word	0xffffffff


	//----- nvinfo : EIATTR_COOP_GROUP_INSTR_OFFSETS
	.align		4
.L_1513:
        /*0054*/ 	.byte	0x04, 0x28
        /*0056*/ 	.short	(.L_1515 - .L_1514)


	//   ....[0]....
.L_1514:
        /*0058*/ 	.word	0x00000750


	//   ....[1]....
        /*005c*/ 	.word	0x00000760


	//   ....[2]....
        /*0060*/ 	.word	0x00000790


	//   ....[3]....
        /*0064*/ 	.word	0x000007a0


	//   ....[4]....
        /*0068*/ 	.word	0x000007e0


	//   ....[5]....
        /*006c*/ 	.word	0x000007f0


	//   ....[6]....
        /*0070*/ 	.word	0x00000830


	//   ....[7]....
        /*0074*/ 	.word	0x00000840


	//   ....[8]....
        /*0078*/ 	.word	0x00000880


	//   ....[9]....
        /*007c*/ 	.word	0x00000890


	//----- nvinfo : EIATTR_EXIT_INSTR_OFFSETS
	.align		4
.L_1515:
        /*0080*/ 	.byte	0x04, 0x1c
        /*0082*/ 	.short	(.L_1517 - .L_1516)


	//   ....[0]....
.L_1516:
        /*0084*/ 	.word	0x00000070


	//   ....[1]....
        /*0088*/ 	.word	0x00002360


	//----- nvinfo : EIATTR_MAX_THREADS
	.align		4
.L_1517:
        /*008c*/ 	.byte	0x04, 0x05
        /*008e*/ 	.short	(.L_1519 - .L_1518)
.L_1518:
        /*0090*/ 	.word	0x00000080
        /*0094*/ 	.word	0x00000001
        /*0098*/ 	.word	0x00000001


	//----- nvinfo : EIATTR_CRS_STACK_SIZE
	.align		4
.L_1519:
        /*009c*/ 	.byte	0x04, 0x1e
        /*009e*/ 	.short	(.L_1521 - .L_1520)
.L_1520:
        /*00a0*/ 	.word	0x00000000


	//----- nvinfo : EIATTR_CBANK_PARAM_SIZE
	.align		4
.L_1521:
        /*00a4*/ 	.byte	0x03, 0x19
        /*00a6*/ 	.short	0x00a0


	//----- nvinfo : EIATTR_PARAM_CBANK
	.align		4
        /*00a8*/ 	.byte	0x04, 0x0a
        /*00aa*/ 	.short	(.L_1523 - .L_1522)
	.align		4
.L_1522:
        /*00ac*/ 	.word	index@(.nv.constant0._Z35group_norm_nhwc_fwd_one_pass_kernelI11Fp16IOBf16WLi64ELi8ELi128EEv26Group_norm_nhwc_fwd_params)
        /*00b0*/ 	.short	0x0210
        /*00b2*/ 	.short	0x00a0


	//----- nvinfo : EIATTR_SW_WAR
	.align		4
.L_1523:
        /*00b4*/ 	.byte	0x04, 0x36
        /*00b6*/ 	.short	(.L_1525 - .L_1524)
.L_1524:
        /*00b8*/ 	.word	0x00000008
.L_1525:


//--------------------- .nv.info._Z35group_norm_nhwc_fwd_one_pass_kernelI11Fp16IOBf16WLi128ELi8ELi128EEv26Group_norm_nhwc_fwd_params --------------------------
	.section	.nv.info._Z35group_norm_nhwc_fwd_one_pass_kernelI11Fp16IOBf16WLi128ELi8ELi128EEv26Group_norm_nhwc_fwd_params,"",@"SHT_CUDA_INFO"
	.sectionflags	@""
	.align	4


	//----- nvinfo : EIATTR_CUDA_API_VERSION
	.align		4
        /*0000*/ 	.byte	0x04, 0x37
        /*0002*/ 	.short	(.L_1527 - .L_1526)
.L_1526:
        /*0004*/ 	.word	0x00000082


	//----- nvinfo : EIATTR_KPARAM_INFO
	.align		4
.L_1527:
        /*0008*/ 	.byte	0x04, 0x17
        /*000a*/ 	.short	(.L_1529 - .L_1528)
.L_1528:
        /*000c*/ 	.word	0x00000000
        /*0010*/ 	.short	0x0000
        /*0012*/ 	.short	0x0000
        /*0014*/ 	.byte	0x00, 0xf0, 0x81, 0x02


	//----- nvinfo : EIATTR_SPARSE_MMA_MASK
	.align		4
.L_1529:
        /*0018*/ 	.byte	0x03, 0x50
        /*001a*/ 	.short	0x0000


	//----- nvinfo : EIATTR_MAXREG_COUNT
	.align		4
        /*001c*/ 	.byte	0x03, 0x1b
        /*001e*/ 	.short	0x00ff


	//----- nvinfo : EIATTR_NUM_BARRIERS
	.align		4
        /*0020*/ 	.byte	0x02, 0x4c
        /*0022*/ 	.byte	0x01
	.zero		1


	//----- nvinfo : EIATTR_MERCURY_ISA_VERSION
	.align		4
        /*0024*/ 	.byte	0x03, 0x5f
        /*0026*/ 	.short	0x0101


	//----- nvinfo : EIATTR_COOP_GROUP_MASK_REGIDS
	.align		4
        /*0028*/ 	.byte	0x04, 0x29
        /*002a*/ 	.short	(.L_1531 - .L_1530)


	//   ....[0]....
.L_1530:
        /*002c*/ 	.word	0xffffffff


	//   ....[1]....
        /*0030*/ 	.word	0xffffffff


	//   ....[2]....
        /*0034*/ 	.word	0xffffffff


	//   ....[3]....
        /*0038*/ 	.word	0xffffffff


	//   ....[4]....
        /*003c*/ 	.word	0xffffffff


	//   ....[5]....
        /*0040*/ 	.word	0xffffffff


	//   ....[6]....
        /*0044*/ 	.word	0xffffffff


	//   ....[7]....
        /*0048*/ 	.word	0xffffffff


	//   ....[8]....
        /*004c*/ 	.word	0xffffffff


	//   ....[9]....
        /*0050*/ 	.word	0xffffffff


	//----- nvinfo : EIATTR_COOP_GROUP_INSTR_OFFSETS
	.align		4
.L_1531:
        /*0054*/ 	.byte	0x04, 0x28
        /*0056*/ 	.short	(.L_1533 - .L_1532)


	//   ....[0]....
.L_1532:
        /*0058*/ 	.word	0x00000a00


	//   ....[1]....
        /*005c*/ 	.word	0x00000a10


	//   ....[2]....
        /*0060*/ 	.word	0x00000a40


	//   ....[3]....
        /*0064*/ 	.word	0x00000a50


	//   ....[4]....
        /*0068*/ 	.word	0x00000a90


	//   ....[5]....
        /*006c*/ 	.word	0x00000aa0


	//   ....[6]....
        /*0070*/ 	.word	0x00000ae0


	//   ....[7]....
        /*0074*/ 	.word	0x00000af0


	//   ....[8]....
        /*0078*/ 	.word	0x00000b40


	//   ....[9]....
        /*007c*/ 	.word	0x00000b50


	//----- nvinfo : EIATTR_EXIT_INSTR_OFFSETS
	.align		4
.L_1533:
        /*0080*/ 	.byte	0x04, 0x1c
        /*0082*/ 	.short	(.L_1535 - .L_1534)


	//   ....[0]....
.L_1534:
        /*0084*/ 	.word	0x00000060


	//   ....[1]....
        /*0088*/ 	.word	0x00002b90


	//----- nvinfo : EIATTR_MAX_THREADS
	.align		4
.L_1535:
        /*008c*/ 	.byte	0x04, 0x05
        /*008e*/ 	.short	(.L_1537 - .L_1536)
.L_1536:
        /*0090*/ 	.word	0x00000080
        /*0094*/ 	.word	0x00000001
        /*0098*/ 	.word	0x00000001


	//----- nvinfo : EIATTR_CRS_STACK_SIZE
	.align		4
.L_1537:
        /*009c*/ 	.byte	0x04, 0x1e
        /*009e*/ 	.short	(.L_1539 - .L_1538)
.L_1538:
        /*00a0*/ 	.word	0x00000000


	//----- nvinfo : EIATTR_CBANK_PARAM_SIZE
	.align		4
.L_1539:
        /*00a4*/ 	.byte	0x03, 0x19
        /*00a6*/ 	.short	0x00a0


	//----- nvinfo : EIATTR_PARAM_CBANK
	.align		4
        /*00a8*/ 	.byte	0x04, 0x0a
        /*00aa*/ 	.short	(.L_1541 - .L_1540)
	.align		4
.L_1540:
        /*00ac*/ 	.word	index@(.nv.constant0._Z35group_norm_nhwc_fwd_one_pass_kernelI11Fp16IOBf16WLi128ELi8ELi128EEv26Group_norm_nhwc_fwd_params)
        /*00b0*/ 	.short	0x0210
        /*00b2*/ 	.short	0x00a0


	//----- nvinfo : EIATTR_SW_WAR
	.align		4
.L_1541:
        /*00b4*/ 	.byte	0x04, 0x36
        /*00b6*/ 	.short	(.L_1543 - .L_1542)
.L_1542:
        /*00b8*/ 	.word	0x00000008
.L_1543:


//--------------------- .nv.info._Z35group_norm_nhwc_fwd_one_pass_kernelI11Fp16IOBf16WLi256ELi8ELi128EEv26Group_norm_nhwc_fwd_params --------------------------
	.section	.nv.info._Z35group_norm_nhwc_fwd_one_pass_kernelI11Fp16IOBf16WLi256ELi8ELi128EEv26Group_norm_nhwc_fwd_params,"",@"SHT_CUDA_INFO"
	.sectionflags	@""
	.align	4


	//----- nvinfo : EIATTR_CUDA_API_VERSION
	.align		4
        /*0000*/ 	.byte	0x04, 0x37
        /*0002*/ 	.short	(.L_1545 - .L_1544)
.L_1544:
        /*0004*/ 	.word	0x00000082


	//----- nvinfo : EIATTR_KPARAM_INFO
	.align		4
.L_1545:
        /*0008*/ 	.byte	0x04, 0x17
        /*000a*/ 	.short	(.L_1547 - .L_1546)
.L_1546:
        /*000c*/ 	.word	0x00000000
        /*0010*/ 	.short	0x0000
        /*0012*/ 	.short	0x0000
        /*0014*/ 	.byte	0x00, 0xf0, 0x81, 0x02


	//----- nvinfo : EIATTR_SPARSE_MMA_MASK
	.align		4
.L_1547:
        /*0018*/ 	.byte	0x03, 0x50
        /*001a*/ 	.short	0x0000


	//----- nvinfo : EIATTR_MAXREG_COUNT
	.align		4
        /*001c*/ 	.byte	0x03, 0x1b
        /*001e*/ 	.short	0x00ff


	//----- nvinfo : EIATTR_NUM_BARRIERS
	.align		4
        /*0020*/ 	.byte	0x02, 0x4c
        /*0022*/ 	.byte	0x01
	.zero		1


	//----- nvinfo : EIATTR_MERCURY_ISA_VERSION
	.align		4
        /*0024*/ 	.byte	0x03, 0x5f
        /*0026*/ 	.short	0x0101


	//----- nvinfo : EIATTR_COOP_GROUP_MASK_REGIDS
	.align		4
        /*0028*/ 	.byte	0x04, 0x29
        /*002a*/ 	.short	(.L_1549 - .L_1548)


	//   ....[0]....
.L_1548:
        /*002c*/ 	.word	0xffffffff


	//   ....[1]....
        /*0030*/ 	.word	0xffffffff


	//   ....[2]....
        /*0034*/ 	.word	0xffffffff


	//   ....[3]....
        /*0038*/ 	.word	0xffffffff


	//   ....[4]....
        /*003c*/ 	.word	0xffffffff


	//   ....[5]....
        /*0040*/ 	.word	0xffffffff


	//   ....[6]....
        /*0044*/ 	.word	0xffffffff


	//   ....[7]....
        /*0048*/ 	.word	0xffffffff


	//   ....[8]....
        /*004c*/ 	.word	0xffffffff


	//   ....[9]....
        /*0050*/ 	.word	0xffffffff


	//----- nvinfo : EIATTR_COOP_GROUP_INSTR_OFFSETS
	.align		4
.L_1549:
        /*0054*/ 	.byte	0x04, 0x28
        /*0056*/ 	.short	(.L_1551 - .L_1550)


	//   ....[0]....
.L_1550:
        /*0058*/ 	.word	0x00000fd0


	//   ....[1]....
        /*005c*/ 	.word	0x00000fe0


	//   ....[2]....
        /*0060*/ 	.word	0x00001010


	//   ....[3]....
        /*0064*/ 	.word	0x00001020


	//   ....[4]....
        /*0068*/ 	.word	0x00001060


	//   ....[5]....
        /*006c*/ 	.word	0x00001070


	//   ....[6]....
        /*0070*/ 	.word	0x000010b0


	//   ....[7]....
        /*0074*/ 	.word	0x000010c0


	//   ....[8]....
        /*0078*/ 	.word	0x00001100


	//   ....[9]....
        /*007c*/ 	.word	0x00001110


	//----- nvinfo : EIATTR_EXIT_INSTR_OFFSETS
	.align		4
.L_1551:
        /*0080*/ 	.byte	0x04, 0x1c
        /*0082*/ 	.short	(.L_1553 - .L_1552)


	//   ....[0]....
.L_1552:
        /*0084*/ 	.word	0x00000070


	//   ....[1]....
        /*0088*/ 	.word	0x00003ab0


	//----- nvinfo : EIATTR_MAX_THREADS
	.align		4
.L_1553:
        /*008c*/ 	.byte	0x04, 0x05
        /*008e*/ 	.short	(.L_1555 - .L_1554)
.L_1554:
        /*0090*/ 	.word	0x00000080
        /*0094*/ 	.word	0x00000001
        /*0098*/ 	.word	0x00000001


	//----- nvinfo : EIATTR_CRS_STACK_SIZE
	.align		4
.L_1555:
        /*009c*/ 	.byte	0x04, 0x1e
        /*009e*/ 	.short	(.L_1557 - .L_1556)
.L_1556:
        /*00a0*/ 	.word	0x00000000


	//----- nvinfo : EIATTR_CBANK_PARAM_SIZE
	.align		4
.L_1557:
        /*00a4*/ 	.byte	0x03, 0x19
        /*00a6*/ 	.short	0x00a0


	//----- nvinfo : EIATTR_PARAM_CBANK
	.align		4
        /*00a8*/ 	.byte	0x04, 0x0a
        /*00aa*/ 	.short	(.L_1559 - .L_1558)
	.align		4
.L_1558:
        /*00ac*/ 	.word	index@(.nv.constant0._Z35group_norm_nhwc_fwd_one_pass_kernelI11Fp16IOBf16WLi256ELi8ELi128EEv26Group_norm_nhwc_fwd_params)
        /*00b0*/ 	.short	0x0210
        /*00b2*/ 	.short	0x00a0


	//----- nvinfo : EIATTR_SW_WAR
	.align		4
.L_1559:
        /*00b4*/ 	.byte	0x04, 0x36
        /*00b6*/ 	.short	(.L_1561 - .L_1560)
.L_1560:
        /*00b8*/ 	.word	0x00000008
.L_1561:


//--------------------- .nv.info._Z35group_norm_nhwc_fwd_one_pass_kernelI11Fp16IOBf16WLi512ELi8ELi128EEv26Group_norm_nhwc_fwd_params --------------------------
	.section	.nv.info._Z35group_norm_nhwc_fwd_one_pass_kernelI11Fp16IOBf16WLi512ELi8ELi128EEv26Group_norm_nhwc_fwd_params,"",@"SHT_CUDA_INFO"
	.sectionflags	@""
	.align	4


	//----- nvinfo : EIATTR_CUDA_API_VERSION
	.align		4
        /*0000*/ 	.byte	0x04, 0x37
        /*0002*/ 	.short	(.L_1563 - .L_1562)
.L_1562:
        /*0004*/ 	.word	0x00000082


	//----- nvinfo : EIATTR_KPARAM_INFO
	.align		4
.L_1563:
        /*0008*/ 	.byte	0x04, 0x17
        /*000a*/ 	.short	(.L_1565 - .L_1564)
.L_1564:
        /*000c*/ 	.word	0x00000000
        /*0010*/ 	.short	0x0000
        /*0012*/ 	.short	0x0000
        /*0014*/ 	.byte	0x00, 0xf0, 0x81, 0x02


	//----- nvinfo : EIATTR_SPARSE_MMA_MASK
	.align		4
.L_1565:
        /*0018*/ 	.byte	0x03, 0x50
        /*001a*/ 	.short	0x0000


	//----- nvinfo : EIATTR_MAXREG_COUNT
	.align		4
        /*001c*/ 	.byte	0x03, 0x1b
        /*001e*/ 	.short	0x00ff


	//----- nvinfo : EIATTR_NUM_BARRIERS
	.align		4
        /*0020*/ 	.byte	0x02, 0x4c
        /*0022*/ 	.byte	0x01
	.zero		1


	//----- nvinfo : EIATTR_MERCURY_ISA_VERSION
	.align		4
        /*0024*/ 	.byte	0x03, 0x5f
        /*0026*/ 	.short	0x0101


	//----- nvinfo : EIATTR_COOP_GROUP_MASK_REGIDS
	.align		4
        /*0028*/ 	.byte	0x04, 0x29
        /*002a*/ 	.short	(.L_1567 - .L_1566)


	//   ....[0]....
.L_1566:
        /*002c*/ 	.word	0xffffffff


	//   ....[1]....
        /*0030*/ 	.word	0xffffffff


	//   ....[2]....
        /*0034*/ 	.word	0xffffffff


	//   ....[3]....
        /*0038*/ 	.word	0xffffffff


	//   ....[4]....
        /*003c*/ 	.word	0xffffffff


	//   ....[5]....
        /*0040*/ 	.word	0xffffffff


	//   ....[6]....
        /*0044*/ 	.word	0xffffffff


	//   ....[7]....
        /*0048*/ 	.word	0xffffffff


	//   ....[8]....
        /*004c*/ 	.word	0xffffffff


	//   ....[9]....
        /*0050*/ 	.word	0xffffffff


	//----- nvinfo : EIATTR_COOP_GROUP_INSTR_OFFSETS
	.align		4
.L_1567:
        /*0054*/ 	.byte	0x04, 0x28
        /*0056*/ 	.short	(.L_1569 - .L_1568)


	//   ....[0]....
.L_1568:
        /*0058*/ 	.word	0x00001d70


	//   ....[1]....
        /*005c*/ 	.word	0x00001d80


	//   ....[2]....
        /*0060*/ 	.word	0x00001db0


	//   ....[3]....
        /*0064*/ 	.word	0x00001dc0


	//   ....[4]....
        /*0068*/ 	.word	0x00001e00


	//   ....[5]....
        /*006c*/ 	.word	0x00001e10


	//   ....[6]....
        /*0070*/ 	.word	0x00001e50


	//   ....[7]....
        /*0074*/ 	.word	0x00001e60


	//   ....[8]....
        /*0078*/ 	.word	0x00001ea0


	//   ....[9]....
        /*007c*/ 	.word	0x00001eb0


	//----- nvinfo : EIATTR_EXIT_INSTR_OFFSETS
	.align		4
.L_1569:
        /*0080*/ 	.byte	0x04, 0x1c
        /*0082*/ 	.short	(.L_1571 - .L_1570)


	//   ....[0]....
.L_1570:
        /*0084*/ 	.word	0x00000070


	//   ....[1]....
        /*0088*/ 	.word	0x00005a50


	//----- nvinfo : EIATTR_MAX_THREADS
	.align		4
.L_1571:
        /*008c*/ 	.byte	0x04, 0x05
        /*008e*/ 	.short	(.L_1573 - .L_1572)
.L_1572:
        /*0090*/ 	.word	0x00000080
        /*0094*/ 	.word	0x00000001
        /*0098*/ 	.word	0x00000001


	//----- nvinfo : EIATTR_CRS_STACK_SIZE
	.align		4
.L_1573:
        /*009c*/ 	.byte	0x04, 0x1e
        /*009e*/ 	.short	(.L_1575 - .L_1574)
.L_1574:
        /*00a0*/ 	.word	0x00000000


	//----- nvinfo : EIATTR_CBANK_PARAM_SIZE
	.align		4
.L_1575:
        /*00a4*/ 	.byte	0x03, 0x19
        /*00a6*/ 	.short	0x00a0


	//----- nvinfo : EIATTR_PARAM_CBANK
	.align		4
        /*00a8*/ 	.byte	0x04, 0x0a
        /*00aa*/ 	.short	(.L_1577 - .L_1576)
	.align		4
.L_1576:
        /*00ac*/ 	.word	index@(.nv.constant0._Z35group_norm_nhwc_fwd_one_pass_kernelI11Fp16IOBf16WLi512ELi8ELi128EEv26Group_norm_nhwc_fwd_params)
        /*00b0*/ 	.short	0x0210
        /*00b2*/ 	.short	0x00a0


	//----- nvinfo : EIATTR_SW_WAR
	.align		4
.L_1577:
        /*00b4*/ 	.byte	0x04, 0x36
        /*00b6*/ 	.short	(.L_1579 - .L_1578)
.L_1578:
        /*00b8*/ 	.word	0x00000008
.L_1579:


//--------------------- .nv.info._Z35group_norm_nhwc_fwd_one_pass_kernelI11Fp16IOFp16WLi64ELi8ELi128EEv26Group_norm_nhwc_fwd_params --------------------------
	.section	.nv.info._Z35group_norm_nhwc_fwd_one_pass_kernelI11Fp16IOFp16WLi64ELi8ELi128EEv26Group_norm_nhwc_fwd_params,"",@"SHT_CUDA_INFO"
	.sectionflags	@""
	.align	4


	//----- nvinfo : EIATTR_CUDA_API_VERSION
	.align		4
        /*0000*/ 	.byte	0x04, 0x37
        /*0002*/ 	.short	(.L_1581 - .L_1580)
.L_1580:
        /*0004*/ 	.word	0x00000082


	//----- nvinfo : EIATTR_KPARAM_INFO
	.align		4
.L_1581:
        /*0008*/ 	.byte	0x04, 0x17
        /*000a*/ 	.short	(.L_1583 - .L_1582)
.L_1582:
        /*000c*/ 	.word	0x00000000
        /*0010*/ 	.short	0x0000
        /*0012*/ 	.short	0x0000
        /*0014*/ 	.byte	0x00, 0xf0, 0x81, 0x02


	//----- nvinfo : EIATTR_SPARSE_MMA_MASK
	.align		4
.L_1583:
        /*0018*/ 	.byte	0x03, 0x50
        /*001a*/ 	.short	0x0000


	//----- nvinfo : EIATTR_MAXREG_COUNT
	.align		4
        /*001c*/ 	.byte	0x03, 0x1b
        /*001e*/ 	.short	0x00ff


	//----- nvinfo : EIATTR_NUM_BARRIERS
	.align		4
        /*0020*/ 	.byte	0x02, 0x4c
        /*0022*/ 	.byte	0x01
	.zero		1


	//----- nvinfo : EIATTR_MERCURY_ISA_VERSION
	.align		4
        /*0024*/ 	.byte	0x03, 0x5f
        /*0026*/ 	.short	0x0101


	//----- nvinfo : EIATTR_COOP_GROUP_MASK_REGIDS
	.align		4
        /*0028*/ 	.byte	0x04, 0x29
        /*002a*/ 	.short	(.L_1585 - .L_1584)


	//   ....[0]....
.L_1584:
        /*002c*/ 	.word	0xffffffff


	//   ....[1]....
        /*0030*/ 	.word	0xffffffff


	//   ....[2]....
        /*0034*/ 	.word	0xffffffff


	//   ....[3]....
        /*0038*/ 	.word	0xffffffff


	//   ....[4]....
        /*003c*/ 	.word	0xffffffff


	//   ....[5]....
        /*0040*/ 	.word	0xffffffff


	//   ....[6]....
        /*0044*/ 	.word	0xffffffff


	//   ....[7]....
        /*0048*/ 	.word	0xffffffff


	//   ....[8]....
        /*004c*/ 	.word	0xffffffff


	//   ....[9]....
        /*0050*/ 	.word	0xffffffff


	//----- nvinfo : EIATTR_COOP_GROUP_INSTR_OFFSETS
	.align		4
.L_1585:
        /*0054*/ 	.byte	0x04, 0x28
        /*0056*/ 	.short	(.L_1587 - .L_1586)


	//   ....[0]....
.L_1586:
        /*0058*/ 	.word	0x00000750


	//   ....[1]....
        /*005c*/ 	.word	0x00000760


	//   ....[2]....
        /*0060*/ 	.word	0x00000790


	//   ....[3]....
        /*0064*/ 	.word	0x000007a0


	//   ....[4]....
        /*0068*/ 	.word	0x000007e0


	//   ....[5]....
        /*006c*/ 	.word	0x000007f0


	//   ....[6]....
        /*0070*/ 	.word	0x00000830


	//   ....[7]....
        /*0074*/ 	.word	0x00000840


	//   ....[8]....
        /*0078*/ 	.word	0x00000880


	//   ....[9]....
        /*007c*/ 	.word	0x00000890


	//----- nvinfo : EIATTR_EXIT_INSTR_OFFSETS
	.align		4
.L_1587:
        /*0080*/ 	.byte	0x04, 0x1c
        /*0082*/ 	.short	(.L_1589 - .L_1588)


	//   ....[0]....
.L_1588:
        /*0084*/ 	.word	0x00000070


	//   ....[1]....
        /*0088*/ 	.word	0x00002360


	//----- nvinfo : EIATTR_MAX_THREADS
	.align		4
.L_1589:
        /*008c*/ 	.byte	0x04, 0x05
        /*008e*/ 	.short	(.L_1591 - .L_1590)
.L_1590:
        /*0090*/ 	.word	0x00000080
        /*0094*/ 	.word	0x00000001
        /*0098*/ 	.word	0x00000001


	//----- nvinfo : EIATTR_CRS_STACK_SIZE
	.align		4
.L_1591:
        /*009c*/ 	.byte	0x04, 0x1e
        /*009e*/ 	.short	(.L_1593 - .L_1592)
.L_1592:
        /*00a0*/ 	.word	0x00000000


	//----- nvinfo : EIATTR_CBANK_PARAM_SIZE
	.align		4
.L_1593:
        /*00a4*/ 	.byte	0x03, 0x19
        /*00a6*/ 	.short	0x00a0


	//----- nvinfo : EIATTR_PARAM_CBANK
	.align		4
        /*00a8*/ 	.byte	0x04, 0x0a
        /*00aa*/ 	.short	(.L_1595 - .L_1594)
	.align		4
.L_1594:
        /*00ac*/ 	.word	index@(.nv.constant0._Z35group_norm_nhwc_fwd_one_pass_kernelI11Fp16IOFp16WLi64ELi8ELi128EEv26Group_norm_nhwc_fwd_params)
        /*00b0*/ 	.short	0x0210
        /*00b2*/ 	.short	0x00a0


	//----- nvinfo : EIATTR_SW_WAR
	.align		4
.L_1595:
        /*00b4*/ 	.byte	0x04, 0x36
        /*00b6*/ 	.short	(.L_1597 - .L_1596)
.L_1596:
        /*00b8*/ 	.word	0x00000008
.L_1597:


//--------------------- .nv.info._Z35group_norm_nhwc_fwd_one_pass_kernelI11Fp16IOFp16WLi128ELi8ELi128EEv26Group_norm_nhwc_fwd_params --------------------------
	.section	.nv.info._Z35group_norm_nhwc_fwd_one_pass_kernelI11Fp16IOFp16WLi128ELi8ELi128EEv26Group_norm_nhwc_fwd_params,"",@"SHT_CUDA_INFO"
	.sectionflags	@""
	.align	4


	//----- nvinfo : EIATTR_CUDA_API_VERSION
	.align		4
        /*0000*/ 	.byte	0x04, 0x37
        /*0002*/ 	.short	(.L_1599 - .L_1598)
.L_1598:
        /*0004*/ 	.word	0x00000082


	//----- nvinfo : EIATTR_KPARAM_INFO
	.align		4
.L_1599:
        /*0008*/ 	.byte	0x04, 0x17
        /*000a*/ 	.short	(.L_1601 - .L_1600)
.L_1600:
        /*000c*/ 	.word	0x00000000
        /*0010*/ 	.short	0x0000
        /*0012*/ 	.short	0x0000
        /*0014*/ 	.byte	0x00, 0xf0, 0x81, 0x02


	//----- nvinfo : EIATTR_SPARSE_MMA_MASK
	.align		4
.L_1601:
        /*0018*/ 	.byte	0x03, 0x50
        /*001a*/ 	.short	0x0000


	//----- nvinfo : EIATTR_MAXREG_COUNT
	.align		4
        /*001c*/ 	.byte	0x03, 0x1b
        /*001e*/ 	.short	0x00ff


	//----- nvinfo : EIATTR_NUM_BARRIERS
	.align		4
        /*0020*/ 	.byte	0x02, 0x4c
        /*0022*/ 	.byte	0x01
	.zero		1


	//----- nvinfo : EIATTR_MERCURY_ISA_VERSION
	.align		4
        /*0024*/ 	.byte	0x03, 0x5f
        /*0026*/ 	.short	0x0101


	//----- nvinfo : EIATTR_COOP_GROUP_MASK_REGIDS
	.align		4
        /*0028*/ 	.byte	0x04, 0x29
        /*002a*/ 	.short	(.L_1603 - .L_1602)


	//   ....[0]....
.L_1602:
        /*002c*/ 	.word	0xffffffff


	//   ....[1]....
        /*0030*/ 	.word	0xffffffff


	//   ....[2]....
        /*0034*/ 	.word	0xffffffff


	//   ....[3]....
        /*0038*/ 	.word	0xffffffff


	//   ....[4]....
        /*003c*/ 	.word	0xffffffff


	//   ....[5]....
        /*0040*/ 	.word	0xffffffff


	//   ....[6]....
        /*0044*/ 	.word	0xffffffff


	//   ....[7]....
        /*0048*/ 	.word	0xffffffff


	//   ....[8]....
        /*004c*/ 	.word	0xffffffff


	//   ....[9]....
        /*0050*/ 	.word	0xffffffff


	//----- nvinfo : EIATTR_COOP_GROUP_INSTR_OFFSETS
	.align		4
.L_1603:
        /*0054*/ 	.byte	0x04, 0x28
        /*0056*/ 	.short	(.L_1605 - .L_1604)


	//   ....[0]....
.L_1604:
        /*0058*/ 	.word	0x00000a00


	//   ....[1]....
        /*005c*/ 	.word	0x00000a10


	//   ....[2]....
        /*0060*/ 	.word	0x00000a40


	//   ....[3]....
        /*0064*/ 	.word	0x00000a50


	//   ....[4]....
        /*0068*/ 	.word	0x00000a90


	//   ....[5]....
        /*006c*/ 	.word	0x00000aa0


	//   ....[6]....
        /*0070*/ 	.word	0x00000ae0


	//   ....[7]....
        /*0074*/ 	.word	0x00000af0


	//   ....[8]....
        /*0078*/ 	.word	0x00000b40


	//   ....[9]....
        /*007c*/ 	.word	0x00000b50


	//----- nvinfo : EIATTR_EXIT_INSTR_OFFSETS
	.align		4
.L_1605:
        /*0080*/ 	.byte	0x04, 0x1c
        /*0082*/ 	.short	(.L_1607 - .L_1606)


	//   ....[0]....
.L_1606:
        /*0084*/ 	.word	0x00000060


	//   ....[1]....
        /*0088*/ 	.word	0x00002b90


	//----- nvinfo : EIATTR_MAX_THREADS
	.align		4
.L_1607:
        /*008c*/ 	.byte	0x04, 0x05
        /*008e*/ 	.short	(.L_1609 - .L_1608)
.L_1608:
        /*0090*/ 	.word	0x00000080
        /*0094*/ 	.word	0x00000001
        /*0098*/ 	.word	0x00000001


	//----- nvinfo : EIATTR_CRS_STACK_SIZE
	.align		4
.L_1609:
        /*009c*/ 	.byte	0x04, 0x1e
        /*009e*/ 	.short	(.L_1611 - .L_1610)
.L_1610:
        /*00a0*/ 	.word	0x00000000


	//----- nvinfo : EIATTR_CBANK_PARAM_SIZE
	.align		4
.L_1611:
        /*00a4*/ 	.byte	0x03, 0x19
        /*00a6*/ 	.short	0x00a0


	//----- nvinfo : EIATTR_PARAM_CBANK
	.align		4
        /*00a8*/ 	.byte	0x04, 0x0a
        /*00aa*/ 	.short	(.L_1613 - .L_1612)
	.align		4
.L_1612:
        /*00ac*/ 	.word	index@(.nv.constant0._Z35group_norm_nhwc_fwd_one_pass_kernelI11Fp16IOFp16WLi128ELi8ELi128EEv26Group_norm_nhwc_fwd_params)
        /*00b0*/ 	.short	0x0210
        /*00b2*/ 	.short	0x00a0


	//----- nvinfo : EIATTR_SW_WAR
	.align		4
.L_1613:
        /*00b4*/ 	.byte	0x04, 0x36
        /*00b6*/ 	.short	(.L_1615 - .L_1614)
.L_1614:
        /*00b8*/ 	.word	0x00000008
.L_1615:


//--------------------- .nv.info._Z35group_norm_nhwc_fwd_one_pass_kernelI11Fp16IOFp16WLi256ELi8ELi128EEv26Group_norm_nhwc_fwd_params --------------------------
	.section	.nv.info._Z35group_norm_nhwc_fwd_one_pass_kernelI11Fp16IOFp16WLi256ELi8ELi128EEv26Group_norm_nhwc_fwd_params,"",@"SHT_CUDA_INFO"
	.sectionflags	@""
	.align	4


	//----- nvinfo : EIATTR_CUDA_API_VERSION
	.align		4
        /*0000*/ 	.byte	0x04, 0x37
        /*0002*/ 	.short	(.L_1617 - .L_1616)
.L_1616:
        /*0004*/ 	.word	0x00000082


	//----- nvinfo : EIATTR_KPARAM_INFO
	.align		4
.L_1617:
        /*0008*/ 	.byte	0x04, 0x17
        /*000a*/ 	.short	(.L_1619 - .L_1618)
.L_1618:
        /*000c*/ 	.word	0x00000000
        /*0010*/ 	.short	0x0000
        /*0012*/ 	.short	0x0000
        /*0014*/ 	.byte	0x00, 0xf0, 0x81, 0x02


	//----- nvinfo : EIATTR_SPARSE_MMA_MASK
	.align		4
.L_1619:
        /*0018*/ 	.byte	0x03, 0x50
        /*001a*/ 	.short	0x0000


	//----- nvinfo : EIATTR_MAXREG_COUNT
	.align		4
        /*001c*/ 	.byte	0x03, 0x1b
        /*001e*/ 	.short	0x00ff


	//----- nvinfo : EIATTR_NUM_BARRIERS
	.align		4
        /*0020*/ 	.byte	0x02, 0x4c
        /*0022*/ 	.byte	0x01
	.zero		1


	//----- nvinfo : EIATTR_MERCURY_ISA_VERSION
	.align		4
        /*0024*/ 	.byte	0x03, 0x5f
        /*0026*/ 	.short	0x0101


	//----- nvinfo : EIATTR_COOP_GROUP_MASK_REGIDS
	.align		4
        /*0028*/ 	.byte	0x04, 0x29
        /*002a*/ 	.short	(.L_1621 - .L_1620)


	//   ....[0]....
.L_1620:
        /*002c*/ 	.word	0xffffffff


	//   ....[1]....
        /*0030*/ 	.word	0xffffffff


	//   ....[2]....
        /*0034*/ 	.word	0xffffffff


	//   ....[3]....
        /*0038*/ 	.word	0xffffffff


	//   ....[4]....
        /*003c*/ 	.word	0xffffffff


	//   ....[5]....
        /*0040*/ 	.word	0xffffffff


	//   ....[6]....
        /*0044*/ 	.word	0xffffffff


	//   ....[7]....
        /*0048*/ 	.word	0xffffffff


	//   ....[8]....
        /*004c*/ 	.word	0xffffffff


	//   ....[9]....
        /*0050*/ 	.word	0xffffffff


	//----- nvinfo : EIATTR_COOP_GROUP_INSTR_OFFSETS
	.align		4
.L_1621:
        /*0054*/ 	.byte	0x04, 0x28
        /*0056*/ 	.short	(.L_1623 - .L_1622)


	//   ....[0]....
.L_1622:
        /*0058*/ 	.word	0x00000fd0


	//   ....[1]....
        /*005c*/ 	.word	0x00000fe0


	//   ....[2]....
        /*0060*/ 	.word	0x00001010


	//   ....[3]....
        /*0064*/ 	.word	0x00001020


	//   ....[4]....
        /*0068*/ 	.word	0x00001060


	//   ....[5]....
        /*006c*/ 	.word	0x00001070


	//   ....[6]....
        /*0070*/ 	.word	0x000010b0


	//   ....[7]....
        /*0074*/ 	.word	0x000010c0


	//   ....[8]....
        /*0078*/ 	.word	0x00001100


	//   ....[9]....
        /*007c*/ 	.word	0x00001110


	//----- nvinfo : EIATTR_EXIT_INSTR_OFFSETS
	.align		4
.L_1623:
        /*0080*/ 	.byte	0x04, 0x1c
        /*0082*/ 	.short	(.L_1625 - .L_1624)


	//   ....[0]....
.L_1624:
        /*0084*/ 	.word	0x00000070


	//   ....[1]....
        /*0088*/ 	.word	0x00003ab0


	//----- nvinfo : EIATTR_MAX_THREADS
	.align		4
.L_1625:
        /*008c*/ 	.byte	0x04, 0x05
        /*008e*/ 	.short	(.L_1627 - .L_1626)
.L_1626:
        /*0090*/ 	.word	0x00000080
        /*0094*/ 	.word	0x00000001
        /*0098*/ 	.word	0x00000001


	//----- nvinfo : EIATTR_CRS_STACK_SIZE
	.align		4
.L_1627:
        /*009c*/ 	.byte	0x04, 0x1e
        /*009e*/ 	.short	(.L_1629 - .L_1628)
.L_1628:
        /*00a0*/ 	.word	0x00000000


	//----- nvinfo : EIATTR_CBANK_PARAM_SIZE
	.align		4
.L_1629:
        /*00a4*/ 	.byte	0x03, 0x19
        /*00a6*/ 	.short	0x00a0


	//----- nvinfo : EIATTR_PARAM_CBANK
	.align		4
        /*00a8*/ 	.byte	0x04, 0x0a
        /*00aa*/ 	.short	(.L_1631 - .L_1630)
	.align		4
.L_1630:
        /*00ac*/ 	.word	index@(.nv.constant0._Z35group_norm_nhwc_fwd_one_pass_kernelI11Fp16IOFp16WLi256ELi8ELi128EEv26Group_norm_nhwc_fwd_params)
        /*00b0*/ 	.short	0x0210
        /*00b2*/ 	.short	0x00a0


	//----- nvinfo : EIATTR_SW_WAR
	.align		4
.L_1631:
        /*00b4*/ 	.byte	0x04, 0x36
        /*00b6*/ 	.short	(.L_1633 - .L_1632)
.L_1632:
        /*00b8*/ 	.word	0x00000008
.L_1633:


//--------------------- .nv.info._Z35group_norm_nhwc_fwd_one_pass_kernelI11Fp16IOFp16WLi512ELi8ELi128EEv26Group_norm_nhwc_fwd_params --------------------------
	.section	.nv.info._Z35group_norm_nhwc_fwd_one_pass_kernelI11Fp16IOFp16WLi512ELi8ELi128EEv26Group_norm_nhwc_fwd_params,"",@"SHT_CUDA_INFO"
	.sectionflags	@""
	.align	4


	//----- nvinfo : EIATTR_CUDA_API_VERSION
	.align		4
        /*0000*/ 	.byte	0x04, 0x37
        /*0002*/ 	.short	(.L_1635 - .L_1634)
.L_1634:
        /*0004*/ 	.word	0x00000082


	//----- nvinfo : EIATTR_KPARAM_INFO
	.align		4
.L_1635:
        /*0008*/ 	.byte	0x04, 0x17
        /*000a*/ 	.short	(.L_1637 - .L_1636)
.L_1636:
        /*000c*/ 	.word	0x00000000
        /*0010*/ 	.short	0x0000
        /*0012*/ 	.short	0x0000
        /*0014*/ 	.byte	0x00, 0xf0, 0x81, 0x02


	//----- nvinfo : EIATTR_SPARSE_MMA_MASK
	.align		4
.L_1637:
        /*0018*/ 	.byte	0x03, 0x50
        /*001a*/ 	.short	0x0000


	//----- nvinfo : EIATTR_MAXREG_COUNT
	.align		4
        /*001c*/ 	.byte	0x03, 0x1b
        /*001e*/ 	.short	0x00ff


	//----- nvinfo : EIATTR_NUM_BARRIERS
	.align		4
        /*0020*/ 	.byte	0x02, 0x4c
        /*0022*/ 	.byte	0x01
	.zero		1


	//----- nvinfo : EIATTR_MERCURY_ISA_VERSION
	.align		4
        /*0024*/ 	.byte	0x03, 0x5f
        /*0026*/ 	.short	0x0101


	//----- nvinfo : EIATTR_COOP_GROUP_MASK_REGIDS
	.align		4
        /*0028*/ 	.byte	0x04, 0x29
        /*002a*/ 	.short	(.L_1639 - .L_1638)


	//   ....[0]....
.L_1638:
        /*002c*/ 	.word	0xffffffff


	//   ....[1]....
        /*0030*/ 	.word	0xffffffff


	//   ....[2]....
        /*0034*/ 	.word	0xffffffff


	//   ....[3]....
        /*0038*/ 	.word	0xffffffff


	//   ....[4]....
        /*003c*/ 	.word	0xffffffff


	//   ....[5]....
        /*0040*/ 	.word	0xffffffff


	//   ....[6]....
        /*0044*/ 	.word	0xffffffff


	//   ....[7]....
        /*0048*/ 	.word	0xffffffff


	//   ....[8]....
        /*004c*/ 	.word	0xffffffff


	//   ....[9]....
        /*0050*/ 	.word	0xffffffff


	//----- nvinfo : EIATTR_COOP_GROUP_INSTR_OFFSETS
	.align		4
.L_1639:
        /*0054*/ 	.byte	0x04, 0x28
        /*0056*/ 	.short	(.L_1641 - .L_1640)


	//   ....[0]....
.L_1640:
        /*0058*/ 	.word	0x00001d70


	//   ....[1]....
        /*005c*/ 	.word	0x00001d80


	//   ....[2]....
        /*0060*/ 	.word	0x00001db0


	//   ....[3]....
        /*0064*/ 	.word	0x00001dc0


	//   ....[4]....
        /*0068*/ 	.word	0x00001e00


	//   ....[5]....
        /*006c*/ 	.word	0x00001e10


	//   ....[6]....
        /*0070*/ 	.word	0x00001e50


	//   ....[7]....
        /*0074*/ 	.word	0x00001e60


	//   ....[8]....
        /*0078*/ 	.word	0x00001ea0


	//   ....[9]....
        /*007c*/ 	.word	0x00001eb0


	//----- nvinfo : EIATTR_EXIT_INSTR_OFFSETS
	.align		4
.L_1641:
        /*0080*/ 	.byte	0x04, 0x1c
        /*0082*/ 	.short	(.L_1643 - .L_1642)


	//   ....[0]....
.L_1642:
        /*0084*/ 	.word	0x00000070


	//   ....[1]....
        /*0088*/ 	.word	0x00005a50


	//----- nvinfo : EIATTR_MAX_THREADS
	.align		4
.L_1643:
        /*008c*/ 	.byte	0x04, 0x05
        /*008e*/ 	.short	(.L_1645 - .L_1644)
.L_1644:
        /*0090*/ 	.word	0x00000080
        /*0094*/ 	.word	0x00000001
        /*0098*/ 	.word	0x00000001


	//----- nvinfo : EIATTR_CRS_STACK_SIZE
	.align		4
.L_1645:
        /*009c*/ 	.byte	0x04, 0x1e
        /*009e*/ 	.short	(.L_1647 - .L_1646)
.L_1646:
        /*00a0*/ 	.word	0x00000000


	//----- nvinfo : EIATTR_CBANK_PARAM_SIZE
	.align		4
.L_1647:
        /*00a4*/ 	.byte	0x03, 0x19
        /*00a6*/ 	.short	0x00a0


	//----- nvinfo : EIATTR_PARAM_CBANK
	.align		4
        /*00a8*/ 	.byte	0x04, 0x0a
        /*00aa*/ 	.short	(.L_1649 - .L_1648)
	.align		4
.L_1648:
        /*00ac*/ 	.word	index@(.nv.constant0._Z35group_norm_nhwc_fwd_one_pass_kernelI11Fp16IOFp16WLi512ELi8ELi128EEv26Group_norm_nhwc_fwd_params)
        /*00b0*/ 	.short	0x0210
        /*00b2*/ 	.short	0x00a0


	//----- nvinfo : EIATTR_SW_WAR
	.align		4
.L_1649:
        /*00b4*/ 	.byte	0x04, 0x36
        /*00b6*/ 	.short	(.L_1651 - .L_1650)
.L_1650:
        /*00b8*/ 	.word	0x00000008
.L_1651:


//--------------------- .nv.info._Z35group_norm_nhwc_fwd_one_pass_kernelI11Fp32IOFp32WLi64ELi8ELi128EEv26Group_norm_nhwc_fwd_params --------------------------
	.section	.nv.info._Z35group_norm_nhwc_fwd_one_pass_kernelI11Fp32IOFp32WLi64ELi8ELi128EEv26Group_norm_nhwc_fwd_params,"",@"SHT_CUDA_INFO"
	.sectionflags	@""
	.align	4


	//----- nvinfo : EIATTR_CUDA_API_VERSION
	.align		4
        /*0000*/ 	.byte	0x04, 0x37
        /*0002*/ 	.short	(.L_1653 - .L_1652)
.L_1652:
        /*0004*/ 	.word	0x00000082


	//----- nvinfo : EIATTR_KPARAM_INFO
	.align		4
.L_1653:
        /*0008*/ 	.byte	0x04, 0x17
        /*000a*/ 	.short	(.L_1655 - .L_1654)
.L_1654:
        /*000c*/ 	.word	0x00000000
        /*0010*/ 	.short	0x0000
        /*0012*/ 	.short	0x0000
        /*0014*/ 	.byte	0x00, 0xf0, 0x81, 0x02


	//----- nvinfo : EIATTR_SPARSE_MMA_MASK
	.align		4
.L_1655:
        /*0018*/ 	.byte	0x03, 0x50
        /*001a*/ 	.short	0x0000


	//----- nvinfo : EIATTR_MAXREG_COUNT
	.align		4
        /*001c*/ 	.byte	0x03, 0x1b
        /*001e*/ 	.short	0x00ff


	//----- nvinfo : EIATTR_NUM_BARRIERS
	.align		4
        /*0020*/ 	.byte	0x02, 0x4c
        /*0022*/ 	.byte	0x01
	.zero		1


	//----- nvinfo : EIATTR_MERCURY_ISA_VERSION
	.align		4
        /*0024*/ 	.byte	0x03, 0x5f
        /*0026*/ 	.short	0x0101


	//----- nvinfo : EIATTR_COOP_GROUP_MASK_REGIDS
	.align		4
        /*0028*/ 	.byte	0x04, 0x29
        /*002a*/ 	.short	(.L_1657 - .L_1656)


	//   ....[0]....
.L_1656:
        /*002c*/ 	.word	0xffffffff


	//   ....[1]....
        /*0030*/ 	.word	0xffffffff


	//   ....[2]....
        /*0034*/ 	.word	0xffffffff


	//   ....[3]....
        /*0038*/ 	.word	0xffffffff


	//   ....[4]....
        /*003c*/ 	.word	0xffffffff


	//   ....[5]....
        /*0040*/ 	.word	0xffffffff


	//   ....[6]....
        /*0044*/ 	.word	0xffffffff


	//   ....[7]....
        /*0048*/ 	.word	0xffffffff


	//   ....[8]....
        /*004c*/ 	.word	0xffffffff


	//   ....[9]....
        /*0050*/ 	.word	0xffffffff


	//----- nvinfo : EIATTR_COOP_GROUP_INSTR_OFFSETS
	.align		4
.L_1657:
        /*0054*/ 	.byte	0x04, 0x28
        /*0056*/ 	.short	(.L_1659 - .L_1658)


	//   ....[0]....
.L_1658:
        /*0058*/ 	.word	0x00000720


	//   ....[1]....
        /*005c*/ 	.word	0x00000730


	//   ....[2]....
        /*0060*/ 	.word	0x00000760


	//   ....[3]....
        /*0064*/ 	.word	0x00000770


	//   ....[4]....
        /*0068*/ 	.word	0x000007b0


	//   ....[5]....
        /*006c*/ 	.word	0x000007c0


	//   ....[6]....
        /*0070*/ 	.word	0x00000800


	//   ....[7]....
        /*0074*/ 	.word	0x00000810


	//   ....[8]....
        /*0078*/ 	.word	0x00000850


	//   ....[9]....
        /*007c*/ 	.word	0x00000860


	//----- nvinfo : EIATTR_EXIT_INSTR_OFFSETS
	.align		4
.L_1659:
        /*0080*/ 	.byte	0x04, 0x1c
        /*0082*/ 	.short	(.L_1661 - .L_1660)


	//   ....[0]....
.L_1660:
        /*0084*/ 	.word	0x00000070


	//   ....[1]....
        /*0088*/ 	.word	0x00002270


	//----- nvinfo : EIATTR_MAX_THREADS
	.align		4
.L_1661:
        /*008c*/ 	.byte	0x04, 0x05
        /*008e*/ 	.short	(.L_1663 - .L_1662)
.L_1662:
        /*0090*/ 	.word	0x00000080
        /*0094*/ 	.word	0x00000001
        /*0098*/ 	.word	0x00000001


	//----- nvinfo : EIATTR_CRS_STACK_SIZE
	.align		4
.L_1663:
        /*009c*/ 	.byte	0x04, 0x1e
        /*009e*/ 	.short	(.L_1665 - .L_1664)
.L_1664:
        /*00a0*/ 	.word	0x00000000


	//----- nvinfo : EIATTR_CBANK_PARAM_SIZE
	.align		4
.L_1665:
        /*00a4*/ 	.byte	0x03, 0x19
        /*00a6*/ 	.short	0x00a0


	//----- nvinfo : EIATTR_PARAM_CBANK
	.align		4
        /*00a8*/ 	.byte	0x04, 0x0a
        /*00aa*/ 	.short	(.L_1667 - .L_1666)
	.align		4
.L_1666:
        /*00ac*/ 	.word	index@(.nv.constant0._Z35group_norm_nhwc_fwd_one_pass_kernelI11Fp32IOFp32WLi64ELi8ELi128EEv26Group_norm_nhwc_fwd_params)
        /*00b0*/ 	.short	0x0210
        /*00b2*/ 	.short	0x00a0


	//----- nvinfo : EIATTR_SW_WAR
	.align		4
.L_1667:
        /*00b4*/ 	.byte	0x04, 0x36
        /*00b6*/ 	.short	(.L_1669 - .L_1668)
.L_1668:
        /*00b8*/ 	.word	0x00000008
.L_1669:


//--------------------- .nv.info._Z35group_norm_nhwc_fwd_one_pass_kernelI11Fp32IOFp32WLi128ELi8ELi128EEv26Group_norm_nhwc_fwd_params --------------------------
	.section	.nv.info._Z35group_norm_nhwc_fwd_one_pass_kernelI11Fp32IOFp32WLi128ELi8ELi128EEv26Group_norm_nhwc_fwd_params,"",@"SHT_CUDA_INFO"
	.sectionflags	@""
	.align	4


	//----- nvinfo : EIATTR_CUDA_API_VERSION
	.align		4
        /*0000*/ 	.byte	0x04, 0x37
        /*0002*/ 	.short	(.L_1671 - .L_1670)
.L_1670:
        /*0004*/ 	.word	0x00000082


	//----- nvinfo : EIATTR_KPARAM_INFO
	.align		4
.L_1671:
        /*0008*/ 	.byte	0x04, 0x17
        /*000a*/ 	.short	(.L_1673 - .L_1672)
.L_1672:
        /*000c*/ 	.word	0x00000000
        /*0010*/ 	.short	0x0000
        /*0012*/ 	.short	0x0000
        /*0014*/ 	.byte	0x00, 0xf0, 0x81, 0x02


	//----- nvinfo : EIATTR_SPARSE_MMA_MASK
	.align		4
.L_1673:
        /*0018*/ 	.byte	0x03, 0x50
        /*001a*/ 	.short	0x0000


	//----- nvinfo : EIATTR_MAXREG_COUNT
	.align		4
        /*001c*/ 	.byte	0x03, 0x1b
        /*001e*/ 	.short	0x00ff


	//----- nvinfo : EIATTR_NUM_BARRIERS
	.align		4
        /*0020*/ 	.byte	0x02, 0x4c
        /*0022*/ 	.byte	0x01
	.zero		1


	//----- nvinfo : EIATTR_MERCURY_ISA_VERSION
	.align		4
        /*0024*/ 	.byte	0x03, 0x5f
        /*0026*/ 	.short	0x0101


	//----- nvinfo : EIATTR_COOP_GROUP_MASK_REGIDS
	.align		4
        /*0028*/ 	.byte	0x04, 0x29
        /*002a*/ 	.short	(.L_1675 - .L_1674)


	//   ....[0]....
.L_1674:
        /*002c*/ 	.word	0xffffffff


	//   ....[1]....
        /*0030*/ 	.word	0xffffffff


	//   ....[2]....
        /*0034*/ 	.word	0xffffffff


	//   ....[3]....
        /*0038*/ 	.word	0xffffffff


	//   ....[4]....
        /*003c*/ 	.word	0xffffffff


	//   ....[5]....
        /*0040*/ 	.word	0xffffffff


	//   ....[6]....
        /*0044*/ 	.word	0xffffffff


	//   ....[7]....
        /*0048*/ 	.word	0xffffffff


	//   ....[8]....
        /*004c*/ 	.word	0xffffffff


	//   ....[9]....
        /*0050*/ 	.word	0xffffffff


	//----- nvinfo : EIATTR_COOP_GROUP_INSTR_OFFSETS
	.align		4
.L_1675:
        /*0054*/ 	.byte	0x04, 0x28
        /*0056*/ 	.short	(.L_1677 - .L_1676)


	//   ....[0]....
.L_1676:
        /*0058*/ 	.word	0x00000980


	//   ....[1]....
        /*005c*/ 	.word	0x00000990


	//   ....[2]....
        /*0060*/ 	.word	0x000009c0


	//   ....[3]....
        /*0064*/ 	.word	0x000009d0


	//   ....[4]....
        /*0068*/ 	.word	0x00000a10


	//   ....[5]....
        /*006c*/ 	.word	0x00000a20


	//   ....[6]....
        /*0070*/ 	.word	0x00000a60


	//   ....[7]....
        /*0074*/ 	.word	0x00000a70


	//   ....[8]....
        /*0078*/ 	.word	0x00000ac0


	//   ....[9]....
        /*007c*/ 	.word	0x00000ad0


	//----- nvinfo : EIATTR_EXIT_INSTR_OFFSETS
	.align		4
.L_1677:
        /*0080*/ 	.byte	0x04, 0x1c
        /*0082*/ 	.short	(.L_1679 - .L_1678)


	//   ....[0]....
.L_1678:
        /*0084*/ 	.word	0x00000070


	//   ....[1]....
        /*0088*/ 	.word	0x000029a0


	//----- nvinfo : EIATTR_MAX_THREADS
	.align		4
.L_1679:
        /*008c*/ 	.byte	0x04, 0x05
        /*008e*/ 	.short	(.L_1681 - .L_1680)
.L_1680:
        /*0090*/ 	.word	0x00000080
        /*0094*/ 	.word	0x00000001
        /*0098*/ 	.word	0x00000001


	//----- nvinfo : EIATTR_CRS_STACK_SIZE
	.align		4
.L_1681:
        /*009c*/ 	.byte	0x04, 0x1e
        /*009e*/ 	.short	(.L_1683 - .L_1682)
.L_1682:
        /*00a0*/ 	.word	0x00000000


	//----- nvinfo : EIATTR_CBANK_PARAM_SIZE
	.align		4
.L_1683:
        /*00a4*/ 	.byte	0x03, 0x19
        /*00a6*/ 	.short	0x00a0


	//----- nvinfo : EIATTR_PARAM_CBANK
	.align		4
        /*00a8*/ 	.byte	0x04, 0x0a
        /*00aa*/ 	.short	(.L_1685 - .L_1684)
	.align		4
.L_1684:
        /*00ac*/ 	.word	index@(.nv.constant0._Z35group_norm_nhwc_fwd_one_pass_kernelI11Fp32IOFp32WLi128ELi8ELi128EEv26Group_norm_nhwc_fwd_params)
        /*00b0*/ 	.short	0x0210
        /*00b2*/ 	.short	0x00a0


	//----- nvinfo : EIATTR_SW_WAR
	.align		4
.L_1685:
        /*00b4*/ 	.byte	0x04, 0x36
        /*00b6*/ 	.short	(.L_1687 - .L_1686)
.L_1686:
        /*00b8*/ 	.word	0x00000008
.L_1687:


//--------------------- .nv.info._Z35group_norm_nhwc_fwd_one_pass_kernelI11Fp32IOFp32WLi256ELi8ELi128EEv26Group_norm_nhwc_fwd_params --------------------------
	.section	.nv.info._Z35group_norm_nhwc_fwd_one_pass_kernelI11Fp32IOFp32WLi256ELi8ELi128EEv26Group_norm_nhwc_fwd_params,"",@"SHT_CUDA_INFO"
	.sectionflags	@""
	.align	4


	//----- nvinfo : EIATTR_CUDA_API_VERSION
	.align		4
        /*0000*/ 	.byte	0x04, 0x37
        /*0002*/ 	.short	(.L_1689 - .L_1688)
.L_1688:
        /*0004*/ 	.word	0x00000082


	//----- nvinfo : EIATTR_KPARAM_INFO
	.align		4
.L_1689:
        /*0008*/ 	.byte	0x04, 0x17
        /*000a*/ 	.short	(.L_1691 - .L_1690)
.L_1690:
        /*000c*/ 	.word	0x00000000
        /*0010*/ 	.short	0x0000
        /*0012*/ 	.short	0x0000
        /*0014*/ 	.byte	0x00, 0xf0, 0x81, 0x02


	//----- nvinfo : EIATTR_SPARSE_MMA_MASK
	.align		4
.L_1691:
        /*0018*/ 	.byte	0x03, 0x50
        /*001a*/ 	.short	0x0000


	//----- nvinfo : EIATTR_MAXREG_COUNT
	.align		4
        /*001c*/ 	.byte	0x03, 0x1b
        /*001e*/ 	.short	0x00ff


	//----- nvinfo : EIATTR_NUM_BARRIERS
	.align		4
        /*0020*/ 	.byte	0x02, 0x4c
        /*0022*/ 	.byte	0x01
	.zero		1


	//----- nvinfo : EIATTR_MERCURY_ISA_VERSION
	.align		4
        /*0024*/ 	.byte	0x03, 0x5f
        /*0026*/ 	.short	0x0101


	//----- nvinfo : EIATTR_COOP_GROUP_MASK_REGIDS
	.align		4
        /*0028*/ 	.byte	0x04, 0x29
        /*002a*/ 	.short	(.L_1693 - .L_1692)


	//   ....[0]....
.L_1692:
        /*002c*/ 	.word	0xffffffff


	//   ....[1]....
        /*0030*/ 	.word	0xffffffff


	//   ....[2]....
        /*0034*/ 	.word	0xffffffff


	//   ....[3]....
        /*0038*/ 	.word	0xffffffff


	//   ....[4]....
        /*003c*/ 	.word	0xffffffff


	//   ....[5]....
        /*0040*/ 	.word	0xffffffff


	//   ....[6]....
        /*0044*/ 	.word	0xffffffff


	//   ....[7]....
        /*0048*/ 	.word	0xffffffff


	//   ....[8]....
        /*004c*/ 	.word	0xffffffff


	//   ....[9]....
        /*0050*/ 	.word	0xffffffff


	//----- nvinfo : EIATTR_COOP_GROUP_INSTR_OFFSETS
	.align		4
.L_1693:
        /*0054*/ 	.byte	0x04, 0x28
        /*0056*/ 	.short	(.L_1695 - .L_1694)


	//   ....[0]....
.L_1694:
        /*0058*/ 	.word	0x00000ec0


	//   ....[1]....
        /*005c*/ 	.word	0x00000ed0


	//   ....[2]....
        /*0060*/ 	.word	0x00000f00


	//   ....[3]....
        /*0064*/ 	.word	0x00000f10


	//   ....[4]....
        /*0068*/ 	.word	0x00000f50


	//   ....[5]....
        /*006c*/ 	.word	0x00000f60


	//   ....[6]....
        /*0070*/ 	.word	0x00000fa0


	//   ....[7]....
        /*0074*/ 	.word	0x00000fb0


	//   ....[8]....
        /*0078*/ 	.word	0x00001000


	//   ....[9]....
        /*007c*/ 	.word	0x00001010


	//----- nvinfo : EIATTR_EXIT_INSTR_OFFSETS
	.align		4
.L_1695:
        /*0080*/ 	.byte	0x04, 0x1c
        /*0082*/ 	.short	(.L_1697 - .L_1696)


	//   ....[0]....
.L_1696:
        /*0084*/ 	.word	0x00000070


	//   ....[1]....
        /*0088*/ 	.word	0x00003760


	//----- nvinfo : EIATTR_MAX_THREADS
	.align		4
.L_1697:
        /*008c*/ 	.byte	0x04, 0x05
        /*008e*/ 	.short	(.L_1699 - .L_1698)
.L_1698:
        /*0090*/ 	.word	0x00000080
        /*0094*/ 	.word	0x00000001
        /*0098*/ 	.word	0x00000001


	//----- nvinfo : EIATTR_CRS_STACK_SIZE
	.align		4
.L_1699:
        /*009c*/ 	.byte	0x04, 0x1e
        /*009e*/ 	.short	(.L_1701 - .L_1700)
.L_1700:
        /*00a0*/ 	.word	0x00000000


	//----- nvinfo : EIATTR_CBANK_PARAM_SIZE
	.align		4
.L_1701:
        /*00a4*/ 	.byte	0x03, 0x19
        /*00a6*/ 	.short	0x00a0


	//----- nvinfo : EIATTR_PARAM_CBANK
	.align		4
        /*00a8*/ 	.byte	0x04, 0x0a
        /*00aa*/ 	.short	(.L_1703 - .L_1702)
	.align		4
.L_1702:
        /*00ac*/ 	.word	index@(.nv.constant0._Z35group_norm_nhwc_fwd_one_pass_kernelI11Fp32IOFp32WLi256ELi8ELi128EEv26Group_norm_nhwc_fwd_params)
        /*00b0*/ 	.short	0x0210
        /*00b2*/ 	.short	0x00a0


	//----- nvinfo : EIATTR_SW_WAR
	.align		4
.L_1703:
        /*00b4*/ 	.byte	0x04, 0x36
        /*00b6*/ 	.short	(.L_1705 - .L_1704)
.L_1704:
        /*00b8*/ 	.word	0x00000008
.L_1705:


//--------------------- .nv.info._Z35group_norm_nhwc_fwd_one_pass_kernelI11Fp32IOFp32WLi512ELi8ELi128EEv26Group_norm_nhwc_fwd_params --------------------------
	.section	.nv.info._Z35group_norm_nhwc_fwd_one_pass_kernelI11Fp32IOFp32WLi512ELi8ELi128EEv26Group_norm_nhwc_fwd_params,"",@"SHT_CUDA_INFO"
	.sectionflags	@""
	.align	4


	//----- nvinfo : EIATTR_CUDA_API_VERSION
	.align		4
        /*0000*/ 	.byte	0x04, 0x37
        /*0002*/ 	.short	(.L_1707 - .L_1706)
.L_1706:
        /*0004*/ 	.word	0x00000082


	//----- nvinfo : EIATTR_KPARAM_INFO
	.align		4
.L_1707:
        /*0008*/ 	.byte	0x04, 0x17
        /*000a*/ 	.short	(.L_1709 - .L_1708)
.L_1708:
        /*000c*/ 	.word	0x00000000
        /*0010*/ 	.short	0x0000
        /*0012*/ 	.short	0x0000
        /*0014*/ 	.byte	0x00, 0xf0, 0x81, 0x02


	//----- nvinfo : EIATTR_SPARSE_MMA_MASK
	.align		4
.L_1709:
        /*0018*/ 	.byte	0x03, 0x50
        /*001a*/ 	.short	0x0000


	//----- nvinfo : EIATTR_MAXREG_COUNT
	.align		4
        /*001c*/ 	.byte	0x03, 0x1b
        /*001e*/ 	.short	0x00ff


	//----- nvinfo : EIATTR_NUM_BARRIERS
	.align		4
        /*0020*/ 	.byte	0x02, 0x4c
        /*0022*/ 	.byte	0x01
	.zero		1


	//----- nvinfo : EIATTR_MERCURY_ISA_VERSION
	.align		4
        /*0024*/ 	.byte	0x03, 0x5f
        /*0026*/ 	.short	0x0101


	//----- nvinfo : EIATTR_COOP_GROUP_MASK_REGIDS
	.align		4
        /*0028*/ 	.byte	0x04, 0x29
        /*002a*/ 	.short	(.L_1711 - .L_1710)


	//   ....[0]....
.L_1710:
        /*002c*/ 	.word	0xffffffff


	//   ....[1]....
        /*0030*/ 	.word	0xffffffff


	//   ....[2]....
        /*0034*/ 	.word	0xffffffff


	//   ....[3]....
        /*0038*/ 	.word	0xffffffff


	//   ....[4]....
        /*003c*/ 	.word	0xffffffff


	//   ....[5]....
        /*0040*/ 	.word	0xffffffff


	//   ....[6]....
        /*0044*/ 	.word	0xffffffff


	//   ....[7]....
        /*0048*/ 	.word	0xffffffff


	//   ....[8]....
        /*004c*/ 	.word	0xffffffff


	//   ....[9]....
        /*0050*/ 	.word	0xffffffff


	//----- nvinfo : EIATTR_COOP_GROUP_INSTR_OFFSETS
	.align		4
.L_1711:
        /*0054*/ 	.byte	0x04, 0x28
        /*0056*/ 	.short	(.L_1713 - .L_1712)


	//   ....[0]....
.L_1712:
        /*0058*/ 	.word	0x00001d60


	//   ....[1]....
        /*005c*/ 	.word	0x00001d70


	//   ....[2]....
        /*0060*/ 	.word	0x00001da0


	//   ....[3]....
        /*0064*/ 	.word	0x00001db0


	//   ....[4]....
        /*0068*/ 	.word	0x00001df0


	//   ....[5]....
        /*006c*/ 	.word	0x00001e00


	//   ....[6]....
        /*0070*/ 	.word	0x00001e40


	//   ....[7]....
        /*0074*/ 	.word	0x00001e50


	//   ....[8]....
        /*0078*/ 	.word	0x00001e90


	//   ....[9]....
        /*007c*/ 	.word	0x00001ea0


	//----- nvinfo : EIATTR_EXIT_INSTR_OFFSETS
	.align		4
.L_1713:
        /*0080*/ 	.byte	0x04, 0x1c
        /*0082*/ 	.short	(.L_1715 - .L_1714)


	//   ....[0]....
.L_1714:
        /*0084*/ 	.word	0x00000070


	//   ....[1]....
        /*0088*/ 	.word	0x00005740


	//----- nvinfo : EIATTR_MAX_THREADS
	.align		4
.L_1715:
        /*008c*/ 	.byte	0x04, 0x05
        /*008e*/ 	.short	(.L_1717 - .L_1716)
.L_1716:
        /*0090*/ 	.word	0x00000080
        /*0094*/ 	.word	0x00000001
        /*0098*/ 	.word	0x00000001


	//----- nvinfo : EIATTR_CRS_STACK_SIZE
	.align		4
.L_1717:
        /*009c*/ 	.byte	0x04, 0x1e
        /*009e*/ 	.short	(.L_1719 - .L_1718)
.L_1718:
        /*00a0*/ 	.word	0x00000000


	//----- nvinfo : EIATTR_CBANK_PARAM_SIZE
	.align		4
.L_1719:
        /*00a4*/ 	.byte	0x03, 0x19
        /*00a6*/ 	.short	0x00a0


	//----- nvinfo : EIATTR_PARAM_CBANK
	.align		4
        /*00a8*/ 	.byte	0x04, 0x0a
        /*00aa*/ 	.short	(.L_1721 - .L_1720)
	.align		4
.L_1720:
        /*00ac*/ 	.word	index@(.nv.constant0._Z35group_norm_nhwc_fwd_one_pass_kernelI11Fp32IOFp32WLi512ELi8ELi128EEv26Group_norm_nhwc_fwd_params)
        /*00b0*/ 	.short	0x0210
        /*00b2*/ 	.short	0x00a0


	//----- nvinfo : EIATTR_SW_WAR
	.align		4
.L_1721:
        /*00b4*/ 	.byte	0x04, 0x36
        /*00b6*/ 	.short	(.L_1723 - .L_1722)
.L_1722:
        /*00b8*/ 	.word	0x00000008
.L_1723:


//--------------------- .nv.info._Z35group_norm_nhwc_fwd_one_pass_kernelI11Fp32IOBf16WLi64ELi8ELi128EEv26Group_norm_nhwc_fwd_params --------------------------
	.section	.nv.info._Z35group_norm_nhwc_fwd_one_pass_kernelI11Fp32IOBf16WLi64ELi8ELi128EEv26Group_norm_nhwc_fwd_params,"",@"SHT_CUDA_INFO"
	.sectionflags	@""
	.align	4


	//----- nvinfo : EIATTR_CUDA_API_VERSION
	.align		4
        /*0000*/ 	.byte	0x04, 0x37
        /*0002*/ 	.short	(.L_1725 - .L_1724)
.L_1724:
        /*0004*/ 	.word	0x00000082


	//----- nvinfo : EIATTR_KPARAM_INFO
	.align		4
.L_1725:
        /*0008*/ 	.byte	0x04, 0x17
        /*000a*/ 	.short	(.L_1727 - .L_1726)
.L_1726:
        /*000c*/ 	.word	0x00000000
        /*0010*/ 	.short	0x0000
        /*0012*/ 	.short	0x0000
        /*0014*/ 	.byte	0x00, 0xf0, 0x81, 0x02


	//----- nvinfo : EIATTR_SPARSE_MMA_MASK
	.align		4
.L_1727:
        /*0018*/ 	.byte	0x03, 0x50
        /*001a*/ 	.short	0x0000


	//----- nvinfo : EIATTR_MAXREG_COUNT
	.align		4
        /*001c*/ 	.byte	0x03, 0x1b
        /*001e*/ 	.short	0x00ff


	//----- nvinfo : EIATTR_NUM_BARRIERS
	.align		4
        /*0020*/ 	.byte	0x02, 0x4c
        /*0022*/ 	.byte	0x01
	.zero		1


	//----- nvinfo : EIATTR_MERCURY_ISA_VERSION
	.align		4
        /*0024*/ 	.byte	0x03, 0x5f
        /*0026*/ 	.short	0x0101


	//----- nvinfo : EIATTR_COOP_GROUP_MASK_REGIDS
	.align		4
        /*0028*/ 	.byte	0x04, 0x29
        /*002a*/ 	.short	(.L_1729 - .L_1728)


	//   ....[0]....
.L_1728:
        /*002c*/ 	.word	0xffffffff


	//   ....[1]....
        /*0030*/ 	.word	0xffffffff


	//   ....[2]....
        /*0034*/ 	.word	0xffffffff


	//   ....[3]....
        /*0038*/ 	.word	0xffffffff


	//   ....[4]....
        /*003c*/ 	.word	0xffffffff


	//   ....[5]....
        /*0040*/ 	.word	0xffffffff


	//   ....[6]....
        /*0044*/ 	.word	0xffffffff


	//   ....[7]....
        /*0048*/ 	.word	0xffffffff


	//   ....[8]....
        /*004c*/ 	.word	0xffffffff


	//   ....[9]....
        /*0050*/ 	.word	0xffffffff


	//----- nvinfo : EIATTR_COOP_GROUP_INSTR_OFFSETS
	.align		4
.L_1729:
        /*0054*/ 	.byte	0x04, 0x28
        /*0056*/ 	.short	(.L_1731 - .L_1730)


	//   ....[0]....
.L_1730:
        /*0058*/ 	.word	0x00000720


	//   ....[1]....
        /*005c*/ 	.word	0x00000730


	//   ....[2]....
        /*0060*/ 	.word	0x00000760


	//   ....[3]....
        /*0064*/ 	.word	0x00000770


	//   ....[4]....
        /*0068*/ 	.word	0x000007b0


	//   ....[5]....
        /*006c*/ 	.word	0x000007c0


	//   ....[6]....
        /*0070*/ 	.word	0x00000800


	//   ....[7]....
        /*0074*/ 	.word	0x00000810


	//   ....[8]....
        /*0078*/ 	.word	0x00000850


	//   ....[9]....
        /*007c*/ 	.word	0x00000860


	//----- nvinfo : EIATTR_EXIT_INSTR_OFFSETS
	.align		4
.L_1731:
        /*0080*/ 	.byte	0x04, 0x1c
        /*0082*/ 	.short	(.L_1733 - .L_1732)


	//   ....[0]....
.L_1732:
        /*0084*/ 	.word	0x00000070


	//   ....[1]....
        /*0088*/ 	.word	0x000022d0


	//----- nvinfo : EIATTR_MAX_THREADS
	.align		4
.L_1733:
        /*008c*/ 	.byte	0x04, 0x05
        /*008e*/ 	.short	(.L_1735 - .L_1734)
.L_1734:
        /*0090*/ 	.word	0x00000080
        /*0094*/ 	.word	0x00000001
        /*0098*/ 	.word	0x00000001


	//----- nvinfo : EIATTR_CRS_STACK_SIZE
	.align		4
.L_1735:
        /*009c*/ 	.byte	0x04, 0x1e
        /*009e*/ 	.short	(.L_1737 - .L_1736)
.L_1736:
        /*00a0*/ 	.word	0x00000000


	//----- nvinfo : EIATTR_CBANK_PARAM_SIZE
	.align		4
.L_1737:
        /*00a4*/ 	.byte	0x03, 0x19
        /*00a6*/ 	.short	0x00a0


	//----- nvinfo : EIATTR_PARAM_CBANK
	.align		4
        /*00a8*/ 	.byte	0x04, 0x0a
        /*00aa*/ 	.short	(.L_1739 - .L_1738)
	.align		4
.L_1738:
        /*00ac*/ 	.word	index@(.nv.constant0._Z35group_norm_nhwc_fwd_one_pass_kernelI11Fp32IOBf16WLi64ELi8ELi128EEv26Group_norm_nhwc_fwd_params)
        /*00b0*/ 	.short	0x0210
        /*00b2*/ 	.short	0x00a0


	//----- nvinfo : EIATTR_SW_WAR
	.align		4
.L_1739:
        /*00b4*/ 	.byte	0x04, 0x36
        /*00b6*/ 	.short	(.L_1741 - .L_1740)
.L_1740:
        /*00b8*/ 	.word	0x00000008
.L_1741:


//--------------------- .nv.info._Z35group_norm_nhwc_fwd_one_pass_kernelI11Fp32IOBf16WLi128ELi8ELi128EEv26Group_norm_nhwc_fwd_params --------------------------
	.section	.nv.info._Z35group_norm_nhwc_fwd_one_pass_kernelI11Fp32IOBf16WLi128ELi8ELi128EEv26Group_norm_nhwc_fwd_params,"",@"SHT_CUDA_INFO"
	.sectionflags	@""
	.align	4


	//----- nvinfo : EIATTR_CUDA_API_VERSION
	.align		4
        /*0000*/ 	.byte	0x04, 0x37
        /*0002*/ 	.short	(.L_1743 - .L_1742)
.L_1742:
        /*0004*/ 	.word	0x00000082


	//----- nvinfo : EIATTR_KPARAM_INFO
	.align		4
.L_1743:
        /*0008*/ 	.byte	0x04, 0x17
        /*000a*/ 	.short	(.L_1745 - .L_1744)
.L_1744:
        /*000c*/ 	.word	0x00000000
        /*0010*/ 	.short	0x0000
        /*0012*/ 	.short	0x0000
        /*0014*/ 	.byte	0x00, 0xf0, 0x81, 0x02


	//----- nvinfo : EIATTR_SPARSE_MMA_MASK
	.align		4
.L_1745:
        /*0018*/ 	.byte	0x03, 0x50
        /*001a*/ 	.short	0x0000


	//----- nvinfo : EIATTR_MAXREG_COUNT
	.align		4
        /*001c*/ 	.byte	0x03, 0x1b
        /*001e*/ 	.short	0x00ff


	//----- nvinfo : EIATTR_NUM_BARRIERS
	.align		4
        /*0020*/ 	.byte	0x02, 0x4c
        /*0022*/ 	.byte	0x01
	.zero		1


	//----- nvinfo : EIATTR_MERCURY_ISA_VERSION
	.align		4
        /*0024*/ 	.byte	0x03, 0x5f
        /*0026*/ 	.short	0x0101


	//----- nvinfo : EIATTR_COOP_GROUP_MASK_REGIDS
	.align		4
        /*0028*/ 	.byte	0x04, 0x29
        /*002a*/ 	.short	(.L_1747 - .L_1746)


	//   ....[0]....
.L_1746:
        /*002c*/ 	.word	0xffffffff


	//   ....[1]....
        /*0030*/ 	.word	0xffffffff


	//   ....[2]....
        /*0034*/ 	.word	0xffffffff


	//   ....[3]....
        /*0038*/ 	.word	0xffffffff


	//   ....[4]....
        /*003c*/ 	.word	0xffffffff


	//   ....[5]....
        /*0040*/ 	.word	0xffffffff


	//   ....[6]....
        /*0044*/ 	.word	0xffffffff


	//   ....[7]....
        /*0048*/ 	.word	0xffffffff


	//   ....[8]....
        /*004c*/ 	.word	0xffffffff


	//   ....[9]....
        /*0050*/ 	.word	0xffffffff


	//----- nvinfo : EIATTR_COOP_GROUP_INSTR_OFFSETS
	.align		4
.L_1747:
        /*0054*/ 	.byte	0x04, 0x28
        /*0056*/ 	.short	(.L_1749 - .L_1748)


	//   ....[0]....
.L_1748:
        /*0058*/ 	.word	0x00000950


	//   ....[1]....
        /*005c*/ 	.word	0x00000960


	//   ....[2]....
        /*0060*/ 	.word	0x00000990


	//   ....[3]....
        /*0064*/ 	.word	0x000009a0


	//   ....[4]....
        /*0068*/ 	.word	0x000009e0


	//   ....[5]....
        /*006c*/ 	.word	0x000009f0


	//   ....[6]....
        /*0070*/ 	.word	0x00000a30


	//   ....[7]....
        /*0074*/ 	.word	0x00000a40


	//   ....[8]....
        /*0078*/ 	.word	0x00000a90


	//   ....[9]....
        /*007c*/ 	.word	0x00000aa0


	//----- nvinfo : EIATTR_EXIT_INSTR_OFFSETS
	.align		4
.L_1749:
        /*0080*/ 	.byte	0x04, 0x1c
        /*0082*/ 	.short	(.L_1751 - .L_1750)


	//   ....[0]....
.L_1750:
        /*0084*/ 	.word	0x00000070


	//   ....[1]....
        /*0088*/ 	.word	0x00002a80


	//----- nvinfo : EIATTR_MAX_THREADS
	.align		4
.L_1751:
        /*008c*/ 	.byte	0x04, 0x05
        /*008e*/ 	.short	(.L_1753 - .L_1752)
.L_1752:
        /*0090*/ 	.word	0x00000080
        /*0094*/ 	.word	0x00000001
        /*0098*/ 	.word	0x00000001


	//----- nvinfo : EIATTR_CRS_STACK_SIZE
	.align		4
.L_1753:
        /*009c*/ 	.byte	0x04, 0x1e
        /*009e*/ 	.short	(.L_1755 - .L_1754)
.L_1754:
        /*00a0*/ 	.word	0x00000000


	//----- nvinfo : EIATTR_CBANK_PARAM_SIZE
	.align		4
.L_1755:
        /*00a4*/ 	.byte	0x03, 0x19
        /*00a6*/ 	.short	0x00a0


	//----- nvinfo : EIATTR_PARAM_CBANK
	.align		4
        /*00a8*/ 	.byte	0x04, 0x0a
        /*00aa*/ 	.short	(.L_1757 - .L_1756)
	.align		4
.L_1756:
        /*00ac*/ 	.word	index@(.nv.constant0._Z35group_norm_nhwc_fwd_one_pass_kernelI11Fp32IOBf16WLi128ELi8ELi128EEv26Group_norm_nhwc_fwd_params)
        /*00b0*/ 	.short	0x0210
        /*00b2*/ 	.short	0x00a0


	//----- nvinfo : EIATTR_SW_WAR
	.align		4
.L_1757:
        /*00b4*/ 	.byte	0x04, 0x36
        /*00b6*/ 	.short	(.L_1759 - .L_1758)
.L_1758:
        /*00b8*/ 	.word	0x00000008
.L_1759:


//--------------------- .nv.info._Z35group_norm_nhwc_fwd_one_pass_kernelI11Fp32IOBf16WLi256ELi8ELi128EEv26Group_norm_nhwc_fwd_params --------------------------
	.section	.nv.info._Z35group_norm_nhwc_fwd_one_pass_kernelI11Fp32IOBf16WLi256ELi8ELi128EEv26Group_norm_nhwc_fwd_params,"",@"SHT_CUDA_INFO"
	.sectionflags	@""
	.align	4


	//----- nvinfo : EIATTR_CUDA_API_VERSION
	.align		4
        /*0000*/ 	.byte	0x04, 0x37
        /*0002*/ 	.short	(.L_1761 - .L_1760)
.L_1760:
        /*0004*/ 	.word	0x00000082


	//----- nvinfo : EIATTR_KPARAM_INFO
	.align		4
.L_1761:
        /*0008*/ 	.byte	0x04, 0x17
        /*000a*/ 	.short	(.L_1763 - .L_1762)
.L_1762:
        /*000c*/ 	.word	0x00000000
        /*0010*/ 	.short	0x0000
        /*0012*/ 	.short	0x0000
        /*0014*/ 	.byte	0x00, 0xf0, 0x81, 0x02


	//----- nvinfo : EIATTR_SPARSE_MMA_MASK
	.align		4
.L_1763:
        /*0018*/ 	.byte	0x03, 0x50
        /*001a*/ 	.short	0x0000


	//----- nvinfo : EIATTR_MAXREG_COUNT
	.align		4
        /*001c*/ 	.byte	0x03, 0x1b
        /*001e*/ 	.short	0x00ff


	//----- nvinfo : EIATTR_NUM_BARRIERS
	.align		4
        /*0020*/ 	.byte	0x02, 0x4c
        /*0022*/ 	.byte	0x01
	.zero		1


	//----- nvinfo : EIATTR_MERCURY_ISA_VERSION
	.align		4
        /*0024*/ 	.byte	0x03, 0x5f
        /*0026*/ 	.short	0x0101


	//----- nvinfo : EIATTR_COOP_GROUP_MASK_REGIDS
	.align		4
        /*0028*/ 	.byte	0x04, 0x29
        /*002a*/ 	.short	(.L_1765 - .L_1764)


	//   ....[0]....
.L_1764:
        /*002c*/ 	.word	0xffffffff


	//   ....[1]....
        /*0030*/ 	.word	0xffffffff


	//   ....[2]....
        /*0034*/ 	.word	0xffffffff


	//   ....[3]....
        /*0038*/ 	.word	0xffffffff


	//   ....[4]....
        /*003c*/ 	.word	0xffffffff


	//   ....[5]....
        /*0040*/ 	.word	0xffffffff


	//   ....[6]....
        /*0044*/ 	.word	0xffffffff


	//   ....[7]....
        /*0048*/ 	.word	0xffffffff


	//   ....[8]....
        /*004c*/ 	.word	0xffffffff


	//   ....[9]....
        /*0050*/ 	.word	0xffffffff


	//----- nvinfo : EIATTR_COOP_GROUP_INSTR_OFFSETS
	.align		4
.L_1765:
        /*0054*/ 	.byte	0x04, 0x28
        /*0056*/ 	.short	(.L_1767 - .L_1766)


	//   ....[0]....
.L_1766:
        /*0058*/ 	.word	0x00000ec0


	//   ....[1]....
        /*005c*/ 	.word	0x00000ed0


	//   ....[2]....
        /*0060*/ 	.word	0x00000f00


	//   ....[3]....
        /*0064*/ 	.word	0x00000f10


	//   ....[4]....
        /*0068*/ 	.word	0x00000f50


	//   ....[5]....
        /*006c*/ 	.word	0x00000f60


	//   ....[6]....
        /*0070*/ 	.word	0x00000fa0


	//   ....[7]....
        /*0074*/ 	.word	0x00000fb0


	//   ....[8]....
        /*0078*/ 	.word	0x00001000


	//   ....[9]....
        /*007c*/ 	.word	0x00001010


	//----- nvinfo : EIATTR_EXIT_INSTR_OFFSETS
	.align		4
.L_1767:
        /*0080*/ 	.byte	0x04, 0x1c
        /*0082*/ 	.short	(.L_1769 - .L_1768)


	//   ....[0]....
.L_1768:
        /*0084*/ 	.word	0x00000070


	//   ....[1]....
        /*0088*/ 	.word	0x000037c0


	//----- nvinfo : EIATTR_MAX_THREADS
	.align		4
.L_1769:
        /*008c*/ 	.byte	0x04, 0x05
        /*008e*/ 	.short	(.L_1771 - .L_1770)
.L_1770:
        /*0090*/ 	.word	0x00000080
        /*0094*/ 	.word	0x00000001
        /*0098*/ 	.word	0x00000001


	//----- nvinfo : EIATTR_CRS_STACK_SIZE
	.align		4
.L_1771:
        /*009c*/ 	.byte	0x04, 0x1e
        /*009e*/ 	.short	(.L_1773 - .L_1772)
.L_1772:
        /*00a0*/ 	.word	0x00000000


	//----- nvinfo : EIATTR_CBANK_PARAM_SIZE
	.align		4
.L_1773:
        /*00a4*/ 	.byte	0x03, 0x19
        /*00a6*/ 	.short	0x00a0


	//----- nvinfo : EIATTR_PARAM_CBANK
	.align		4
        /*00a8*/ 	.byte	0x04, 0x0a
        /*00aa*/ 	.short	(.L_1775 - .L_1774)
	.align		4
.L_1774:
        /*00ac*/ 	.word	index@(.nv.constant0._Z35group_norm_nhwc_fwd_one_pass_kernelI11Fp32IOBf16WLi256ELi8ELi128EEv26Group_norm_nhwc_fwd_params)
        /*00b0*/ 	.short	0x0210
        /*00b2*/ 	.short	0x00a0


	//----- nvinfo : EIATTR_SW_WAR
	.align		4
.L_1775:
        /*00b4*/ 	.byte	0x04, 0x36
        /*00b6*/ 	.short	(.L_1777 - .L_1776)
.L_1776:
        /*00b8*/ 	.word	0x00000008
.L_1777:


//--------------------- .nv.info._Z35group_norm_nhwc_fwd_one_pass_kernelI11Fp32IOBf16WLi512ELi8ELi128EEv26Group_norm_nhwc_fwd_params --------------------------
	.section	.nv.info._Z35group_norm_nhwc_fwd_one_pass_kernelI11Fp32IOBf16WLi512ELi8ELi128EEv26Group_norm_nhwc_fwd_params,"",@"SHT_CUDA_INFO"
	.sectionflags	@""
	.align	4


	//----- nvinfo : EIATTR_CUDA_API_VERSION
	.align		4
        /*0000*/ 	.byte	0x04, 0x37
        /*0002*/ 	.short	(.L_1779 - .L_1778)
.L_1778:
        /*0004*/ 	.word	0x00000082


	//----- nvinfo : EIATTR_KPARAM_INFO
	.align		4
.L_1779:
        /*0008*/ 	.byte	0x04, 0x17
        /*000a*/ 	.short	(.L_1781 - .L_1780)
.L_1780:
        /*000c*/ 	.word	0x00000000
        /*0010*/ 	.short	0x0000
        /*0012*/ 	.short	0x0000
        /*0014*/ 	.byte	0x00, 0xf0, 0x81, 0x02


	//----- nvinfo : EIATTR_SPARSE_MMA_MASK
	.align		4
.L_1781:
        /*0018*/ 	.byte	0x03, 0x50
        /*001a*/ 	.short	0x0000


	//----- nvinfo : EIATTR_MAXREG_COUNT
	.align		4
        /*001c*/ 	.byte	0x03, 0x1b
        /*001e*/ 	.short	0x00ff


	//----- nvinfo : EIATTR_NUM_BARRIERS
	.align		4
        /*0020*/ 	.byte	0x02, 0x4c
        /*0022*/ 	.byte	0x01
	.zero		1


	//----- nvinfo : EIATTR_MERCURY_ISA_VERSION
	.align		4
        /*0024*/ 	.byte	0x03, 0x5f
        /*0026*/ 	.short	0x0101


	//----- nvinfo : EIATTR_COOP_GROUP_MASK_REGIDS
	.align		4
        /*0028*/ 	.byte	0x04, 0x29
        /*002a*/ 	.short	(.L_1783 - .L_1782)


	//   ....[0]....
.L_1782:
        /*002c*/ 	.word	0xffffffff


	//   ....[1]....
        /*0030*/ 	.word	0xffffffff


	//   ....[2]....
        /*0034*/ 	.word	0xffffffff


	//   ....[3]....
        /*0038*/ 	.word	0xffffffff


	//   ....[4]....
        /*003c*/ 	.word	0xffffffff


	//   ....[5]....
        /*0040*/ 	.word	0xffffffff


	//   ....[6]....
        /*0044*/ 	.word	0xffffffff


	//   ....[7]....
        /*0048*/ 	.word	0xffffffff


	//   ....[8]....
        /*004c*/ 	.word	0xffffffff


	//   ....[9]....
        /*0050*/ 	.word	0xffffffff


	//----- nvinfo : EIATTR_COOP_GROUP_INSTR_OFFSETS
	.align		4
.L_1783:
        /*0054*/ 	.byte	0x04, 0x28
        /*0056*/ 	.short	(.L_1785 - .L_1784)


	//   ....[0]....
.L_1784:
        /*0058*/ 	.word	0x00001d50


	//   ....[1]....
        /*005c*/ 	.word	0x00001d60


	//   ....[2]....
        /*0060*/ 	.word	0x00001d90


	//   ....[3]....
        /*0064*/ 	.word	0x00001da0


	//   ....[4]....
        /*0068*/ 	.word	0x00001de0


	//   ....[5]....
        /*006c*/ 	.word	0x00001df0


	//   ....[6]....
        /*0070*/ 	.word	0x00001e30


	//   ....[7]....
        /*0074*/ 	.word	0x00001e40


	//   ....[8]....
        /*0078*/ 	.word	0x00001e80


	//   ....[9]....
        /*007c*/ 	.word	0x00001e90


	//----- nvinfo : EIATTR_EXIT_INSTR_OFFSETS
	.align		4
.L_1785:
        /*0080*/ 	.byte	0x04, 0x1c
        /*0082*/ 	.short	(.L_1787 - .L_1786)


	//   ....[0]....
.L_1786:
        /*0084*/ 	.word	0x00000070


	//   ....[1]....
        /*0088*/ 	.word	0x00005790


	//----- nvinfo : EIATTR_MAX_THREADS
	.align		4
.L_1787:
        /*008c*/ 	.byte	0x04, 0x05
        /*008e*/ 	.short	(.L_1789 - .L_1788)
.L_1788:
        /*0090*/ 	.word	0x00000080
        /*0094*/ 	.word	0x00000001
        /*0098*/ 	.word	0x00000001


	//----- nvinfo : EIATTR_CRS_STACK_SIZE
	.align		4
.L_1789:
        /*009c*/ 	.byte	0x04, 0x1e
        /*009e*/ 	.short	(.L_1791 - .L_1790)
.L_1790:
        /*00a0*/ 	.word	0x00000000


	//----- nvinfo : EIATTR_CBANK_PARAM_SIZE
	.align		4
.L_1791:
        /*00a4*/ 	.byte	0x03, 0x19
        /*00a6*/ 	.short	0x00a0


	//----- nvinfo : EIATTR_PARAM_CBANK
	.align		4
        /*00a8*/ 	.byte	0x04, 0x0a
        /*00aa*/ 	.short	(.L_1793 - .L_1792)
	.align		4
.L_1792:
        /*00ac*/ 	.word	index@(.nv.constant0._Z35group_norm_nhwc_fwd_one_pass_kernelI11Fp32IOBf16WLi512ELi8ELi128EEv26Group_norm_nhwc_fwd_params)
        /*00b0*/ 	.short	0x0210
        /*00b2*/ 	.short	0x00a0


	//----- nvinfo : EIATTR_SW_WAR
	.align		4
.L_1793:
        /*00b4*/ 	.byte	0x04, 0x36
        /*00b6*/ 	.short	(.L_1795 - .L_1794)
.L_1794:
        /*00b8*/ 	.word	0x00000008
.L_1795:


//--------------------- .nv.info._Z35group_norm_nhwc_fwd_one_pass_kernelI11Fp32IOFp16WLi64ELi8ELi128EEv26Group_norm_nhwc_fwd_params --------------------------
	.section	.nv.info._Z35group_norm_nhwc_fwd_one_pass_kernelI11Fp32IOFp16WLi64ELi8ELi128EEv26Group_norm_nhwc_fwd_params,"",@"SHT_CUDA_INFO"
	.sectionflags	@""
	.align	4


	//----- nvinfo : EIATTR_CUDA_API_VERSION
	.align		4
        /*0000*/ 	.byte	0x04, 0x37
        /*0002*/ 	.short	(.L_1797 - .L_1796)
.L_1796:
        /*0004*/ 	.word	0x00000082


	//----- nvinfo : EIATTR_KPARAM_INFO
	.align		4
.L_1797:
        /*0008*/ 	.byte	0x04, 0x17
        /*000a*/ 	.short	(.L_1799 - .L_1798)
.L_1798:
        /*000c*/ 	.word	0x00000000
        /*0010*/ 	.short	0x0000
        /*0012*/ 	.short	0x0000
        /*0014*/ 	.byte	0x00, 0xf0, 0x81, 0x02


	//----- nvinfo : EIATTR_SPARSE_MMA_MASK
	.align		4
.L_1799:
        /*0018*/ 	.byte	0x03, 0x50
        /*001a*/ 	.short	0x0000


	//----- nvinfo : EIATTR_MAXREG_COUNT
	.align		4
        /*001c*/ 	.byte	0x03, 0x1b
        /*001e*/ 	.short	0x00ff


	//----- nvinfo : EIATTR_NUM_BARRIERS
	.align		4
        /*0020*/ 	.byte	0x02, 0x4c
        /*0022*/ 	.byte	0x01
	.zero		1


	//----- nvinfo : EIATTR_MERCURY_ISA_VERSION
	.align		4
        /*0024*/ 	.byte	0x03, 0x5f
        /*0026*/ 	.short	0x0101


	//----- nvinfo : EIATTR_COOP_GROUP_MASK_REGIDS
	.align		4
        /*0028*/ 	.byte	0x04, 0x29
        /*002a*/ 	.short	(.L_1801 - .L_1800)


	//   ....[0]....
.L_1800:
        /*002c*/ 	.word	0xffffffff


	//   ....[1]....
        /*0030*/ 	.word	0xffffffff


	//   ....[2]....
        /*0034*/ 	.word	0xffffffff


	//   ....[3]....
        /*0038*/ 	.word	0xffffffff


	//   ....[4]....
        /*003c*/ 	.word	0xffffffff


	//   ....[5]....
        /*0040*/ 	.word	0xffffffff


	//   ....[6]....
        /*0044*/ 	.word	0xffffffff


	//   ....[7]....
        /*0048*/ 	.word	0xffffffff


	//   ....[8]....
        /*004c*/ 	.word	0xffffffff


	//   ....[9]....
        /*0050*/ 	.word	0xffffffff


	//----- nvinfo : EIATTR_COOP_GROUP_INSTR_OFFSETS
	.align		4
.L_1801:
        /*0054*/ 	.byte	0x04, 0x28
        /*0056*/ 	.short	(.L_1803 - .L_1802)


	//   ....[0]....
.L_1802:
        /*0058*/ 	.word	0x00000720


	//   ....[1]....
        /*005c*/ 	.word	0x00000730


	//   ....[2]....
        /*0060*/ 	.word	0x00000760


	//   ....[3]....
        /*0064*/ 	.word	0x00000770


	//   ....[4]....
        /*0068*/ 	.word	0x000007b0


	//   ....[5]....
        /*006c*/ 	.word	0x000007c0


	//   ....[6]....
        /*0070*/ 	.word	0x00000800


	//   ....[7]....
        /*0074*/ 	.word	0x00000810


	//   ....[8]....
        /*0078*/ 	.word	0x00000850


	//   ....[9]....
        /*007c*/ 	.word	0x00000860


	//----- nvinfo : EIATTR_EXIT_INSTR_OFFSETS
	.align		4
.L_1803:
        /*0080*/ 	.byte	0x04, 0x1c
        /*0082*/ 	.short	(.L_1805 - .L_1804)


	//   ....[0]....
.L_1804:
        /*0084*/ 	.word	0x00000070


	//   ....[1]....
        /*0088*/ 	.word	0x000022d0


	//----- nvinfo : EIATTR_MAX_THREADS
	.align		4
.L_1805:
        /*008c*/ 	.byte	0x04, 0x05
        /*008e*/ 	.short	(.L_1807 - .L_1806)
.L_1806:
        /*0090*/ 	.word	0x00000080
        /*0094*/ 	.word	0x00000001
        /*0098*/ 	.word	0x00000001


	//----- nvinfo : EIATTR_CRS_STACK_SIZE
	.align		4
.L_1807:
        /*009c*/ 	.byte	0x04, 0x1e
        /*009e*/ 	.short	(.L_1809 - .L_1808)
.L_1808:
        /*00a0*/ 	.word	0x00000000


	//----- nvinfo : EIATTR_CBANK_PARAM_SIZE
	.align		4
.L_1809:
        /*00a4*/ 	.byte	0x03, 0x19
        /*00a6*/ 	.short	0x00a0


	//----- nvinfo : EIATTR_PARAM_CBANK
	.align		4
        /*00a8*/ 	.byte	0x04, 0x0a
        /*00aa*/ 	.short	(.L_1811 - .L_1810)
	.align		4
.L_1810:
        /*00ac*/ 	.word	index@(.nv.constant0._Z35group_norm_nhwc_fwd_one_pass_kernelI11Fp32IOFp16WLi64ELi8ELi128EEv26Group_norm_nhwc_fwd_params)
        /*00b0*/ 	.short	0x0210
        /*00b2*/ 	.short	0x00a0


	//----- nvinfo : EIATTR_SW_WAR
	.align		4
.L_1811:
        /*00b4*/ 	.byte	0x04, 0x36
        /*00b6*/ 	.short	(.L_1813 - .L_1812)
.L_1812:
        /*00b8*/ 	.word	0x00000008
.L_1813:


//--------------------- .nv.info._Z35group_norm_nhwc_fwd_one_pass_kernelI11Fp32IOFp16WLi128ELi8ELi128EEv26Group_norm_nhwc_fwd_params --------------------------
	.section	.nv.info._Z35group_norm_nhwc_fwd_one_pass_kernelI11Fp32IOFp16WLi128ELi8ELi128EEv26Group_norm_nhwc_fwd_params,"",@"SHT_CUDA_INFO"
	.sectionflags	@""
	.align	4


	//----- nvinfo : EIATTR_CUDA_API_VERSION
	.align		4
        /*0000*/ 	.byte	0x04, 0x37
        /*0002*/ 	.short	(.L_1815 - .L_1814)
.L_1814:
        /*0004*/ 	.word	0x00000082


	//----- nvinfo : EIATTR_KPARAM_INFO
	.align		4
.L_1815:
        /*0008*/ 	.byte	0x04, 0x17
        /*000a*/ 	.short	(.L_1817 - .L_1816)
.L_1816:
        /*000c*/ 	.word	0x00000000
        /*0010*/ 	.short	0x0000
        /*0012*/ 	.short	0x0000
        /*0014*/ 	.byte	0x00, 0xf0, 0x81, 0x02


	//----- nvinfo : EIATTR_SPARSE_MMA_MASK
	.align		4
.L_1817:
        /*0018*/ 	.byte	0x03, 0x50
        /*001a*/ 	.short	0x0000


	//----- nvinfo : EIATTR_MAXREG_COUNT
	.align		4
        /*001c*/ 	.byte	0x03, 0x1b
        /*001e*/ 	.short	0x00ff


	//----- nvinfo : EIATTR_NUM_BARRIERS
	.align		4
        /*0020*/ 	.byte	0x02, 0x4c
        /*0022*/ 	.byte	0x01
	.zero		1


	//----- nvinfo : EIATTR_MERCURY_ISA_VERSION
	.align		4
        /*0024*/ 	.byte	0x03, 0x5f
        /*0026*/ 	.short	0x0101


	//----- nvinfo : EIATTR_COOP_GROUP_MASK_REGIDS
	.align		4
        /*0028*/ 	.byte	0x04, 0x29
        /*002a*/ 	.short	(.L_1819 - .L_1818)


	//   ....[0]....
.L_1818:
        /*002c*/ 	.word	0xffffffff


	//   ....[1]....
        /*0030*/ 	.word	0xffffffff


	//   ....[2]....
        /*0034*/ 	.word	0xffffffff


	//   ....[3]....
        /*0038*/ 	.word	0xffffffff


	//   ....[4]....
        /*003c*/ 	.word	0xffffffff


	//   ....[5]....
        /*0040*/ 	.word	0xffffffff


	//   ....[6]....
        /*0044*/ 	.word	0xffffffff


	//   ....[7]....
        /*0048*/ 	.word	0xffffffff


	//   ....[8]....
        /*004c*/ 	.word	0xffffffff


	//   ....[9]....
        /*0050*/ 	.word	0xffffffff


	//----- nvinfo : EIATTR_COOP_GROUP_INSTR_OFFSETS
	.align		4
.L_1819:
        /*0054*/ 	.byte	0x04, 0x28
        /*0056*/ 	.short	(.L_1821 - .L_1820)


	//   ....[0]....
.L_1820:
        /*0058*/ 	.word	0x00000950


	//   ....[1]....
        /*005c*/ 	.word	0x00000960


	//   ....[2]....
        /*0060*/ 	.word	0x00000990


	//   ....[3]....
        /*0064*/ 	.word	0x000009a0


	//   ....[4]....
        /*0068*/ 	.word	0x000009e0


	//   ....[5]....
        /*006c*/ 	.word	0x000009f0


	//   ....[6]....
        /*0070*/ 	.word	0x00000a30


	//   ....[7]....
        /*0074*/ 	.word	0x00000a40


	//   ....[8]....
        /*0078*/ 	.word	0x00000a90


	//   ....[9]....
        /*007c*/ 	.word	0x00000aa0


	//----- nvinfo : EIATTR_EXIT_INSTR_OFFSETS
	.align		4
.L_1821:
        /*0080*/ 	.byte	0x04, 0x1c
        /*0082*/ 	.short	(.L_1823 - .L_1822)


	//   ....[0]....
.L_1822:
        /*0084*/ 	.word	0x00000070


	//   ....[1]....
        /*0088*/ 	.word	0x00002a80


	//----- nvinfo : EIATTR_MAX_THREADS
	.align		4
.L_1823:
        /*008c*/ 	.byte	0x04, 0x05
        /*008e*/ 	.short	(.L_1825 - .L_1824)
.L_1824:
        /*0090*/ 	.word	0x00000080
        /*0094*/ 	.word	0x00000001
        /*0098*/ 	.word	0x00000001


	//----- nvinfo : EIATTR_CRS_STACK_SIZE
	.align		4
.L_1825:
        /*009c*/ 	.byte	0x04, 0x1e
        /*009e*/ 	.short	(.L_1827 - .L_1826)
.L_1826:
        /*00a0*/ 	.word	0x00000000


	//----- nvinfo : EIATTR_CBANK_PARAM_SIZE
	.align		4
.L_1827:
        /*00a4*/ 	.byte	0x03, 0x19
        /*00a6*/ 	.short	0x00a0


	//----- nvinfo : EIATTR_PARAM_CBANK
	.align		4
        /*00a8*/ 	.byte	0x04, 0x0a
        /*00aa*/ 	.short	(.L_1829 - .L_1828)
	.align		4
.L_1828:
        /*00ac*/ 	.word	index@(.nv.constant0._Z35group_norm_nhwc_fwd_one_pass_kernelI11Fp32IOFp16WLi128ELi8ELi128EEv26Group_norm_nhwc_fwd_params)
        /*00b0*/ 	.short	0x0210
        /*00b2*/ 	.short	0x00a0


	//----- nvinfo : EIATTR_SW_WAR
	.align		4
.L_1829:
        /*00b4*/ 	.byte	0x04, 0x36
        /*00b6*/ 	.short	(.L_1831 - .L_1830)
.L_1830:
        /*00b8*/ 	.word	0x00000008
.L_1831:


//--------------------- .nv.info._Z35group_norm_nhwc_fwd_one_pass_kernelI11Fp32IOFp16WLi256ELi8ELi128EEv26Group_norm_nhwc_fwd_params --------------------------
	.section	.nv.info._Z35group_norm_nhwc_fwd_one_pass_kernelI11Fp32IOFp16WLi256ELi8ELi128EEv26Group_norm_nhwc_fwd_params,"",@"SHT_CUDA_INFO"
	.sectionflags	@""
	.align	4


	//----- nvinfo : EIATTR_CUDA_API_VERSION
	.align		4
        /*0000*/ 	.byte	0x04, 0x37
        /*0002*/ 	.short	(.L_1833 - .L_1832)
.L_1832:
        /*0004*/ 	.word	0x00000082


	//----- nvinfo : EIATTR_KPARAM_INFO
	.align		4
.L_1833:
        /*0008*/ 	.byte	0x04, 0x17
        /*000a*/ 	.short	(.L_1835 - .L_1834)
.L_1834:
        /*000c*/ 	.word	0x00000000
        /*0010*/ 	.short	0x0000
        /*0012*/ 	.short	0x0000
        /*0014*/ 	.byte	0x00, 0xf0, 0x81, 0x02


	//----- nvinfo : EIATTR_SPARSE_MMA_MASK
	.align		4
.L_1835:
        /*0018*/ 	.byte	0x03, 0x50
        /*001a*/ 	.short	0x0000


	//----- nvinfo : EIATTR_MAXREG_COUNT
	.align		4
        /*001c*/ 	.byte	0x03, 0x1b
        /*001e*/ 	.short	0x00ff


	//----- nvinfo : EIATTR_NUM_BARRIERS
	.align		4
        /*0020*/ 	.byte	0x02, 0x4c
        /*0022*/ 	.byte	0x01
	.zero		1


	//----- nvinfo : EIATTR_MERCURY_ISA_VERSION
	.align		4
        /*0024*/ 	.byte	0x03, 0x5f
        /*0026*/ 	.short	0x0101


	//----- nvinfo : EIATTR_COOP_GROUP_MASK_REGIDS
	.align		4
        /*0028*/ 	.byte	0x04, 0x29
        /*002a*/ 	.short	(.L_1837 - .L_1836)


	//   ....[0]....
.L_1836:
        /*002c*/ 	.word	0xffffffff


	//   ....[1]....
        /*0030*/ 	.word	0xffffffff


	//   ....[2]....
        /*0034*/ 	.word	0xffffffff


	//   ....[3]....
        /*0038*/ 	.word	0xffffffff


	//   ....[4]....
        /*003c*/ 	.word	0xffffffff


	//   ....[5]....
        /*0040*/ 	.word	0xffffffff


	//   ....[6]....
        /*0044*/ 	.word	0xffffffff


	//   ....[7]....
        /*0048*/ 	.word	0xffffffff


	//   ....[8]....
        /*004c*/ 	.word	0xffffffff


	//   ....[9]....
        /*0050*/ 	.word	0xffffffff


	//----- nvinfo : EIATTR_COOP_GROUP_INSTR_OFFSETS
	.align		4
.L_1837:
        /*0054*/ 	.byte	0x04, 0x28
        /*0056*/ 	.short	(.L_1839 - .L_1838)


	//   ....[0]....
.L_1838:
        /*0058*/ 	.word	0x00000ec0


	//   ....[1]....
        /*005c*/ 	.word	0x00000ed0


	//   ....[2]....
        /*0060*/ 	.word	0x00000f00


	//   ....[3]....
        /*0064*/ 	.word	0x00000f10


	//   ....[4]....
        /*0068*/ 	.word	0x00000f50


	//   ....[5]....
        /*006c*/ 	.word	0x00000f60


	//   ....[6]....
        /*0070*/ 	.word	0x00000fa0


	//   ....[7]....
        /*0074*/ 	.word	0x00000fb0


	//   ....[8]....
        /*0078*/ 	.word	0x00001000


	//   ....[9]....
        /*007c*/ 	.word	0x00001010


	//----- nvinfo : EIATTR_EXIT_INSTR_OFFSETS
	.align		4
.L_1839:
        /*0080*/ 	.byte	0x04, 0x1c
        /*0082*/ 	.short	(.L_1841 - .L_1840)


	//   ....[0]....
.L_1840:
        /*0084*/ 	.word	0x00000070


	//   ....[1]....
        /*0088*/ 	.word	0x000037c0


	//----- nvinfo : EIATTR_MAX_THREADS
	.align		4
.L_1841:
        /*008c*/ 	.byte	0x04, 0x05
        /*008e*/ 	.short	(.L_1843 - .L_1842)
.L_1842:
        /*0090*/ 	.word	0x00000080
        /*0094*/ 	.word	0x00000001
        /*0098*/ 	.word	0x00000001


	//----- nvinfo : EIATTR_CRS_STACK_SIZE
	.align		4
.L_1843:
        /*009c*/ 	.byte	0x04, 0x1e
        /*009e*/ 	.short	(.L_1845 - .L_1844)
.L_1844:
        /*00a0*/ 	.word	0x00000000


	//----- nvinfo : EIATTR_CBANK_PARAM_SIZE
	.align		4
.L_1845:
        /*00a4*/ 	.byte	0x03, 0x19
        /*00a6*/ 	.short	0x00a0


	//----- nvinfo : EIATTR_PARAM_CBANK
	.align		4
        /*00a8*/ 	.byte	0x04, 0x0a
        /*00aa*/ 	.short	(.L_1847 - .L_1846)
	.align		4
.L_1846:
        /*00ac*/ 	.word	index@(.nv.constant0._Z35group_norm_nhwc_fwd_one_pass_kernelI11Fp32IOFp16WLi256ELi8ELi128EEv26Group_norm_nhwc_fwd_params)
        /*00b0*/ 	.short	0x0210
        /*00b2*/ 	.short	0x00a0


	//----- nvinfo : EIATTR_SW_WAR
	.align		4
.L_1847:
        /*00b4*/ 	.byte	0x04, 0x36
        /*00b6*/ 	.short	(.L_1849 - .L_1848)
.L_1848:
        /*00b8*/ 	.word	0x00000008
.L_1849:


//--------------------- .nv.info._Z35group_norm_nhwc_fwd_one_pass_kernelI11Fp32IOFp16WLi512ELi8ELi128EEv26Group_norm_nhwc_fwd_params --------------------------
	.section	.nv.info._Z35group_norm_nhwc_fwd_one_pass_kernelI11Fp32IOFp16WLi512ELi8ELi128EEv26Group_norm_nhwc_fwd_params,"",@"SHT_CUDA_INFO"
	.sectionflags	@""
	.align	4


	//----- nvinfo : EIATTR_CUDA_API_VERSION
	.align		4
        /*0000*/ 	.byte	0x04, 0x37
        /*0002*/ 	.short	(.L_1851 - .L_1850)
.L_1850:
        /*0004*/ 	.word	0x00000082


	//----- nvinfo : EIATTR_KPARAM_INFO
	.align		4
.L_1851:
        /*0008*/ 	.byte	0x04, 0x17
        /*000a*/ 	.short	(.L_1853 - .L_1852)
.L_1852:
        /*000c*/ 	.word	0x00000000
        /*0010*/ 	.short	0x0000
        /*0012*/ 	.short	0x0000
        /*0014*/ 	.byte	0x00, 0xf0, 0x81, 0x02


	//----- nvinfo : EIATTR_SPARSE_MMA_MASK
	.align		4
.L_1853:
        /*0018*/ 	.byte	0x03, 0x50
        /*001a*/ 	.short	0x0000


	//----- nvinfo : EIATTR_MAXREG_COUNT
	.align		4
        /*001c*/ 	.byte	0x03, 0x1b
        /*001e*/ 	.short	0x00ff


	//----- nvinfo : EIATTR_NUM_BARRIERS
	.align		4
        /*0020*/ 	.byte	0x02, 0x4c
        /*0022*/ 	.byte	0x01
	.zero		1


	//----- nvinfo : EIATTR_MERCURY_ISA_VERSION
	.align		4
        /*0024*/ 	.byte	0x03, 0x5f
        /*0026*/ 	.short	0x0101


	//----- nvinfo : EIATTR_COOP_GROUP_MASK_REGIDS
	.align		4
        /*0028*/ 	.byte	0x04, 0x29
        /*002a*/ 	.short	(.L_1855 - .L_1854)


	//   ....[0]....
.L_1854:
        /*002c*/ 	.word	0xffffffff


	//   ....[1]....
        /*0030*/ 	.word	0xffffffff


	//   ....[2]....
        /*0034*/ 	.word	0xffffffff


	//   ....[3]....
        /*0038*/ 	.word	0xffffffff


	//   ....[4]....
        /*003c*/ 	.word	0xffffffff


	//   ....[5]....
        /*0040*/ 	.word	0xffffffff


	//   ....[6]....
        /*0044*/ 	.word	0xffffffff


	//   ....[7]....
        /*0048*/ 	.word	0xffffffff


	//   ....[8]....
        /*004c*/ 	.word	0xffffffff


	//   ....[9]....
        /*0050*/ 	.word	0xffffffff


	//----- nvinfo : EIATTR_COOP_GROUP_INSTR_OFFSETS
	.align		4
.L_1855:
        /*0054*/ 	.byte	0x04, 0x28
        /*0056*/ 	.short	(.L_1857 - .L_1856)


	//   ....[0]....
.L_1856:
        /*0058*/ 	.word	0x00001d50


	//   ....[1]....
        /*005c*/ 	.word	0x00001d60


	//   ....[2]....
        /*0060*/ 	.word	0x00001d90


	//   ....[3]....
        /*0064*/ 	.word	0x00001da0


	//   ....[4]....
        /*0068*/ 	.word	0x00001de0


	//   ....[5]....
        /*006c*/ 	.word	0x00001df0


	//   ....[6]....
        /*0070*/ 	.word	0x00001e30


	//   ....[7]....
        /*0074*/ 	.word	0x00001e40


	//   ....[8]....
        /*0078*/ 	.word	0x00001e80


	//   ....[9]....
        /*007c*/ 	.word	0x00001e90


	//----- nvinfo : EIATTR_EXIT_INSTR_OFFSETS
	.align		4
.L_1857:
        /*0080*/ 	.byte	0x04, 0x1c
        /*0082*/ 	.short	(.L_1859 - .L_1858)


	//   ....[0]....
.L_1858:
        /*0084*/ 	.word	0x00000070


	//   ....[1]....
        /*0088*/ 	.word	0x00005790


	//----- nvinfo : EIATTR_MAX_THREADS
	.align		4
.L_1859:
        /*008c*/ 	.byte	0x04, 0x05
        /*008e*/ 	.short	(.L_1861 - .L_1860)
.L_1860:
        /*0090*/ 	.word	0x00000080
        /*0094*/ 	.word	0x00000001
        /*0098*/ 	.word	0x00000001


	//----- nvinfo : EIATTR_CRS_STACK_SIZE
	.align		4
.L_1861:
        /*009c*/ 	.byte	0x04, 0x1e
        /*009e*/ 	.short	(.L_1863 - .L_1862)
.L_1862:
        /*00a0*/ 	.word	0x00000000


	//----- nvinfo : EIATTR_CBANK_PARAM_SIZE
	.align		4
.L_1863:
        /*00a4*/ 	.byte	0x03, 0x19
        /*00a6*/ 	.short	0x00a0


	//----- nvinfo : EIATTR_PARAM_CBANK
	.align		4
        /*00a8*/ 	.byte	0x04, 0x0a
        /*00aa*/ 	.short	(.L_1865 - .L_1864)
	.align		4
.L_1864:
        /*00ac*/ 	.word	index@(.nv.constant0._Z35group_norm_nhwc_fwd_one_pass_kernelI11Fp32IOFp16WLi512ELi8ELi128EEv26Group_norm_nhwc_fwd_params)
        /*00b0*/ 	.short	0x0210
        /*00b2*/ 	.short	0x00a0


	//----- nvinfo : EIATTR_SW_WAR
	.align		4
.L_1865:
        /*00b4*/ 	.byte	0x04, 0x36
        /*00b6*/ 	.short	(.L_1867 - .L_1866)
.L_1866:
        /*00b8*/ 	.word	0x00000008
.L_1867:


//--------------------- .nv.callgraph             --------------------------
	.section	.nv.callgraph,"",@"SHT_CUDA_CALLGRAPH"
	.align	4
	.sectionentsize	8
	.align		4
        /*0000*/ 	.word	0x00000000
	.align		4
        /*0004*/ 	.word	0xffffffff
	.align		4
        /*0008*/ 	.word	0x00000000
	.align		4
        /*000c*/ 	.word	0xfffffffe
	.align		4
        /*0010*/ 	.word	0x00000000
	.align		4
        /*0014*/ 	.word	0xfffffffd
	.align		4
        /*0018*/ 	.word	0x00000000
	.align		4
        /*001c*/ 	.word	0xfffffffc


//--------------------- .nv.constant4             --------------------------
	.section	.nv.constant4,"a",@progbits
	.align	8
	.align		8
.nv.constant4:
        /*0000*/ 	.dword	_ZN60_INTERNAL_86efea84_29_group_norm_nhwc_one_pass_8_cu_c154220d4cuda3std3__45__cpo5beginE
	.align		8
        /*0008*/ 	.dword	_ZN60_INTERNAL_86efea84_29_group_norm_nhwc_one_pass_8_cu_c154220d4cuda3std3__45__cpo3endE
	.align		8
        /*0010*/ 	.dword	_ZN60_INTERNAL_86efea84_29_group_norm_nhwc_one_pass_8_cu_c154220d4cuda3std3__45__cpo6cbeginE
	.align		8
        /*0018*/ 	.dword	_ZN60_INTERNAL_86efea84_29_group_norm_nhwc_one_pass_8_cu_c154220d4cuda3std3__45__cpo4cendE
	.align		8
        /*0020*/ 	.dword	_ZN60_INTERNAL_86efea84_29_group_norm_nhwc_one_pass_8_cu_c154220d4cuda3std3__45__cpo6rbeginE
	.align		8
        /*0028*/ 	.dword	_ZN60_INTERNAL_86efea84_29_group_norm_nhwc_one_pass_8_cu_c154220d4cuda3std3__45__cpo4rendE
	.align		8
        /*0030*/ 	.dword	_ZN60_INTERNAL_86efea84_29_group_norm_nhwc_one_pass_8_cu_c154220d4cuda3std3__45__cpo7crbeginE
	.align		8
        /*0038*/ 	.dword	_ZN60_INTERNAL_86efea84_29_group_norm_nhwc_one_pass_8_cu_c154220d4cuda3std3__45__cpo5crendE
	.align		8
        /*0040*/ 	.dword	_ZN60_INTERNAL_86efea84_29_group_norm_nhwc_one_pass_8_cu_c154220d4cuda3std3__462_GLOBAL__N__86efea84_29_group_norm_nhwc_one_pass_8_cu_c154220d6ignoreE
	.align		8
        /*0048*/ 	.dword	_ZN60_INTERNAL_86efea84_29_group_norm_nhwc_one_pass_8_cu_c154220d4cuda3std3__419piecewise_constructE
	.align		8
        /*0050*/ 	.dword	_ZN60_INTERNAL_86efea84_29_group_norm_nhwc_one_pass_8_cu_c154220d4cuda3std3__48in_placeE
	.align		8
        /*0058*/ 	.dword	_ZN60_INTERNAL_86efea84_29_group_norm_nhwc_one_pass_8_cu_c154220d4cuda3std3__420unreachable_sentinelE
	.align		8
        /*0060*/ 	.dword	_ZN60_INTERNAL_86efea84_29_group_norm_nhwc_one_pass_8_cu_c154220d4cuda3std3__47nulloptE
	.align		8
        /*0068*/ 	.dword	_ZN60_INTERNAL_86efea84_29_group_norm_nhwc_one_pass_8_cu_c154220d4cuda3std3__48unexpectE
	.align		8
        /*0070*/ 	.dword	_ZN60_INTERNAL_86efea84_29_group_norm_nhwc_one_pass_8_cu_c154220d4cuda3std6ranges3__45__cpo4swapE
	.align		8
        /*0078*/ 	.dword	_ZN60_INTERNAL_86efea84_29_group_norm_nhwc_one_pass_8_cu_c154220d4cuda3std6ranges3__45__cpo9iter_moveE
	.align		8
        /*0080*/ 	.dword	_ZN60_INTERNAL_86efea84_29_group_norm_nhwc_one_pass_8_cu_c154220d4cuda3std6ranges3__45__cpo5beginE
	.align		8
        /*0088*/ 	.dword	_ZN60_INTERNAL_86efea84_29_group_norm_nhwc_one_pass_8_cu_c154220d4cuda3std6ranges3__45__cpo3endE
	.align		8
        /*0090*/ 	.dword	_ZN60_INTERNAL_86efea84_29_group_norm_nhwc_one_pass_8_cu_c154220d4cuda3std6ranges3__45__cpo6cbeginE
	.align		8
        /*0098*/ 	.dword	_ZN60_INTERNAL_86efea84_29_group_norm_nhwc_one_pass_8_cu_c154220d4cuda3std6ranges3__45__cpo4cendE
	.align		8
        /*00a0*/ 	.dword	_ZN60_INTERNAL_86efea84_29_group_norm_nhwc_one_pass_8_cu_c154220d4cuda3std6ranges3__45__cpo7advanceE
	.align		8
        /*00a8*/ 	.dword	_ZN60_INTERNAL_86efea84_29_group_norm_nhwc_one_pass_8_cu_c154220d4cuda3std6ranges3__45__cpo9iter_swapE
	.align		8
        /*00b0*/ 	.dword	_ZN60_INTERNAL_86efea84_29_group_norm_nhwc_one_pass_8_cu_c154220d4cuda3std6ranges3__45__cpo4nextE
	.align		8
        /*00b8*/ 	.dword	_ZN60_INTERNAL_86efea84_29_group_norm_nhwc_one_pass_8_cu_c154220d4cuda3std6ranges3__45__cpo4prevE
	.align		8
        /*00c0*/ 	.dword	_ZN60_INTERNAL_86efea84_29_group_norm_nhwc_one_pass_8_cu_c154220d4cuda3std6ranges3__45__cpo4dataE
	.align		8
        /*00c8*/ 	.dword	_ZN60_INTERNAL_86efea84_29_group_norm_nhwc_one_pass_8_cu_c154220d4cuda3std6ranges3__45__cpo5cdataE
	.align		8
        /*00d0*/ 	.dword	_ZN60_INTERNAL_86efea84_29_group_norm_nhwc_one_pass_8_cu_c154220d4cuda3std6ranges3__45__cpo4sizeE
	.align		8
        /*00d8*/ 	.dword	_ZN60_INTERNAL_86efea84_29_group_norm_nhwc_one_pass_8_cu_c154220d4cuda3std6ranges3__45__cpo5ssizeE
	.align		8
        /*00e0*/ 	.dword	_ZN60_INTERNAL_86efea84_29_group_norm_nhwc_one_pass_8_cu_c154220d4cuda3std6ranges3__45__cpo8distanceE
	.align		8
        /*00e8*/ 	.dword	_ZN60_INTERNAL_86efea84_29_group_norm_nhwc_one_pass_8_cu_c154220d6thrust23THRUST_300001_SM_900_NS6system6detail10sequential3seqE
	.align		8
        /*00f0*/ 	.dword	_ZN60_INTERNAL_86efea84_29_group_norm_nhwc_one_pass_8_cu_c154220d6thrust23THRUST_300001_SM_900_NS12placeholders2_1E
	.align		8
        /*00f8*/ 	.dword	_ZN60_INTERNAL_86efea84_29_group_norm_nhwc_one_pass_8_cu_c154220d6thrust23THRUST_300001_SM_900_NS12placeholders2_2E
	.align		8
        /*0100*/ 	.dword	_ZN60_INTERNAL_86efea84_29_group_norm_nhwc_one_pass_8_cu_c154220d6thrust23THRUST_300001_SM_900_NS12placeholders2_3E
	.align		8
        /*0108*/ 	.dword	_ZN60_INTERNAL_86efea84_29_group_norm_nhwc_one_pass_8_cu_c154220d6thrust23THRUST_300001_SM_900_NS12placeholders2_4E
	.align		8
        /*0110*/ 	.dword	_ZN60_INTERNAL_86efea84_29_group_norm_nhwc_one_pass_8_cu_c154220d6thrust23THRUST_300001_SM_900_NS12placeholders2_5E
	.align		8
        /*0118*/ 	.dword	_ZN60_INTERNAL_86efea84_29_group_norm_nhwc_one_pass_8_cu_c154220d6thrust23THRUST_300001_SM_900_NS12placeholders2_6E
	.align		8
        /*0120*/ 	.dword	_ZN60_INTERNAL_86efea84_29_group_norm_nhwc_one_pass_8_cu_c154220d6thrust23THRUST_300001_SM_900_NS12placeholders2_7E
	.align		8
        /*0128*/ 	.dword	_ZN60_INTERNAL_86efea84_29_group_norm_nhwc_one_pass_8_cu_c154220d6thrust23THRUST_300001_SM_900_NS12placeholders2_8E
	.align		8
        /*0130*/ 	.dword	_ZN60_INTERNAL_86efea84_29_group_norm_nhwc_one_pass_8_cu_c154220d6thrust23THRUST_300001_SM_900_NS12placeholders2_9E
	.align		8
        /*0138*/ 	.dword	_ZN60_INTERNAL_86efea84_29_group_norm_nhwc_one_pass_8_cu_c154220d6thrust23THRUST_300001_SM_900_NS12placeholders3_10E


//--------------------- .text._ZN3cub17CUB_300001_SM_9006detail11EmptyKernelIvEEvv --------------------------
	.section	.text._ZN3cub17CUB_300001_SM_9006detail11EmptyKernelIvEEvv,"ax",@progbits
	.align	128
        .global         _ZN3cub17CUB_300001_SM_9006detail11EmptyKernelIvEEvv
        .type           _ZN3cub17CUB_300001_SM_9006detail11EmptyKernelIvEEvv,@function
        .size           _ZN3cub17CUB_300001_SM_9006detail11EmptyKernelIvEEvv,(.L_x_3331 - _ZN3cub17CUB_300001_SM_9006detail11EmptyKernelIvEEvv)
        .other          _ZN3cub17CUB_300001_SM_9006detail11EmptyKernelIvEEvv,@"STO_CUDA_ENTRY STV_DEFAULT"
_ZN3cub17CUB_300001_SM_9006detail11EmptyKernelIvEEvv:
.text._ZN3cub17CUB_300001_SM_9006detail11EmptyKernelIvEEvv:
[----:B------:R-:W-:Y:S01]  /*0000*/  LDC R1, c[0x0][0x28] ;  /* 0x00000a00ff017b82 */ /* 0x000fe20000000800 */
[----:B------:R-:W-:Y:S05]  /*0010*/  EXIT ;  /* 0x000000000000794d */ /* 0x000fea0003800000 */
.L_x_0:
[----:B------:R-:W-:-:S00]  /*0020*/  BRA `(.L_x_0) ;  /* 0xfffffffc00fc7947 */ /* 0x000fc0000383ffff */
[----:B------:R-:W-:-:S00]  /*0030*/  NOP ;  /* 0x0000000000007918 */ /* 0x000fc00000000000 */
        /* <DEDUP_REMOVED lines=12> */
.L_x_3331:


//--------------------- .text._Z35group_norm_nhwc_bwd_one_pass_kernelI11Bf16IOFp32WLi64ELi8ELi128EEv26Group_norm_nhwc_bwd_params --------------------------
	.section	.text._Z35group_norm_nhwc_bwd_one_pass_kernelI11Bf16IOFp32WLi64ELi8ELi128EEv26Group_norm_nhwc_bwd_params,"ax",@progbits
	.align	128
        .global         _Z35group_norm_nhwc_bwd_one_pass_kernelI11Bf16IOFp32WLi64ELi8ELi128EEv26Group_norm_nhwc_bwd_params
        .type           _Z35group_norm_nhwc_bwd_one_pass_kernelI11Bf16IOFp32WLi64ELi8ELi128EEv26Group_norm_nhwc_bwd_params,@function
        .size           _Z35group_norm_nhwc_bwd_one_pass_kernelI11Bf16IOFp32WLi64ELi8ELi128EEv26Group_norm_nhwc_bwd_params,(.L_x_3332 - _Z35group_norm_nhwc_bwd_one_pass_kernelI11Bf16IOFp32WLi64ELi8ELi128EEv26Group_norm_nhwc_bwd_params)
        .other          _Z35group_norm_nhwc_bwd_one_pass_kernelI11Bf16IOFp32WLi64ELi8ELi128EEv26Group_norm_nhwc_bwd_params,@"STO_CUDA_ENTRY STV_DEFAULT"
_Z35group_norm_nhwc_bwd_one_pass_kernelI11Bf16IOFp32WLi64ELi8ELi128EEv26Group_norm_nhwc_bwd_params:
.text._Z35group_norm_nhwc_bwd_one_pass_kernelI11Bf16IOFp32WLi64ELi8ELi128EEv26Group_norm_nhwc_bwd_params:
[----:B------:R-:W-:Y:S01]  /*0000*/  LDC R1, c[0x0][0x28] ;  /* 0x00000a00ff017b82 */ /* 0x000fe20000000800 */
[----:B------:R-:W0:Y:S01]  /*0010*/  S2R R30, SR_CTAID.Y ;  /* 0x00000000001e7919 */ /* 0x000e220000002600 */
[----:B------:R-:W-:Y:S01]  /*0020*/  ULDC UR4, c[0x0][0x2a0] ;  /* 0x0000a80000047ab9 */ /* 0x000fe20000000800 */
[----:B------:R-:W-:-:S05]  /*0030*/  ULDC UR5, c[0x0][0x270] ;  /* 0x00009c0000057ab9 */ /* 0x000fca0000000800 */
[----:B------:R-:W1:Y:S01]  /*0040*/  S2UR UR14, SR_CTAID.X ;  /* 0x00000000000e79c3 */ /* 0x000e620000002500 */
[----:B------:R-:W-:Y:S01]  /*0050*/  UIMAD UR4, UR4, UR5, URZ ;  /* 0x00000005040472a4 */ /* 0x000fe2000f8e023f */
[----:B------:R-:W2:Y:S01]  /*0060*/  S2R R38, SR_TID.X ;  /* 0x0000000000267919 */ /* 0x000ea20000002100 */
[----:B------:R-:W-:-:S04]  /*0070*/  ULDC.64 UR12, c[0x0][0x208] ;  /* 0x00008200000c7ab9 */ /* 0x000fc80000000a00 */
[----:B0-----:R-:W-:-:S13]  /*0080*/  ISETP.GE.AND P0, PT, R30, UR4, PT ;  /* 0x000000041e007c0c */ /* 0x001fda000bf06270 */
[----:B-12---:R-:W-:Y:S05]  /*0090*/  @P0 BRA `(.L_x_1) ;  /* 0x0000003400d00947 */ /* 0x006fea0003800000 */
[----:B------:R-:W0:Y:S01]  /*00a0*/  LDC R3, c[0x0][0x2ac] ;  /* 0x0000ab00ff037b82 */ /* 0x000e220000000800 */
[----:B------:R-:W-:Y:S01]  /*00b0*/  ULDC.64 UR10, c[0x0][0x288] ;  /* 0x0000a200000a7ab9 */ /* 0x000fe20000000a00 */
[----:B------:R-:W1:Y:S01]  /*00c0*/  S2R R11, SR_LANEID ;  /* 0x00000000000b7919 */ /* 0x000e620000000000 */
[----:B------:R-:W-:Y:S01]  /*00d0*/  SHF.R.U32.HI R10, RZ, 0x2, R38 ;  /* 0x00000002ff0a7819 */ /* 0x000fe20000011626 */
[----:B------:R-:W-:Y:S01]  /*00e0*/  UIMAD.WIDE.U32 UR4, UR10, 0x3, URZ ;  /* 0x000000030a0478a5 */ /* 0x000fe2000f8e003f */
[----:B------:R-:W-:Y:S01]  /*00f0*/  HFMA2.MMA R35, -RZ, RZ, 0, 0 ;  /* 0x00000000ff237435 */ /* 0x000fe200000001ff */
[----:B------:R-:W-:Y:S01]  /*0100*/  UIMAD UR8, UR11, 0x3, URZ ;  /* 0x000000030b0878a4 */ /* 0x000fe2000f8e023f */
[----:B------:R-:W-:Y:S01]  /*0110*/  MOV R36, R30 ;  /* 0x0000001e00247202 */ /* 0x000fe20000000f00 */
[----:B------:R-:W2:Y:S01]  /*0120*/  S2UR UR7, SR_CgaCtaId ;  /* 0x00000000000779c3 */ /* 0x000ea20000008800 */
[----:B------:R-:W-:Y:S02]  /*0130*/  ULEA.HI UR9, UP0, UR11, UR10, URZ, 0x1 ;  /* 0x0000000a0b097291 */ /* 0x000fe4000f81083f */
[----:B------:R-:W-:-:S02]  /*0140*/  UIADD3 UR5, UR5, UR8, URZ ;  /* 0x0000000805057290 */ /* 0x000fc4000fffe03f */
[----:B------:R-:W-:Y:S01]  /*0150*/  UIADD3.X UR10, URZ, UR11, URZ, UP0, !UPT ;  /* 0x0000000b3f0a7290 */ /* 0x000fe200087fe43f */
[----:B------:R-:W-:Y:S02]  /*0160*/  ULDC.64 UR16, c[0x0][0x290] ;  /* 0x0000a40000107ab9 */ /* 0x000fe40000000a00 */
[----:B------:R-:W3:Y:S01]  /*0170*/  LDC R29, c[0x0][0x10] ;  /* 0x00000400ff1d7b82 */ /* 0x000ee20000000800 */
[----:B------:R-:W-:Y:S01]  /*0180*/  ULEA.HI UR8, UP0, UR5, UR4, URZ, 0x1 ;  /* 0x0000000405087291 */ /* 0x000fe2000f81083f */
[----:B------:R-:W-:Y:S01]  /*0190*/  UMOV UR6, 0x400 ;  /* 0x0000040000067882 */ /* 0x000fe20000000000 */
[----:B------:R-:W-:Y:S02]  /*01a0*/  USHF.R.S64 UR9, UR9, 0x1, UR10 ;  /* 0x0000000109097899 */ /* 0x000fe4000800100a */
[----:B------:R-:W-:-:S03]  /*01b0*/  UIADD3.X UR5, URZ, UR5, URZ, UP0, !UPT ;  /* 0x000000053f057290 */ /* 0x000fc600087fe43f */
[----:B------:R-:W4:Y:S01]  /*01c0*/  LDC R28, c[0x0][0xc] ;  /* 0x00000300ff1c7b82 */ /* 0x000f220000000800 */
[----:B0-----:R-:W-:Y:S01]  /*01d0*/  IMAD R10, R3, UR14, R10 ;  /* 0x0000000e030a7c24 */ /* 0x001fe2000f8e020a */
[----:B------:R-:W-:Y:S01]  /*01e0*/  SHF.R.S32.HI R3, RZ, 0x1f, R38 ;  /* 0x0000001fff037819 */ /* 0x000fe20000011426 */
[----:B------:R-:W-:Y:S02]  /*01f0*/  USHF.R.S64 UR8, UR8, 0x1, UR5 ;  /* 0x0000000108087899 */ /* 0x000fe40008001005 */
[----:B------:R-:W-:Y:S01]  /*0200*/  USHF.R.S32.HI UR5, URZ, 0x1, UR5 ;  /* 0x000000013f057899 */ /* 0x000fe20008011405 */
[----:B------:R-:W-:Y:S02]  /*0210*/  ISETP.GE.U32.AND P1, PT, R10, UR16, PT ;  /* 0x000000100a007c0c */ /* 0x000fe4000bf26070 */
[----:B------:R-:W-:Y:S01]  /*0220*/  SHF.R.S32.HI R0, RZ, 0x1f, R10 ;  /* 0x0000001fff007819 */ /* 0x000fe2000001140a */
[----:B--2---:R-:W-:Y:S01]  /*0230*/  ULEA UR6, UR7, UR6, 0x18 ;  /* 0x0000000607067291 */ /* 0x004fe2000f8ec03f */
[----:B------:R-:W-:Y:S01]  /*0240*/  LEA.HI R3, R3, R38, RZ, 0x5 ;  /* 0x0000002603037211 */ /* 0x000fe200078f28ff */
[----:B------:R-:W-:Y:S01]  /*0250*/  USHF.R.S32.HI UR7, URZ, 0x1, UR10 ;  /* 0x000000013f077899 */ /* 0x000fe2000801140a */
[----:B------:R-:W-:Y:S01]  /*0260*/  ISETP.GE.AND.EX P1, PT, R0, UR17, PT, P1 ;  /* 0x0000001100007c0c */ /* 0x000fe2000bf26310 */
[----:B------:R-:W-:Y:S01]  /*0270*/  USHF.L.U64.HI UR5, UR8, 0x2, UR5 ;  /* 0x0000000208057899 */ /* 0x000fe20008010205 */
[----:B------:R-:W-:Y:S01]  /*0280*/  SHF.L.U32 R0, R38, 0x1, RZ ;  /* 0x0000000126007819 */ /* 0x000fe200000006ff */
[----:B------:R-:W-:Y:S01]  /*0290*/  USHF.L.U64.HI UR7, UR9, 0x2, UR7 ;  /* 0x0000000209077899 */ /* 0x000fe20008010207 */
[----:B------:R-:W-:-:S02]  /*02a0*/  SHF.R.S32.HI R2, RZ, 0x5, R3 ;  /* 0x00000005ff027819 */ /* 0x000fc40000011403 */
[----:B------:R-:W-:Y:S02]  /*02b0*/  ISETP.LT.U32.AND P1, PT, R38, 0x80, !P1 ;  /* 0x000000802600780c */ /* 0x000fe40004f21070 */
[----:B------:R-:W-:Y:S02]  /*02c0*/  LOP3.LUT R0, R0, 0x6, RZ, 0xc0, !PT ;  /* 0x0000000600007812 */ /* 0x000fe400078ec0ff */
[----:B------:R-:W-:Y:S02]  /*02d0*/  LEA R2, R2, UR6, 0x3 ;  /* 0x0000000602027c11 */ /* 0x000fe4000f8e18ff */
[----:B-1-34-:R-:W-:-:S07]  /*02e0*/  LOP3.LUT R37, R28, 0x3, RZ, 0xc0, !PT ;  /* 0x000000031c257812 */ /* 0x01afce00078ec0ff */
.L_x_28:
[----:B0-----:R-:W0:Y:S01]  /*02f0*/  LDC R9, c[0x0][0x2a0] ;  /* 0x0000a800ff097b82 */ /* 0x001e220000000800 */
[----:B------:R-:W-:Y:S01]  /*0300*/  IABS R8, R36 ;  /* 0x0000002400087213 */ /* 0x000fe20000000000 */
[----:B------:R-:W-:-:S06]  /*0310*/  ULDC.64 UR10, c[0x0][0x290] ;  /* 0x0000a400000a7ab9 */ /* 0x000fcc0000000a00 */
[----:B------:R-:W1:Y:S01]  /*0320*/  LDC R13, c[0x0][0x2ac] ;  /* 0x0000ab00ff0d7b82 */ /* 0x000e620000000800 */
[----:B------:R-:W-:-:S07]  /*0330*/  ISETP.GE.AND P3, PT, R36, RZ, PT ;  /* 0x000000ff2400720c */ /* 0x000fce0003f66270 */
[----:B------:R-:W2:Y:S08]  /*0340*/  @P1 LDC.64 R16, c[0x0][0x288] ;  /* 0x0000a200ff101b82 */ /* 0x000eb00000000a00 */
[----:B------:R-:W3:Y:S01]  /*0350*/  @P1 LDC.64 R18, c[0x0][0x230] ;  /* 0x00008c00ff121b82 */ /* 0x000ee20000000a00 */
[----:B0-----:R-:W-:Y:S02]  /*0360*/  IABS R12, R9 ;  /* 0x00000009000c7213 */ /* 0x001fe40000000000 */
[----:B------:R-:W-:-:S02]  /*0370*/  IADD3 R27, R10, 0x20, RZ ;  /* 0x000000200a1b7810 */ /* 0x000fc40007ffe0ff */
[----:B------:R-:W-:Y:S01]  /*0380*/  CS2R R32, SRZ ;  /* 0x0000000000207805 */ /* 0x000fe2000001ff00 */
[----:B------:R-:W0:Y:S01]  /*0390*/  I2F.RP R3, R12 ;  /* 0x0000000c00037306 */ /* 0x000e220000209400 */
[----:B------:R-:W-:Y:S01]  /*03a0*/  MOV R34, RZ ;  /* 0x000000ff00227202 */ /* 0x000fe20000000f00 */
[----:B------:R-:W-:-:S06]  /*03b0*/  ULDC.U8 UR6, c[0x0][0x2a4] ;  /* 0x0000a90000067ab9 */ /* 0x000fcc0000000000 */
[----:B0-----:R-:W0:Y:S02]  /*03c0*/  MUFU.RCP R3, R3 ;  /* 0x0000000300037308 */ /* 0x001e240000001000 */
[----:B0-----:R-:W-:-:S06]  /*03d0*/  IADD3 R4, R3, 0xffffffe, RZ ;  /* 0x0ffffffe03047810 */ /* 0x001fcc0007ffe0ff */
[----:B------:R0:W4:Y:S02]  /*03e0*/  F2I.FTZ.U32.TRUNC.NTZ R5, R4 ;  /* 0x0000000400057305 */ /* 0x000124000021f000 */
[----:B0-----:R-:W-:Y:S02]  /*03f0*/  MOV R4, RZ ;  /* 0x000000ff00047202 */ /* 0x001fe40000000f00 */
[----:B----4-:R-:W-:-:S05]  /*0400*/  IADD3 R7, RZ, -R5, RZ ;  /* 0x80000005ff077210 */ /* 0x010fca0007ffe0ff */
[----:B------:R-:W-:-:S04]  /*0410*/  IMAD R7, R7, R12, RZ ;  /* 0x0000000c07077224 */ /* 0x000fc800078e02ff */
[----:B------:R-:W-:Y:S01]  /*0420*/  IMAD.HI.U32 R5, R5, R7, R4 ;  /* 0x0000000705057227 */ /* 0x000fe200078e0004 */
[----:B------:R-:W-:Y:S01]  /*0430*/  SHF.R.U32.HI R4, RZ, 0x2, R38 ;  /* 0x00000002ff047819 */ /* 0x000fe20000011626 */
[----:B------:R-:W0:Y:S04]  /*0440*/  LDC.64 R6, c[0x0][0x248] ;  /* 0x00009200ff067b82 */ /* 0x000e280000000a00 */
[----:B------:R-:W-:-:S04]  /*0450*/  IMAD.HI.U32 R5, R5, R8, RZ ;  /* 0x0000000805057227 */ /* 0x000fc800078e00ff */
[----:B-1----:R-:W-:Y:S01]  /*0460*/  IMAD R4, R13, UR14, R4 ;  /* 0x0000000e0d047c24 */ /* 0x002fe2000f8e0204 */
[----:B------:R-:W-:Y:S02]  /*0470*/  IADD3 R3, -R5, RZ, RZ ;  /* 0x000000ff05037210 */ /* 0x000fe40007ffe1ff */
[----:B------:R-:W-:-:S03]  /*0480*/  LOP3.LUT R13, R36, R9, RZ, 0x3c, !PT ;  /* 0x00000009240d7212 */ /* 0x000fc600078e3cff */
[----:B------:R-:W-:-:S05]  /*0490*/  IMAD R3, R12, R3, R8 ;  /* 0x000000030c037224 */ /* 0x000fca00078e0208 */
[----:B------:R-:W-:Y:S01]  /*04a0*/  ISETP.GT.U32.AND P5, PT, R12, R3, PT ;  /* 0x000000030c00720c */ /* 0x000fe20003fa4070 */
[----:B0-----:R-:W-:-:S06]  /*04b0*/  IMAD.WIDE R6, R36, 0x8, R6 ;  /* 0x0000000824067825 */ /* 0x001fcc00078e0206 */
[----:B------:R-:W4:Y:S06]  /*04c0*/  LDG.E.64 R6, desc[UR12][R6.64] ;  /* 0x0000000c06067981 */ /* 0x000f2c000c1e1b00 */
[----:B------:R-:W-:-:S04]  /*04d0*/  @!P5 IADD3 R3, R3, -R12, RZ ;  /* 0x8000000c0303d210 */ /* 0x000fc80007ffe0ff */
[-C--:B------:R-:W-:Y:S02]  /*04e0*/  ISETP.GE.U32.AND P4, PT, R3, R12.reuse, PT ;  /* 0x0000000c0300720c */ /* 0x080fe40003f86070 */
[----:B------:R-:W-:Y:S02]  /*04f0*/  IADD3 R8, R4, 0x20, RZ ;  /* 0x0000002004087810 */ /* 0x000fe40007ffe0ff */
[----:B------:R-:W-:Y:S02]  /*0500*/  ISETP.GE.AND P2, PT, R13, RZ, PT ;  /* 0x000000ff0d00720c */ /* 0x000fe40003f46270 */
[----:B------:R-:W-:Y:S02]  /*0510*/  ISETP.GE.U32.AND P0, PT, R8, UR10, PT ;  /* 0x0000000a08007c0c */ /* 0x000fe4000bf06070 */
[----:B------:R-:W-:Y:S02]  /*0520*/  ISETP.GT.U32.AND P6, PT, R12, R3, PT ;  /* 0x000000030c00720c */ /* 0x000fe40003fc4070 */
[----:B------:R-:W-:-:S02]  /*0530*/  IADD3 R4, R3, -R12, RZ ;  /* 0x8000000c03047210 */ /* 0x000fc40007ffe0ff */
[----:B------:R-:W-:Y:S02]  /*0540*/  @!P5 IADD3 R5, R5, 0x1, RZ ;  /* 0x000000010505d810 */ /* 0x000fe40007ffe0ff */
[----:B------:R-:W-:Y:S02]  /*0550*/  SHF.R.S32.HI R8, RZ, 0x1f, R8 ;  /* 0x0000001fff087819 */ /* 0x000fe40000011408 */
[----:B------:R-:W-:Y:S02]  /*0560*/  SEL R3, R4, R3, !P6 ;  /* 0x0000000304037207 */ /* 0x000fe40007000000 */
[----:B------:R-:W-:Y:S02]  /*0570*/  @P4 IADD3 R5, R5, 0x1, RZ ;  /* 0x0000000105054810 */ /* 0x000fe40007ffe0ff */
[----:B------:R-:W-:Y:S01]  /*0580*/  ISETP.GE.AND.EX P0, PT, R8, UR11, PT, P0 ;  /* 0x0000000b08007c0c */ /* 0x000fe2000bf06300 */
[----:B------:R-:W-:Y:S01]  /*0590*/  ULDC.64 UR10, c[0x0][0x298] ;  /* 0x0000a600000a7ab9 */ /* 0x000fe20000000a00 */
[----:B------:R-:W-:-:S02]  /*05a0*/  ISETP.NE.AND P4, PT, R9, RZ, PT ;  /* 0x000000ff0900720c */ /* 0x000fc40003f85270 */
[----:B------:R-:W-:Y:S02]  /*05b0*/  LOP3.LUT R4, RZ, R9, RZ, 0x33, !PT ;  /* 0x00000009ff047212 */ /* 0x000fe400078e33ff */
[----:B------:R-:W-:Y:S02]  /*05c0*/  ISETP.LT.U32.AND P0, PT, R38, 0x80, !P0 ;  /* 0x000000802600780c */ /* 0x000fe40004701070 */
[----:B------:R-:W-:Y:S02]  /*05d0*/  @!P3 IADD3 R3, -R3, RZ, RZ ;  /* 0x000000ff0303b210 */ /* 0x000fe40007ffe1ff */
[----:B------:R-:W-:Y:S02]  /*05e0*/  @!P2 IADD3 R5, -R5, RZ, RZ ;  /* 0x000000ff0505a210 */ /* 0x000fe40007ffe1ff */
[C---:B------:R-:W-:Y:S02]  /*05f0*/  SEL R3, R4.reuse, R3, !P4 ;  /* 0x0000000304037207 */ /* 0x040fe40006000000 */
[----:B------:R-:W-:-:S02]  /*0600*/  SEL R5, R4, R5, !P4 ;  /* 0x0000000504057207 */ /* 0x000fc40006000000 */
[----:B------:R-:W-:Y:S02]  /*0610*/  LEA R8, R3, R0, 0x3 ;  /* 0x0000000003087211 */ /* 0x000fe400078e18ff */
[----:B------:R-:W-:Y:S01]  /*0620*/  SHF.R.S32.HI R4, RZ, 0x1f, R5 ;  /* 0x0000001fff047819 */ /* 0x000fe20000011405 */
[----:B------:R-:W0:Y:S01]  /*0630*/  @P0 LDC.64 R20, c[0x0][0x288] ;  /* 0x0000a200ff140b82 */ /* 0x000e220000000a00 */
[----:B------:R-:W-:-:S03]  /*0640*/  SHF.R.S32.HI R9, RZ, 0x1f, R8 ;  /* 0x0000001fff097819 */ /* 0x000fc60000011408 */
[----:B------:R-:W-:Y:S01]  /*0650*/  IMAD R4, R4, UR10, RZ ;  /* 0x0000000a04047c24 */ /* 0x000fe2000f8e02ff */
[----:B------:R-:W-:Y:S01]  /*0660*/  SHF.R.S32.HI R13, RZ, 0x1f, R10 ;  /* 0x0000001fff0d7819 */ /* 0x000fe2000001140a */
[C---:B------:R-:W-:Y:S02]  /*0670*/  IMAD.WIDE.U32 R40, R5.reuse, UR10, R8 ;  /* 0x0000000a05287c25 */ /* 0x040fe4000f8e0008 */
[----:B------:R-:W1:Y:S02]  /*0680*/  @P0 LDC.64 R14, c[0x0][0x230] ;  /* 0x00008c00ff0e0b82 */ /* 0x000e640000000a00 */
[----:B------:R-:W-:Y:S01]  /*0690*/  IMAD R43, R5, UR11, R4 ;  /* 0x0000000b052b7c24 */ /* 0x000fe2000f8e0204 */
[----:B------:R-:W-:Y:S01]  /*06a0*/  @P1 MOV R42, R40 ;  /* 0x00000028002a1202 */ /* 0x000fe20000000f00 */
[----:B--2---:R-:W-:-:S03]  /*06b0*/  @P1 IMAD R4, R13, R16, RZ ;  /* 0x000000100d041224 */ /* 0x004fc600078e02ff */
[----:B------:R-:W-:Y:S01]  /*06c0*/  IADD3 R43, R41, R43, RZ ;  /* 0x0000002b292b7210 */ /* 0x000fe20007ffe0ff */
[----:B------:R-:W2:Y:S01]  /*06d0*/  @P1 LDC.64 R12, c[0x0][0x228] ;  /* 0x00008a00ff0c1b82 */ /* 0x000ea20000000a00 */
[C---:B------:R-:W-:Y:S02]  /*06e0*/  @P1 IMAD R23, R10.reuse, R17, R4 ;  /* 0x000000110a171224 */ /* 0x040fe400078e0204 */
[----:B------:R-:W-:-:S05]  /*06f0*/  @P1 IMAD.WIDE.U32 R16, R10, R16, R42 ;  /* 0x000000100a101225 */ /* 0x000fca00078e002a */
[----:B------:R-:W1:Y:S01]  /*0700*/  @P0 LDC.64 R4, c[0x0][0x228] ;  /* 0x00008a00ff040b82 */ /* 0x000e620000000a00 */
[----:B------:R-:W-:Y:S02]  /*0710*/  SHF.R.S32.HI R25, RZ, 0x1f, R27 ;  /* 0x0000001fff197819 */ /* 0x000fe4000001141b */
[----:B------:R-:W-:Y:S02]  /*0720*/  @P1 IADD3 R17, R17, R23, RZ ;  /* 0x0000001711111210 */ /* 0x000fe40007ffe0ff */
[C---:B------:R-:W-:Y:S01]  /*0730*/  @P1 SHF.L.U32 R23, R16.reuse, 0x1, RZ ;  /* 0x0000000110171819 */ /* 0x040fe200000006ff */
[----:B0-----:R-:W-:Y:S01]  /*0740*/  @P0 IMAD R24, R25, R20, RZ ;  /* 0x0000001419180224 */ /* 0x001fe200078e02ff */
[----:B------:R-:W-:Y:S02]  /*0750*/  @P1 SHF.L.U64.HI R22, R16, 0x1, R17 ;  /* 0x0000000110161819 */ /* 0x000fe40000010211 */
[----:B------:R-:W-:Y:S02]  /*0760*/  @P0 MOV R16, R40 ;  /* 0x0000002800100202 */ /* 0x000fe40000000f00 */
[----:B------:R-:W-:Y:S01]  /*0770*/  @P0 MOV R17, R43 ;  /* 0x0000002b00110202 */ /* 0x000fe20000000f00 */
[----:B------:R-:W-:Y:S01]  /*0780*/  @P0 IMAD R25, R27, R21, R24 ;  /* 0x000000151b190224 */ /* 0x000fe200078e0218 */
[----:B---3--:R-:W-:Y:S01]  /*0790*/  @P1 IADD3 R18, P2, R23, R18, RZ ;  /* 0x0000001217121210 */ /* 0x008fe20007f5e0ff */
[----:B------:R-:W-:-:S03]  /*07a0*/  @P0 IMAD.WIDE.U32 R20, R27, R20, R16 ;  /* 0x000000141b140225 */ /* 0x000fc600078e0010 */
[----:B------:R-:W-:Y:S02]  /*07b0*/  @P1 IADD3.X R19, R22, R19, RZ, P2, !PT ;  /* 0x0000001316131210 */ /* 0x000fe400017fe4ff */
[----:B--2---:R-:W-:Y:S02]  /*07c0*/  @P1 IADD3 R16, P2, R23, R12, RZ ;  /* 0x0000000c17101210 */ /* 0x004fe40007f5e0ff */
[----:B------:R-:W-:Y:S01]  /*07d0*/  @P0 SHF.L.U32 R17, R20, 0x1, RZ ;  /* 0x0000000114110819 */ /* 0x000fe200000006ff */
[----:B------:R-:W2:Y:S03]  /*07e0*/  @P1 LDG.E R33, desc[UR12][R18.64] ;  /* 0x0000000c12211981 */ /* 0x000ea6000c1e1900 */
[C---:B-1----:R-:W-:Y:S02]  /*07f0*/  @P0 IADD3 R12, P3, R17.reuse, R14, RZ ;  /* 0x0000000e110c0210 */ /* 0x042fe40007f7e0ff */
[----:B------:R-:W-:-:S02]  /*0800*/  @P0 IADD3 R4, P4, R17, R4, RZ ;  /* 0x0000000411040210 */ /* 0x000fc40007f9e0ff */
[----:B------:R-:W-:-:S05]  /*0810*/  @P1 IADD3.X R17, R22, R13, RZ, P2, !PT ;  /* 0x0000000d16111210 */ /* 0x000fca00017fe4ff */
[----:B------:R-:W5:Y:S01]  /*0820*/  @P1 LDG.E R32, desc[UR12][R16.64] ;  /* 0x0000000c10201981 */ /* 0x000f62000c1e1900 */
[----:B------:R-:W-:-:S04]  /*0830*/  @P0 IADD3 R21, R21, R25, RZ ;  /* 0x0000001915150210 */ /* 0x000fc80007ffe0ff */
[----:B------:R-:W-:Y:S02]  /*0840*/  @P0 SHF.L.U64.HI R20, R20, 0x1, R21 ;  /* 0x0000000114140819 */ /* 0x000fe40000010215 */
[----:B------:R-:W-:Y:S02]  /*0850*/  MOV R31, RZ ;  /* 0x000000ff001f7202 */ /* 0x000fe40000000f00 */
[C---:B------:R-:W-:Y:S02]  /*0860*/  @P0 IADD3.X R13, R20.reuse, R15, RZ, P3, !PT ;  /* 0x0000000f140d0210 */ /* 0x040fe40001ffe4ff */
[----:B------:R-:W-:-:S03]  /*0870*/  @P0 IADD3.X R5, R20, R5, RZ, P4, !PT ;  /* 0x0000000514050210 */ /* 0x000fc600027fe4ff */
[----:B------:R-:W5:Y:S04]  /*0880*/  @P0 LDG.E R34, desc[UR12][R12.64] ;  /* 0x0000000c0c220981 */ /* 0x000f68000c1e1900 */
[----:B------:R0:W5:Y:S01]  /*0890*/  @P0 LDG.E R31, desc[UR12][R4.64] ;  /* 0x0000000c041f0981 */ /* 0x000162000c1e1900 */
[----:B------:R-:W-:Y:S01]  /*08a0*/  UMOV UR10, 0x3f800000 ;  /* 0x3f800000000a7882 */ /* 0x000fe20000000000 */
[----:B------:R-:W-:Y:S01]  /*08b0*/  BSSY B0, `(.L_x_2) ;  /* 0x000001f000007945 */ /* 0x000fe20003800000 */
[----:B------:R-:W-:Y:S02]  /*08c0*/  ISETP.NE.AND P2, PT, RZ, UR6, PT ;  /* 0x00000006ff007c0c */ /* 0x000fe4000bf45270 */
[----:B0-----:R-:W-:Y:S02]  /*08d0*/  CS2R R4, SRZ ;  /* 0x0000000000047805 */ /* 0x001fe4000001ff00 */
[----:B----4-:R-:W-:-:S13]  /*08e0*/  R2UR UR11, R6 ;  /* 0x00000000060b72ca */ /* 0x010fda00000e0000 */
[----:B------:R-:W-:-:S05]  /*08f0*/  MOV R6, UR11 ;  /* 0x0000000b00067c02 */ /* 0x000fca0008000f00 */
[----:B------:R-:W-:-:S05]  /*0900*/  FFMA.FTZ R7, -R6, UR11, R7 ;  /* 0x0000000b06077c23 */ /* 0x000fca0008010107 */
[----:B------:R-:W-:-:S13]  /*0910*/  FSETP.GTU.FTZ.AND P0, PT, R7, RZ, PT ;  /* 0x000000ff0700720b */ /* 0x000fda0003f1c000 */
[----:B------:R-:W-:Y:S01]  /*0920*/  VOTEU.ANY UP0, P0 ;  /* 0x00000000003f7886 */ /* 0x000fe20000000100 */
[----:B------:R-:W-:-:S04]  /*0930*/  PLOP3.LUT P0, PT, PT, PT, UP0, 0x80, 0x0 ;  /* 0x000000000000781c */ /* 0x000fc80003f0f008 */
[----:B------:R-:W-:-:S09]  /*0940*/  @UP0 ULDC UR4, c[0x0][0x250] ;  /* 0x0000940000040ab9 */ /* 0x000fd20000000800 */
[----:B------:R-:W-:-:S06]  /*0950*/  @P0 FADD.FTZ R14, R7, UR4 ;  /* 0x00000004070e0e21 */ /* 0x000fcc0008010000 */
[----:B------:R-:W0:Y:S01]  /*0960*/  @P0 MUFU.RSQ R14, R14 ;  /* 0x0000000e000e0308 */ /* 0x000e220000001400 */
[----:B------:R-:W-:Y:S02]  /*0970*/  CS2R R6, SRZ ;  /* 0x0000000000067805 */ /* 0x000fe4000001ff00 */
[----:B0-----:R-:W-:Y:S02]  /*0980*/  @P0 R2UR UR4, R14 ;  /* 0x000000000e0402ca */ /* 0x001fe400000e0000 */
[----:B------:R-:W-:-:S11]  /*0990*/  ISETP.GT.U32.AND P0, PT, R38, 0x7f, PT ;  /* 0x0000007f2600780c */ /* 0x000fd60003f04070 */
[----:B------:R-:W-:Y:S01]  /*09a0*/  @UP0 UMOV UR10, UR4 ;  /* 0x00000004000a0c82 */ /* 0x000fe20008000000 */
[C---:B--2---:R-:W-:Y:S02]  /*09b0*/  PRMT R12, R33.reuse, 0x7632, R12 ;  /* 0x00007632210c7816 */ /* 0x044fe4000000000c */
[----:B------:R-:W-:Y:S02]  /*09c0*/  SHF.L.U32 R14, R33, 0x10, RZ ;  /* 0x00000010210e7819 */ /* 0x000fe400000006ff */
[----:B------:R-:W-:Y:S01]  /*09d0*/  SHF.L.U32 R15, R12, 0x10, RZ ;  /* 0x000000100c0f7819 */ /* 0x000fe200000006ff */
[----:B------:R-:W-:Y:S06]  /*09e0*/  @P0 BRA `(.L_x_3) ;  /* 0x00000000002c0947 */ /* 0x000fec0003800000 */
[----:B------:R-:W-:Y:S01]  /*09f0*/  ISETP.NE.AND P0, PT, RZ, UR6, PT ;  /* 0x00000006ff007c0c */ /* 0x000fe2000bf05270 */
[----:B------:R-:W-:Y:S01]  /*0a00*/  ULDC.64 UR16, c[0x0][0x238] ;  /* 0x00008e0000107ab9 */ /* 0x000fe20000000a00 */
[C---:B------:R-:W-:Y:S02]  /*0a10*/  SHF.L.U32 R13, R8.reuse, 0x2, RZ ;  /* 0x00000002080d7819 */ /* 0x040fe400000006ff */
[----:B------:R-:W-:Y:S02]  /*0a20*/  SHF.L.U64.HI R16, R8, 0x2, R9 ;  /* 0x0000000208107819 */ /* 0x000fe40000010209 */
[----:B------:R-:W-:-:S07]  /*0a30*/  IADD3 R12, P3, R13, UR16, RZ ;  /* 0x000000100d0c7c10 */ /* 0x000fce000ff7e0ff */
[----:B------:R-:W0:Y:S02]  /*0a40*/  @P0 LDC.64 R4, c[0x0][0x240] ;  /* 0x00009000ff040b82 */ /* 0x000e240000000a00 */
[----:B0-----:R-:W-:Y:S02]  /*0a50*/  @P0 IADD3 R8, P4, R13, R4, RZ ;  /* 0x000000040d080210 */ /* 0x001fe40007f9e0ff */
[C---:B------:R-:W-:Y:S02]  /*0a60*/  IADD3.X R13, R16.reuse, UR17, RZ, P3, !PT ;  /* 0x00000011100d7c10 */ /* 0x040fe40009ffe4ff */
[----:B------:R-:W-:-:S03]  /*0a70*/  @P0 IADD3.X R9, R16, R5, RZ, P4, !PT ;  /* 0x0000000510090210 */ /* 0x000fc600027fe4ff */
[----:B------:R0:W5:Y:S04]  /*0a80*/  LDG.E.64 R4, desc[UR12][R12.64] ;  /* 0x0000000c0c047981 */ /* 0x000168000c1e1b00 */
[----:B------:R0:W5:Y:S02]  /*0a90*/  @P0 LDG.E.64 R6, desc[UR12][R8.64] ;  /* 0x0000000c08060981 */ /* 0x000164000c1e1b00 */
.L_x_3:
[----:B------:R-:W-:Y:S05]  /*0aa0*/  BSYNC B0 ;  /* 0x0000000000007941 */ /* 0x000fea0003800000 */
.L_x_2:
[----:B0----5:R-:W-:Y:S01]  /*0ab0*/  PRMT R13, R32, 0x7632, R13 ;  /* 0x00007632200d7816 */ /* 0x021fe2000000000d */
[----:B------:R-:W-:Y:S01]  /*0ac0*/  FADD.FTZ R14, R14, -UR11 ;  /* 0x8000000b0e0e7e21 */ /* 0x000fe20008010000 */
[----:B------:R-:W-:Y:S01]  /*0ad0*/  FADD.FTZ R8, R15, -UR11 ;  /* 0x8000000b0f087e21 */ /* 0x000fe20008010000 */
[----:B------:R-:W-:Y:S02]  /*0ae0*/  SHF.L.U32 R12, R32, 0x10, RZ ;  /* 0x00000010200c7819 */ /* 0x000fe400000006ff */
[----:B------:R-:W-:Y:S01]  /*0af0*/  SHF.L.U32 R13, R13, 0x10, RZ ;  /* 0x000000100d0d7819 */ /* 0x000fe200000006ff */
[----:B------:R-:W-:Y:S01]  /*0b00*/  FMUL.FTZ R9, R14, UR10 ;  /* 0x0000000a0e097c20 */ /* 0x000fe20008410000 */
[----:B------:R-:W-:Y:S01]  /*0b10*/  FMUL.FTZ R8, R8, UR10 ;  /* 0x0000000a08087c20 */ /* 0x000fe20008410000 */
[----:B------:R-:W-:Y:S06]  /*0b20*/  @!P2 BRA `(.L_x_4) ;  /* 0x000000000048a947 */ /* 0x000fec0003800000 */
[----:B------:R-:W-:Y:S01]  /*0b30*/  FFMA.FTZ R9, R9, R4, R6 ;  /* 0x0000000409097223 */ /* 0x000fe20000010006 */
[----:B------:R-:W-:-:S03]  /*0b40*/  FFMA.FTZ R14, R8, R5, R7 ;  /* 0x00000005080e7223 */ /* 0x000fc60000010007 */
[----:B------:R-:W-:Y:S01]  /*0b50*/  FMUL.FTZ R15, R9, -1.4426950216293334961 ;  /* 0xbfb8aa3b090f7820 */ /* 0x000fe20000410000 */
[----:B------:R-:W-:-:S05]  /*0b60*/  FMUL.FTZ R18, R14, -1.4426950216293334961 ;  /* 0xbfb8aa3b0e127820 */ /* 0x000fca0000410000 */
[----:B------:R-:W0:Y:S08]  /*0b70*/  MUFU.EX2 R15, R15 ;  /* 0x0000000f000f7308 */ /* 0x000e300000000800 */
[----:B------:R-:W1:Y:S01]  /*0b80*/  MUFU.EX2 R18, R18 ;  /* 0x0000001200127308 */ /* 0x000e620000000800 */
[----:B0-----:R-:W-:-:S07]  /*0b90*/  FADD.FTZ R16, R15, 1 ;  /* 0x3f8000000f107421 */ /* 0x001fce0000010000 */
[----:B------:R-:W0:Y:S01]  /*0ba0*/  MUFU.RCP R17, R16 ;  /* 0x0000001000117308 */ /* 0x000e220000001000 */
[----:B-1----:R-:W-:-:S07]  /*0bb0*/  FADD.FTZ R19, R18, 1 ;  /* 0x3f80000012137421 */ /* 0x002fce0000010000 */
[----:B------:R-:W1:Y:S01]  /*0bc0*/  MUFU.RCP R20, R19 ;  /* 0x0000001300147308 */ /* 0x000e620000001000 */
[----:B0-----:R-:W-:Y:S01]  /*0bd0*/  FADD.FTZ R22, -R17, 1 ;  /* 0x3f80000011167421 */ /* 0x001fe20000010100 */
[----:B------:R-:W-:-:S03]  /*0be0*/  FMUL.FTZ R12, R12, R17 ;  /* 0x000000110c0c7220 */ /* 0x000fc60000410000 */
[----:B------:R-:W-:Y:S01]  /*0bf0*/  FFMA.FTZ R9, R9, R22, 1 ;  /* 0x3f80000009097423 */ /* 0x000fe20000010016 */
[----:B-1----:R-:W-:Y:S01]  /*0c00*/  FADD.FTZ R21, -R20, 1 ;  /* 0x3f80000014157421 */ /* 0x002fe20000010100 */
[----:B------:R-:W-:Y:S02]  /*0c10*/  FMUL.FTZ R13, R13, R20 ;  /* 0x000000140d0d7220 */ /* 0x000fe40000410000 */
[----:B------:R-:W-:Y:S01]  /*0c20*/  FMUL.FTZ R12, R12, R9 ;  /* 0x000000090c0c7220 */ /* 0x000fe20000410000 */
[----:B------:R-:W-:-:S04]  /*0c30*/  FFMA.FTZ R14, R14, R21, 1 ;  /* 0x3f8000000e0e7423 */ /* 0x000fc80000010015 */
[----:B------:R-:W-:-:S07]  /*0c40*/  FMUL.FTZ R13, R13, R14 ;  /* 0x0000000e0d0d7220 */ /* 0x000fce0000410000 */
.L_x_4:
[----:B------:R-:W-:Y:S02]  /*0c50*/  SHF.L.U32 R16, R33, 0x10, RZ ;  /* 0x0000001021107819 */ /* 0x000fe400000006ff */
[C---:B------:R-:W-:Y:S02]  /*0c60*/  PRMT R9, R34.reuse, 0x7632, R9 ;  /* 0x0000763222097816 */ /* 0x040fe40000000009 */
[----:B------:R-:W-:Y:S01]  /*0c70*/  SHF.L.U32 R14, R34, 0x10, RZ ;  /* 0x00000010220e7819 */ /* 0x000fe200000006ff */
[----:B------:R-:W-:Y:S01]  /*0c80*/  FADD.FTZ R18, R16, -UR11 ;  /* 0x8000000b10127e21 */ /* 0x000fe20008010000 */
[----:B------:R-:W-:Y:S02]  /*0c90*/  SHF.L.U32 R16, R9, 0x10, RZ ;  /* 0x0000001009107819 */ /* 0x000fe400000006ff */
[----:B------:R-:W-:Y:S01]  /*0ca0*/  PRMT R17, R31, 0x7632, R17 ;  /* 0x000076321f117816 */ /* 0x000fe20000000011 */
[----:B------:R-:W-:Y:S01]  /*0cb0*/  FMUL.FTZ R9, R18, UR10 ;  /* 0x0000000a12097c20 */ /* 0x000fe20008410000 */
[----:B------:R-:W-:Y:S01]  /*0cc0*/  FADD.FTZ R19, R14, -UR11 ;  /* 0x8000000b0e137e21 */ /* 0x000fe20008010000 */
[----:B------:R-:W-:Y:S01]  /*0cd0*/  FMUL.FTZ R18, R12, R4 ;  /* 0x000000040c127220 */ /* 0x000fe20000410000 */
[----:B------:R-:W-:Y:S01]  /*0ce0*/  FADD.FTZ R16, R16, -UR11 ;  /* 0x8000000b10107e21 */ /* 0x000fe20008010000 */
[----:B------:R-:W-:Y:S01]  /*0cf0*/  SHF.L.U32 R14, R17, 0x10, RZ ;  /* 0x00000010110e7819 */ /* 0x000fe200000006ff */
[----:B------:R-:W-:Y:S01]  /*0d00*/  FMUL.FTZ R17, R19, UR10 ;  /* 0x0000000a13117c20 */ /* 0x000fe20008410000 */
[----:B------:R-:W-:Y:S01]  /*0d10*/  FFMA.FTZ R21, R9, R18, RZ ;  /* 0x0000001209157223 */ /* 0x000fe200000100ff */
[----:B------:R-:W-:Y:S01]  /*0d20*/  SHF.L.U32 R15, R31, 0x10, RZ ;  /* 0x000000101f0f7819 */ /* 0x000fe200000006ff */
[----:B------:R-:W-:Y:S01]  /*0d30*/  FMUL.FTZ R19, R13, R5 ;  /* 0x000000050d137220 */ /* 0x000fe20000410000 */
[----:B------:R-:W-:Y:S01]  /*0d40*/  FADD.FTZ R18, RZ, R18 ;  /* 0x00000012ff127221 */ /* 0x000fe20000010000 */
        /* <DEDUP_REMOVED lines=20> */
.L_x_5:
[----:B------:R-:W-:Y:S01]  /*0e90*/  FFMA.FTZ R22, R8, R19, R21 ;  /* 0x0000001308167223 */ /* 0x000fe20000010015 */
[----:B------:R-:W-:Y:S01]  /*0ea0*/  FMUL.FTZ R20, R15, R4 ;  /* 0x000000040f147220 */ /* 0x000fe20000410000 */
[----:B------:R-:W-:Y:S01]  /*0eb0*/  FADD.FTZ R23, R19, R18 ;  /* 0x0000001213177221 */ /* 0x000fe20000010000 */
[----:B------:R-:W-:Y:S01]  /*0ec0*/  FMUL.FTZ R21, R14, R5 ;  /* 0x000000050e157220 */ /* 0x000fe20000410000 */
[----:B------:R-:W-:Y:S01]  /*0ed0*/  ISETP.GT.AND P0, PT, R11, 0x1e, PT ;  /* 0x0000001e0b00780c */ /* 0x000fe20003f04270 */
[----:B------:R-:W-:Y:S01]  /*0ee0*/  FFMA.FTZ R19, R17, R20, R22 ;  /* 0x0000001411137223 */ /* 0x000fe20000010016 */
[----:B------:R-:W-:Y:S01]  /*0ef0*/  FADD.FTZ R20, R23, R20 ;  /* 0x0000001417147221 */ /* 0x000fe20000010000 */
[----:B------:R-:W0:Y:S01]  /*0f00*/  S2UR UR15, SR_CgaCtaId ;  /* 0x00000000000f79c3 */ /* 0x000e220000008800 */
[----:B------:R-:W-:Y:S01]  /*0f10*/  UMOV UR6, 0x400 ;  /* 0x0000040000067882 */ /* 0x000fe20000000000 */
[----:B------:R-:W-:Y:S01]  /*0f20*/  FFMA.FTZ R18, R16, R21, R19 ;  /* 0x0000001510127223 */ /* 0x000fe20000010013 */
[----:B------:R-:W-:Y:S01]  /*0f30*/  FADD.FTZ R19, R21, R20 ;  /* 0x0000001415137221 */ /* 0x000fe20000010000 */
[----:B------:R-:W-:Y:S01]  /*0f40*/  UIADD3 UR4, UR6, 0x40, URZ ;  /* 0x0000004006047890 */ /* 0x000fe2000fffe03f */
[----:B------:R-:W-:Y:S01]  /*0f50*/  FFMA.FTZ R22, R9, R12, RZ ;  /* 0x0000000c09167223 */ /* 0x000fe200000100ff */
[C---:B------:R-:W-:Y:S01]  /*0f60*/  ISETP.NE.AND P3, PT, R38.reuse, RZ, PT ;  /* 0x000000ff2600720c */ /* 0x040fe20003f65270 */
[----:B------:R-:W1:Y:S01]  /*0f70*/  SHFL.DOWN PT, R21, R18, 0x1, 0x1f ;  /* 0x08201f0012157f89 */ /* 0x000e6200000e0000 */
[----:B------:R-:W-:Y:S01]  /*0f80*/  FADD.FTZ R12, RZ, R12 ;  /* 0x0000000cff0c7221 */ /* 0x000fe20000010000 */
[----:B------:R-:W-:Y:S01]  /*0f90*/  BSSY B0, `(.L_x_6) ;  /* 0x0000031000007945 */ /* 0x000fe20003800000 */
[----:B------:R-:W-:Y:S01]  /*0fa0*/  ISETP.GT.U32.AND P4, PT, R38, 0x3, PT ;  /* 0x000000032600780c */ /* 0x000fe20003f84070 */
[----:B------:R-:W2:Y:S01]  /*0fb0*/  SHFL.DOWN PT, R20, R19, 0x1, 0x1f ;  /* 0x08201f0013147f89 */ /* 0x000ea200000e0000 */
[----:B0-----:R-:W-:-:S06]  /*0fc0*/  ULEA UR4, UR15, UR4, 0x18 ;  /* 0x000000040f047291 */ /* 0x001fcc000f8ec03f */
[----:B------:R-:W-:Y:S01]  /*0fd0*/  LEA R39, R38, UR4, 0x4 ;  /* 0x0000000426277c11 */ /* 0x000fe2000f8e20ff */
[----:B-1----:R-:W-:Y:S01]  /*0fe0*/  @!P0 FADD.FTZ R18, R18, R21 ;  /* 0x0000001512128221 */ /* 0x002fe20000010000 */
[----:B--2---:R-:W-:-:S04]  /*0ff0*/  @!P0 FADD.FTZ R19, R19, R20 ;  /* 0x0000001413138221 */ /* 0x004fc80000010000 */
[----:B------:R-:W0:Y:S01]  /*1000*/  SHFL.DOWN PT, R21, R18, 0x2, 0x1f ;  /* 0x08401f0012157f89 */ /* 0x000e2200000e0000 */
[----:B------:R-:W-:-:S03]  /*1010*/  ISETP.GT.AND P0, PT, R11, 0x1d, PT ;  /* 0x0000001d0b00780c */ /* 0x000fc60003f04270 */
[----:B------:R-:W1:Y:S10]  /*1020*/  SHFL.DOWN PT, R20, R19, 0x2, 0x1f ;  /* 0x08401f0013147f89 */ /* 0x000e7400000e0000 */
[----:B0-----:R-:W-:Y:S01]  /*1030*/  @!P0 FADD.FTZ R18, R18, R21 ;  /* 0x0000001512128221 */ /* 0x001fe20000010000 */
[----:B-1----:R-:W-:-:S04]  /*1040*/  @!P0 FADD.FTZ R19, R19, R20 ;  /* 0x0000001413138221 */ /* 0x002fc80000010000 */
        /* <DEDUP_REMOVED lines=14> */
[----:B------:R-:W-:Y:S01]  /*1130*/  FFMA.FTZ R21, R8, R13, RZ ;  /* 0x0000000d08157223 */ /* 0x000fe200000100ff */
[----:B------:R-:W-:Y:S01]  /*1140*/  FADD.FTZ R13, RZ, R13 ;  /* 0x0000000dff0d7221 */ /* 0x000fe20000010000 */
[----:B-1----:R-:W-:Y:S01]  /*1150*/  @!P0 FADD.FTZ R19, R19, R20 ;  /* 0x0000001413138221 */ /* 0x002fe20000010000 */
[----:B------:R-:W-:Y:S01]  /*1160*/  ISETP.NE.AND P0, PT, R11, RZ, PT ;  /* 0x000000ff0b00720c */ /* 0x000fe20003f05270 */
[----:B------:R-:W-:Y:S01]  /*1170*/  FFMA.FTZ R20, R17, R15, R22 ;  /* 0x0000000f11147223 */ /* 0x000fe20000010016 */
[----:B------:R-:W-:Y:S01]  /*1180*/  FFMA.FTZ R21, R16, R14, R21 ;  /* 0x0000000e10157223 */ /* 0x000fe20000010015 */
[----:B------:R-:W-:Y:S01]  /*1190*/  FADD.FTZ R22, R12, R15 ;  /* 0x0000000f0c167221 */ /* 0x000fe20000010000 */
[----:B------:R-:W-:Y:S01]  /*11a0*/  FADD.FTZ R23, R13, R14 ;  /* 0x0000000e0d177221 */ /* 0x000fe20000010000 */
[----:B------:R-:W-:-:S02]  /*11b0*/  MOV R8, R18 ;  /* 0x0000001200087202 */ /* 0x000fc40000000f00 */
[----:B------:R-:W-:Y:S02]  /*11c0*/  MOV R9, R19 ;  /* 0x0000001300097202 */ /* 0x000fe40000000f00 */
[----:B------:R0:W-:Y:S04]  /*11d0*/  STS.128 [R39], R20 ;  /* 0x0000001427007388 */ /* 0x0001e80000000c00 */
[----:B------:R0:W-:Y:S01]  /*11e0*/  @!P0 STS.64 [R2+0x8], R8 ;  /* 0x0000080802008388 */ /* 0x0001e20000000a00 */
[----:B------:R-:W-:Y:S06]  /*11f0*/  BAR.SYNC.DEFER_BLOCKING 0x0 ;  /* 0x0000000000007b1d */ /* 0x000fec0000010000 */
[----:B------:R-:W-:Y:S05]  /*1200*/  @P3 BRA `(.L_x_7) ;  /* 0x0000000000243947 */ /* 0x000fea0003800000 */
[----:B------:R-:W-:-:S09]  /*1210*/  ULEA UR4, UR15, UR6, 0x18 ;  /* 0x000000060f047291 */ /* 0x000fd2000f8ec03f */
[----:B------:R-:W1:Y:S04]  /*1220*/  LDS.128 R12, [UR4+0x10] ;  /* 0x00001004ff0c7984 */ /* 0x000e680008000c00 */
[----:B------:R-:W2:Y:S01]  /*1230*/  LDS.64 R16, [UR4+0x20] ;  /* 0x00002004ff107984 */ /* 0x000ea20008000a00 */
[----:B-1----:R-:W-:Y:S01]  /*1240*/  FADD.FTZ R19, R8, R12 ;  /* 0x0000000c08137221 */ /* 0x002fe20000010000 */
[----:B0-----:R-:W-:-:S03]  /*1250*/  FADD.FTZ R8, R9, R13 ;  /* 0x0000000d09087221 */ /* 0x001fc60000010000 */
[----:B------:R-:W-:Y:S01]  /*1260*/  FADD.FTZ R19, R19, R14 ;  /* 0x0000000e13137221 */ /* 0x000fe20000010000 */
[----:B------:R-:W-:-:S03]  /*1270*/  FADD.FTZ R12, R8, R15 ;  /* 0x0000000f080c7221 */ /* 0x000fc60000010000 */
[----:B--2---:R-:W-:Y:S01]  /*1280*/  FADD.FTZ R8, R19, R16 ;  /* 0x0000001013087221 */ /* 0x004fe20000010000 */
[----:B------:R-:W-:-:S07]  /*1290*/  FADD.FTZ R9, R12, R17 ;  /* 0x000000110c097221 */ /* 0x000fce0000010000 */
.L_x_7:
[----:B------:R-:W-:Y:S05]  /*12a0*/  BSYNC B0 ;  /* 0x0000000000007941 */ /* 0x000fea0003800000 */
.L_x_6:
[----:B------:R-:W-:Y:S06]  /*12b0*/  BAR.SYNC.DEFER_BLOCKING 0x0 ;  /* 0x0000000000007b1d */ /* 0x000fec0000010000 */
[----:B------:R-:W-:Y:S04]  /*12c0*/  BSSY B0, `(.L_x_8) ;  /* 0x000009d000007945 */ /* 0x000fe80003800000 */
[----:B------:R-:W-:Y:S05]  /*12d0*/  @P4 BRA `(.L_x_9) ;  /* 0x00000008006c4947 */ /* 0x000fea0003800000 */
[----:B------:R-:W1:Y:S04]  /*12e0*/  LDS.128 R24, [R39+0x40] ;  /* 0x0000400027187984 */ /* 0x000e680000000c00 */
[----:B------:R-:W2:Y:S04]  /*12f0*/  LDS.128 R16, [R39+0x80] ;  /* 0x0000800027107984 */ /* 0x000ea80000000c00 */
[----:B------:R-:W3:Y:S01]  /*1300*/  LDS.128 R12, [R39+0xc0] ;  /* 0x0000c000270c7984 */ /* 0x000ee20000000c00 */
[----:B-1----:R-:W-:Y:S01]  /*1310*/  FADD.FTZ R45, R20, R24 ;  /* 0x00000018142d7221 */ /* 0x002fe20000010000 */
[----:B------:R-:W-:Y:S01]  /*1320*/  FADD.FTZ R24, R21, R25 ;  /* 0x0000001915187221 */ /* 0x000fe20000010000 */
[----:B------:R-:W-:Y:S01]  /*1330*/  FADD.FTZ R25, R22, R26 ;  /* 0x0000001a16197221 */ /* 0x000fe20000010000 */
[----:B------:R-:W-:Y:S01]  /*1340*/  FADD.FTZ R26, R23, R27 ;  /* 0x0000001b171a7221 */ /* 0x000fe20000010000 */
[----:B--2---:R-:W-:Y:S01]  /*1350*/  FADD.FTZ R45, R45, R16 ;  /* 0x000000102d2d7221 */ /* 0x004fe20000010000 */
[----:B0-----:R-:W0:Y:S01]  /*1360*/  LDS.128 R20, [R39+0x100] ;  /* 0x0001000027147984 */ /* 0x001e220000000c00 */
[----:B------:R-:W-:Y:S01]  /*1370*/  FADD.FTZ R24, R24, R17 ;  /* 0x0000001118187221 */ /* 0x000fe20000010000 */
[----:B------:R-:W-:Y:S01]  /*1380*/  FADD.FTZ R25, R25, R18 ;  /* 0x0000001219197221 */ /* 0x000fe20000010000 */
[----:B------:R-:W-:Y:S01]  /*1390*/  FADD.FTZ R26, R26, R19 ;  /* 0x000000131a1a7221 */ /* 0x000fe20000010000 */
[----:B---3--:R-:W-:Y:S01]  /*13a0*/  FADD.FTZ R45, R45, R12 ;  /* 0x0000000c2d2d7221 */ /* 0x008fe20000010000 */
[----:B------:R-:W1:Y:S01]  /*13b0*/  LDS.128 R16, [R39+0x140] ;  /* 0x0001400027107984 */ /* 0x000e620000000c00 */
[----:B------:R-:W-:Y:S01]  /*13c0*/  FADD.FTZ R24, R24, R13 ;  /* 0x0000000d18187221 */ /* 0x000fe20000010000 */
[----:B------:R-:W-:Y:S01]  /*13d0*/  FADD.FTZ R27, R25, R14 ;  /* 0x0000000e191b7221 */ /* 0x000fe20000010000 */
[----:B------:R-:W-:-:S02]  /*13e0*/  FADD.FTZ R26, R26, R15 ;  /* 0x0000000f1a1a7221 */ /* 0x000fc40000010000 */
[----:B------:R-:W2:Y:S01]  /*13f0*/  LDS.128 R12, [R39+0x180] ;  /* 0x00018000270c7984 */ /* 0x000ea20000000c00 */
[----:B0-----:R-:W-:Y:S01]  /*1400*/  FADD.FTZ R25, R45, R20 ;  /* 0x000000142d197221 */ /* 0x001fe20000010000 */
[----:B------:R-:W-:Y:S01]  /*1410*/  FADD.FTZ R24, R24, R21 ;  /* 0x0000001518187221 */ /* 0x000fe20000010000 */
[----:B------:R-:W-:Y:S01]  /*1420*/  FADD.FTZ R27, R27, R22 ;  /* 0x000000161b1b7221 */ /* 0x000fe20000010000 */
[----:B------:R-:W-:Y:S02]  /*1430*/  FADD.FTZ R26, R26, R23 ;  /* 0x000000171a1a7221 */ /* 0x000fe40000010000 */
[----:B------:R-:W0:Y:S01]  /*1440*/  LDS.128 R20, [R39+0x1c0] ;  /* 0x0001c00027147984 */ /* 0x000e220000000c00 */
[----:B-1----:R-:W-:Y:S01]  /*1450*/  FADD.FTZ R25, R25, R16 ;  /* 0x0000001019197221 */ /* 0x002fe20000010000 */
[----:B------:R-:W-:Y:S01]  /*1460*/  FADD.FTZ R24, R24, R17 ;  /* 0x0000001118187221 */ /* 0x000fe20000010000 */
[----:B------:R-:W-:Y:S01]  /*1470*/  FADD.FTZ R27, R27, R18 ;  /* 0x000000121b1b7221 */ /* 0x000fe20000010000 */
[----:B------:R-:W-:Y:S01]  /*1480*/  FADD.FTZ R26, R26, R19 ;  /* 0x000000131a1a7221 */ /* 0x000fe20000010000 */
[----:B--2---:R-:W-:Y:S01]  /*1490*/  FADD.FTZ R25, R25, R12 ;  /* 0x0000000c19197221 */ /* 0x004fe20000010000 */
        /* <DEDUP_REMOVED lines=13> */
[----:B------:R-:W-:-:S02]  /*1570*/  FADD.FTZ R26, R26, R19 ;  /* 0x000000131a1a7221 */ /* 0x000fc40000010000 */
[----:B------:R-:W1:Y:S01]  /*1580*/  LDS.128 R16, [R39+0x2c0] ;  /* 0x0002c00027107984 */ /* 0x000e620000000c00 */
[----:B--2---:R-:W-:Y:S01]  /*1590*/  FADD.FTZ R25, R25, R12 ;  /* 0x0000000c19197221 */ /* 0x004fe20000010000 */
[----:B------:R-:W-:Y:S01]  /*15a0*/  FADD.FTZ R24, R24, R13 ;  /* 0x0000000d18187221 */ /* 0x000fe20000010000 */
[----:B------:R-:W-:Y:S01]  /*15b0*/  FADD.FTZ R27, R27, R14 ;  /* 0x0000000e1b1b7221 */ /* 0x000fe20000010000 */
[----:B------:R-:W-:Y:S02]  /*15c0*/  FADD.FTZ R26, R26, R15 ;  /* 0x0000000f1a1a7221 */ /* 0x000fe40000010000 */
[----:B------:R-:W2:Y:S01]  /*15d0*/  LDS.128 R12, [R39+0x300] ;  /* 0x00030000270c7984 */ /* 0x000ea20000000c00 */
[----:B0-----:R-:W-:Y:S01]  /*15e0*/  FADD.FTZ R25, R25, R20 ;  /* 0x0000001419197221 */ /* 0x001fe20000010000 */
[----:B------:R-:W-:Y:S01]  /*15f0*/  FADD.FTZ R24, R24, R21 ;  /* 0x0000001518187221 */ /* 0x000fe20000010000 */
[----:B------:R-:W-:Y:S01]  /*1600*/  FADD.FTZ R27, R27, R22 ;  /* 0x000000161b1b7221 */ /* 0x000fe20000010000 */
[----:B------:R-:W-:-:S02]  /*1610*/  FADD.FTZ R26, R26, R23 ;  /* 0x000000171a1a7221 */ /* 0x000fc40000010000 */
[----:B------:R-:W0:Y:S01]  /*1620*/  LDS.128 R20, [R39+0x340] ;  /* 0x0003400027147984 */ /* 0x000e220000000c00 */
[----:B-1----:R-:W-:Y:S01]  /*1630*/  FADD.FTZ R25, R25, R16 ;  /* 0x0000001019197221 */ /* 0x002fe20000010000 */
[----:B------:R-:W-:Y:S01]  /*1640*/  FADD.FTZ R24, R24, R17 ;  /* 0x0000001118187221 */ /* 0x000fe20000010000 */
[----:B------:R-:W-:Y:S01]  /*1650*/  FADD.FTZ R27, R27, R18 ;  /* 0x000000121b1b7221 */ /* 0x000fe20000010000 */
[----:B------:R-:W-:Y:S02]  /*1660*/  FADD.FTZ R26, R26, R19 ;  /* 0x000000131a1a7221 */ /* 0x000fe40000010000 */
[----:B------:R-:W1:Y:S01]  /*1670*/  LDS.128 R16, [R39+0x380] ;  /* 0x0003800027107984 */ /* 0x000e620000000c00 */
[----:B--2---:R-:W-:Y:S01]  /*1680*/  FADD.FTZ R25, R25, R12 ;  /* 0x0000000c19197221 */ /* 0x004fe20000010000 */
        /* <DEDUP_REMOVED lines=82> */
[----:B------:R-:W-:Y:S01]  /*1bb0*/  FADD.FTZ R44, R44, R23 ;  /* 0x000000172c2c7221 */ /* 0x000fe20000010000 */
[----:B------:R-:W0:Y:S01]  /*1bc0*/  LDS.128 R24, [R39+0x7c0] ;  /* 0x0007c00027187984 */ /* 0x000e220000000c00 */
[----:B-1----:R-:W-:Y:S01]  /*1bd0*/  FADD.FTZ R45, R45, R16 ;  /* 0x000000102d2d7221 */ /* 0x002fe20000010000 */
[----:B------:R-:W-:Y:S01]  /*1be0*/  FADD.FTZ R20, R20, R17 ;  /* 0x0000001114147221 */ /* 0x000fe20000010000 */
[----:B------:R-:W-:Y:S01]  /*1bf0*/  FADD.FTZ R21, R21, R18 ;  /* 0x0000001215157221 */ /* 0x000fe20000010000 */
[----:B------:R-:W-:Y:S01]  /*1c00*/  FADD.FTZ R44, R44, R19 ;  /* 0x000000132c2c7221 */ /* 0x000fe20000010000 */
[----:B--2---:R-:W-:Y:S01]  /*1c10*/  FADD.FTZ R45, R45, R12 ;  /* 0x0000000c2d2d7221 */ /* 0x004fe20000010000 */
[----:B------:R-:W-:Y:S01]  /*1c20*/  FADD.FTZ R12, R20, R13 ;  /* 0x0000000d140c7221 */ /* 0x000fe20000010000 */
[----:B------:R-:W-:Y:S01]  /*1c30*/  FADD.FTZ R13, R21, R14 ;  /* 0x0000000e150d7221 */ /* 0x000fe20000010000 */
[----:B------:R-:W-:Y:S01]  /*1c40*/  FADD.FTZ R44, R44, R15 ;  /* 0x0000000f2c2c7221 */ /* 0x000fe20000010000 */
[----:B0-----:R-:W-:Y:S01]  /*1c50*/  FADD.FTZ R20, R45, R24 ;  /* 0x000000182d147221 */ /* 0x001fe20000010000 */
[----:B------:R-:W-:Y:S01]  /*1c60*/  FADD.FTZ R21, R12, R25 ;  /* 0x000000190c157221 */ /* 0x000fe20000010000 */
[----:B------:R-:W-:Y:S01]  /*1c70*/  FADD.FTZ R22, R13, R26 ;  /* 0x0000001a0d167221 */ /* 0x000fe20000010000 */
[----:B------:R-:W-:-:S07]  /*1c80*/  FADD.FTZ R23, R44, R27 ;  /* 0x0000001b2c177221 */ /* 0x000fce0000010000 */
.L_x_9:
[----:B------:R-:W-:Y:S05]  /*1c90*/  BSYNC B0 ;  /* 0x0000000000007941 */ /* 0x000fea0003800000 */
.L_x_8:
[----:B------:R-:W1:Y:S01]  /*1ca0*/  LDC.64 R14, c[0x0][0x268] ;  /* 0x00009a00ff0e7b82 */ /* 0x000e620000000a00 */
[----:B------:R-:W-:Y:S01]  /*1cb0*/  LEA R3, R3, R38, 0x2 ;  /* 0x0000002603037211 */ /* 0x000fe200078e10ff */
[----:B------:R-:W-:Y:S01]  /*1cc0*/  BSSY B0, `(.L_x_10) ;  /* 0x0000011000007945 */ /* 0x000fe20003800000 */
[----:B------:R-:W-:-:S03]  /*1cd0*/  ISETP.GE.U32.AND P0, PT, R28, 0x2, PT ;  /* 0x000000021c00780c */ /* 0x000fc60003f06070 */
[----:B-1----:R-:W-:Y:S01]  /*1ce0*/  IMAD.WIDE R14, R3, 0x4, R14 ;  /* 0x00000004030e7825 */ /* 0x002fe200078e020e */
[----:B------:R-:W-:Y:S09]  /*1cf0*/  @P4 BRA `(.L_x_11) ;  /* 0x0000000000344947 */ /* 0x000ff20003800000 */
[----:B------:R-:W1:Y:S01]  /*1d00*/  LDC.64 R12, c[0x0][0x288] ;  /* 0x0000a200ff0c7b82 */ /* 0x000e620000000a00 */
[----:B------:R-:W-:Y:S01]  /*1d10*/  MOV R25, UR9 ;  /* 0x0000000900197c02 */ /* 0x000fe20008000f00 */
[----:B------:R2:W-:Y:S01]  /*1d20*/  REDG.E.ADD.F32.FTZ.RN.STRONG.GPU desc[UR12][R14.64], R20 ;  /* 0x000000140e0079a6 */ /* 0x0005e2000c10f38c */
[----:B------:R-:W-:Y:S02]  /*1d30*/  MOV R17, UR8 ;  /* 0x0000000800117c02 */ /* 0x000fe40008000f00 */
[-C--:B------:R-:W-:Y:S02]  /*1d40*/  LEA R24, P4, R25, R14.reuse, 0x2 ;  /* 0x0000000e19187211 */ /* 0x080fe400078810ff */
[----:B------:R-:W-:Y:S02]  /*1d50*/  LEA R16, P6, R17, R14, 0x2 ;  /* 0x0000000e11107211 */ /* 0x000fe400078c10ff */
[C---:B------:R-:W-:Y:S02]  /*1d60*/  IADD3.X R25, R15.reuse, UR7, RZ, P4, !PT ;  /* 0x000000070f197c10 */ /* 0x040fe4000a7fe4ff */
[----:B------:R-:W-:-:S03]  /*1d70*/  IADD3.X R17, R15, UR5, RZ, P6, !PT ;  /* 0x000000050f117c10 */ /* 0x000fc6000b7fe4ff */
[----:B------:R2:W-:Y:S01]  /*1d80*/  REDG.E.ADD.F32.FTZ.RN.STRONG.GPU desc[UR12][R24.64], R21 ;  /* 0x00000015180079a6 */ /* 0x0005e2000c10f38c */
[----:B-1----:R-:W-:-:S04]  /*1d90*/  LEA R18, P5, R12, R14, 0x2 ;  /* 0x0000000e0c127211 */ /* 0x002fc800078a10ff */
[----:B------:R-:W-:-:S05]  /*1da0*/  LEA.HI.X R19, R12, R15, R13, 0x2, P5 ;  /* 0x0000000f0c137211 */ /* 0x000fca00028f140d */
[----:B------:R2:W-:Y:S04]  /*1db0*/  REDG.E.ADD.F32.FTZ.RN.STRONG.GPU desc[UR12][R18.64], R22 ;  /* 0x00000016120079a6 */ /* 0x0005e8000c10f38c */
[----:B------:R2:W-:Y:S02]  /*1dc0*/  REDG.E.ADD.F32.FTZ.RN.STRONG.GPU desc[UR12][R16.64], R23 ;  /* 0x00000017100079a6 */ /* 0x0005e4000c10f38c */
.L_x_11:
[----:B------:R-:W-:Y:S05]  /*1dd0*/  BSYNC B0 ;  /* 0x0000000000007941 */ /* 0x000fea0003800000 */
.L_x_10:
[----:B0-2---:R-:W-:Y:S02]  /*1de0*/  PRMT R20, R34, 0x7632, R20 ;  /* 0x0000763222147816 */ /* 0x005fe40000000014 */
[----:B------:R-:W-:Y:S01]  /*1df0*/  PRMT R3, R31, 0x7632, R3 ;  /* 0x000076321f037816 */ /* 0x000fe20000000003 */
[----:B------:R-:W-:Y:S06]  /*1e00*/  @!P0 BRA `(.L_x_12) ;  /* 0x0000001000808947 */ /* 0x000fec0003800000 */
[----:B------:R-:W0:Y:S01]  /*1e10*/  LDC.64 R12, c[0x0][0x258] ;  /* 0x00009600ff0c7b82 */ /* 0x000e220000000a00 */
[----:B------:R-:W-:-:S05]  /*1e20*/  LOP3.LUT R14, R35, 0x1, RZ, 0xc0, !PT ;  /* 0x00000001230e7812 */ /* 0x000fca00078ec0ff */
[----:B------:R-:W-:Y:S02]  /*1e30*/  IMAD R15, R14, R29, RZ ;  /* 0x0000001d0e0f7224 */ /* 0x000fe400078e02ff */
[----:B------:R-:W1:Y:S02]  /*1e40*/  LDC.64 R24, c[0x0][0x260] ;  /* 0x00009800ff187b82 */ /* 0x000e640000000a00 */
[C---:B------:R-:W-:Y:S01]  /*1e50*/  IMAD R14, R15.reuse, R28, RZ ;  /* 0x0000001c0f0e7224 */ /* 0x040fe200078e02ff */
[----:B------:R-:W-:-:S04]  /*1e60*/  IADD3 R15, R15, R30, RZ ;  /* 0x0000001e0f0f7210 */ /* 0x000fc80007ffe0ff */
[----:B------:R-:W-:Y:S01]  /*1e70*/  SHF.L.U32 R17, R14, 0x1, RZ ;  /* 0x000000010e117819 */ /* 0x000fe200000006ff */
[----:B0-----:R-:W-:-:S04]  /*1e80*/  IMAD.WIDE.U32 R12, R15, 0x4, R12 ;  /* 0x000000040f0c7825 */ /* 0x001fc800078e000c */
[----:B-1----:R-:W-:Y:S01]  /*1e90*/  IMAD.WIDE R24, R17, 0x4, R24 ;  /* 0x0000000411187825 */ /* 0x002fe200078e0218 */
[----:B------:R-:W-:Y:S06]  /*1ea0*/  @P3 BRA `(.L_x_13) ;  /* 0x0000000000643947 */ /* 0x000fec0003800000 */
[----:B------:R-:W0:Y:S01]  /*1eb0*/  S2R R11, SR_LANEID ;  /* 0x00000000000b7919 */ /* 0x000e220000000000 */
[----:B------:R-:W-:Y:S01]  /*1ec0*/  HFMA2.MMA R16, -RZ, RZ, 0, 5.9604644775390625e-08 ;  /* 0x00000001ff107435 */ /* 0x000fe200000001ff */
[----:B------:R-:W-:Y:S01]  /*1ed0*/  VOTEU.ANY UR4, UPT, PT ;  /* 0x0000000000047886 */ /* 0x000fe200038e0100 */
[----:B------:R-:W-:Y:S01]  /*1ee0*/  LOP3.LUT P0, RZ, R35, 0x2, RZ, 0xc0, !PT ;  /* 0x0000000223ff7812 */ /* 0x000fe2000780c0ff */
[----:B------:R-:W-:Y:S01]  /*1ef0*/  UFLO.U32 UR6, UR4 ;  /* 0x00000004000672bd */ /* 0x000fe200080e0000 */
[----:B------:R-:W-:Y:S01]  /*1f00*/  IMAD R15, R29, UR14, R30 ;  /* 0x0000000e1d0f7c24 */ /* 0x000fe2000f8e021e */
[----:B------:R-:W-:Y:S01]  /*1f10*/  UPOPC UR4, UR4 ;  /* 0x00000004000472bf */ /* 0x000fe20008000000 */
[----:B------:R-:W-:-:S03]  /*1f20*/  SEL R19, R28, RZ, !P0 ;  /* 0x000000ff1c137207 */ /* 0x000fc60004000000 */
[----:B------:R-:W-:Y:S02]  /*1f30*/  LEA R14, P5, R15, R24, 0x3 ;  /* 0x000000180f0e7211 */ /* 0x000fe400078a18ff */
[----:B------:R-:W-:Y:S02]  /*1f40*/  SEL R16, R16, 0xffffffff, !P0 ;  /* 0xffffffff10107807 */ /* 0x000fe40004000000 */
[----:B------:R-:W-:Y:S02]  /*1f50*/  ISETP.NE.AND P0, PT, R19, -0x1, PT ;  /* 0xffffffff1300780c */ /* 0x000fe40003f05270 */
[----:B------:R-:W-:Y:S01]  /*1f60*/  LEA.HI.X R15, R15, R25, RZ, 0x3, P5 ;  /* 0x000000190f0f7211 */ /* 0x000fe200028f1cff */
[----:B------:R-:W-:-:S04]  /*1f70*/  IMAD R17, R16, UR4, RZ ;  /* 0x0000000410117c24 */ /* 0x000fc8000f8e02ff */
[----:B------:R1:W-:Y:S01]  /*1f80*/  STG.E.64 desc[UR12][R14.64], R8 ;  /* 0x000000080e007986 */ /* 0x0003e2000c101b0c */
[----:B0-----:R-:W-:-:S13]  /*1f90*/  ISETP.EQ.U32.AND P4, PT, R11, UR6, PT ;  /* 0x000000060b007c0c */ /* 0x001fda000bf82070 */
[----:B------:R-:W-:Y:S06]  /*1fa0*/  @P4 MEMBAR.ALL.GPU ;  /* 0x0000000000004992 */ /* 0x000fec000000a000 */
[----:B------:R-:W-:-:S00]  /*1fb0*/  @P4 ERRBAR ;  /* 0x00000000000049ab */ /* 0x000fc00000000000 */
[----:B------:R-:W-:Y:S06]  /*1fc0*/  @P4 CGAERRBAR ;  /* 0x00000000000045ab */ /* 0x000fec0000000000 */
[----:B------:R1:W-:Y:S01]  /*1fd0*/  @P4 REDG.E.ADD.S32.STRONG.GPU desc[UR12][R12.64], R17 ;  /* 0x000000110c00498e */ /* 0x0003e2000c10e38c */
[----:B------:R-:W-:Y:S05]  /*1fe0*/  @!P0 BRA `(.L_x_13) ;  /* 0x0000000000148947 */ /* 0x000fea0003800000 */
.L_x_14:
[----:B-1----:R-:W2:Y:S04]  /*1ff0*/  LDG.E.STRONG.GPU R14, desc[UR12][R12.64] ;  /* 0x0000000c0c0e7981 */ /* 0x002ea8000c1ef900 */
[----:B--2---:R-:W-:Y:S01]  /*2000*/  CCTL.IVALL ;  /* 0x00000000ff00798f */ /* 0x004fe20002000000 */
[----:B------:R-:W-:Y:S05]  /*2010*/  YIELD ;  /* 0x0000000000007946 */ /* 0x000fea0003800000 */
[----:B------:R-:W-:-:S13]  /*2020*/  ISETP.NE.AND P0, PT, R14, R19, PT ;  /* 0x000000130e00720c */ /* 0x000fda0003f05270 */
[----:B------:R-:W-:Y:S05]  /*2030*/  @P0 BRA `(.L_x_14) ;  /* 0xfffffffc00ec0947 */ /* 0x000fea000383ffff */
.L_x_13:
[----:B------:R-:W-:Y:S01]  /*2040*/  ISETP.NE.AND P0, PT, R28, RZ, PT ;  /* 0x000000ff1c00720c */ /* 0x000fe20003f05270 */
[----:B------:R-:W-:Y:S05]  /*2050*/  WARPSYNC.ALL ;  /* 0x0000000000007948 */ /* 0x000fea0003800000 */
[----:B------:R-:W-:Y:S07]  /*2060*/  BAR.SYNC.DEFER_BLOCKING 0x0 ;  /* 0x0000000000007b1d */ /* 0x000fee0000010000 */
[----:B------:R-:W-:Y:S05]  /*2070*/  @!P0 BRA `(.L_x_12) ;  /* 0x0000000c00e48947 */ /* 0x000fea0003800000 */
[----:B-1----:R-:W-:Y:S02]  /*2080*/  IADD3 R12, R28, -0x1, RZ ;  /* 0xffffffff1c0c7810 */ /* 0x002fe40007ffe0ff */
[----:B------:R-:W-:Y:S02]  /*2090*/  MOV R22, RZ ;  /* 0x000000ff00167202 */ /* 0x000fe40000000f00 */
[----:B------:R-:W-:-:S13]  /*20a0*/  ISETP.GE.U32.AND P0, PT, R12, 0x3, PT ;  /* 0x000000030c00780c */ /* 0x000fda0003f06070 */
[----:B------:R-:W-:Y:S05]  /*20b0*/  @!P0 BRA `(.L_x_15) ;  /* 0x0000000c00648947 */ /* 0x000fea0003800000 */
[----:B------:R-:W-:Y:S01]  /*20c0*/  IADD3 R21, -R37, R28, RZ ;  /* 0x0000001c25157210 */ /* 0x000fe20007ffe1ff */
[----:B------:R-:W-:-:S03]  /*20d0*/  HFMA2.MMA R22, -RZ, RZ, 0, 0 ;  /* 0x00000000ff167435 */ /* 0x000fc600000001ff */
[----:B------:R-:W-:-:S13]  /*20e0*/  ISETP.GT.AND P0, PT, R21, RZ, PT ;  /* 0x000000ff1500720c */ /* 0x000fda0003f04270 */
[----:B------:R-:W-:Y:S05]  /*20f0*/  @!P0 BRA `(.L_x_16) ;  /* 0x0000000800d88947 */ /* 0x000fea0003800000 */
[----:B------:R-:W-:Y:S02]  /*2100*/  ISETP.GT.AND P4, PT, R21, 0xc, PT ;  /* 0x0000000c1500780c */ /* 0x000fe40003f84270 */
[----:B------:R-:W-:-:S11]  /*2110*/  PLOP3.LUT P0, PT, PT, PT, PT, 0x80, 0x0 ;  /* 0x000000000000781c */ /* 0x000fd60003f0f070 */
[----:B------:R-:W-:Y:S05]  /*2120*/  @!P4 BRA `(.L_x_17) ;  /* 0x0000000400d0c947 */ /* 0x000fea0003800000 */
[----:B------:R-:W-:-:S13]  /*2130*/  PLOP3.LUT P0, PT, PT, PT, PT, 0x8, 0x0 ;  /* 0x000000000000781c */ /* 0x000fda0003f0e170 */
.L_x_18:
[----:B------:R-:W-:-:S13]  /*2140*/  ISETP.EQ.OR P6, PT, R22, UR14, P3 ;  /* 0x0000000e16007c0c */ /* 0x000fda0009fc2670 */
[----:B------:R-:W-:-:S04]  /*2150*/  @!P6 IMAD R13, R29, R22, R30 ;  /* 0x000000161d0de224 */ /* 0x000fc800078e021e */
[----:B------:R-:W-:-:S06]  /*2160*/  @!P6 IMAD.WIDE.U32 R12, R13, 0x8, R24 ;  /* 0x000000080d0ce825 */ /* 0x000fcc00078e0018 */
[----:B------:R-:W2:Y:S01]  /*2170*/  @!P6 LDG.E.64 R12, desc[UR12][R12.64] ;  /* 0x0000000c0c0ce981 */ /* 0x000ea2000c1e1b00 */
[C---:B------:R-:W-:Y:S02]  /*2180*/  IADD3 R15, R22.reuse, 0x1, RZ ;  /* 0x00000001160f7810 */ /* 0x040fe40007ffe0ff */
[C---:B------:R-:W-:Y:S02]  /*2190*/  IADD3 R17, R22.reuse, 0x2, RZ ;  /* 0x0000000216117810 */ /* 0x040fe40007ffe0ff */
[----:B------:R-:W-:Y:S02]  /*21a0*/  ISETP.EQ.OR P4, PT, R15, UR14, P3 ;  /* 0x0000000e0f007c0c */ /* 0x000fe40009f82670 */
[----:B------:R-:W-:Y:S02]  /*21b0*/  ISETP.EQ.OR P5, PT, R17, UR14, P3 ;  /* 0x0000000e11007c0c */ /* 0x000fe40009fa2670 */
[----:B------:R-:W-:-:S09]  /*21c0*/  IADD3 R16, R22, 0x3, RZ ;  /* 0x0000000316107810 */ /* 0x000fd20007ffe0ff */
[C-C-:B------:R-:W-:Y:S02]  /*21d0*/  @!P4 IMAD R15, R29.reuse, R15, R30.reuse ;  /* 0x0000000f1d0fc224 */ /* 0x140fe400078e021e */
[----:B------:R-:W-:Y:S02]  /*21e0*/  @!P5 IMAD R17, R29, R17, R30 ;  /* 0x000000111d11d224 */ /* 0x000fe400078e021e */
[----:B--2---:R-:W-:Y:S01]  /*21f0*/  @!P6 FADD.FTZ R8, R8, R12 ;  /* 0x0000000c0808e221 */ /* 0x004fe20000010000 */
[----:B------:R-:W-:Y:S01]  /*2200*/  @!P6 FADD.FTZ R9, R9, R13 ;  /* 0x0000000d0909e221 */ /* 0x000fe20000010000 */
[----:B------:R-:W-:Y:S01]  /*2210*/  ISETP.EQ.OR P6, PT, R16, UR14, P3 ;  /* 0x0000000e10007c0c */ /* 0x000fe20009fc2670 */
[----:B------:R-:W-:-:S04]  /*2220*/  @!P4 IMAD.WIDE.U32 R12, R15, 0x8, R24 ;  /* 0x000000080f0cc825 */ /* 0x000fc800078e0018 */
[----:B------:R-:W-:Y:S02]  /*2230*/  @!P5 IMAD.WIDE.U32 R14, R17, 0x8, R24 ;  /* 0x00000008110ed825 */ /* 0x000fe400078e0018 */
[----:B------:R-:W2:Y:S04]  /*2240*/  @!P4 LDG.E.64 R12, desc[UR12][R12.64] ;  /* 0x0000000c0c0cc981 */ /* 0x000ea8000c1e1b00 */
[----:B------:R-:W3:Y:S02]  /*2250*/  @!P5 LDG.E.64 R14, desc[UR12][R14.64] ;  /* 0x0000000c0e0ed981 */ /* 0x000ee4000c1e1b00 */
[----:B------:R-:W-:-:S04]  /*2260*/  @!P6 IMAD R17, R29, R16, R30 ;  /* 0x000000101d11e224 */ /* 0x000fc800078e021e */
[----:B------:R-:W-:-:S06]  /*2270*/  @!P6 IMAD.WIDE.U32 R16, R17, 0x8, R24 ;  /* 0x000000081110e825 */ /* 0x000fcc00078e0018 */
[----:B------:R-:W4:Y:S01]  /*2280*/  @!P6 LDG.E.64 R16, desc[UR12][R16.64] ;  /* 0x0000000c1010e981 */ /* 0x000f22000c1e1b00 */
[C---:B------:R-:W-:Y:S02]  /*2290*/  IADD3 R18, R22.reuse, 0x4, RZ ;  /* 0x0000000416127810 */ /* 0x040fe40007ffe0ff */
[C---:B------:R-:W-:Y:S02]  /*22a0*/  IADD3 R19, R22.reuse, 0x5, RZ ;  /* 0x0000000516137810 */ /* 0x040fe40007ffe0ff */
[----:B------:R-:W-:Y:S01]  /*22b0*/  IADD3 R23, R22, 0x6, RZ ;  /* 0x0000000616177810 */ /* 0x000fe20007ffe0ff */
[----:B--2---:R-:W-:Y:S01]  /*22c0*/  @!P4 FADD.FTZ R8, R8, R12 ;  /* 0x0000000c0808c221 */ /* 0x004fe20000010000 */
[----:B------:R-:W-:Y:S01]  /*22d0*/  @!P4 FADD.FTZ R9, R9, R13 ;  /* 0x0000000d0909c221 */ /* 0x000fe20000010000 */
[----:B------:R-:W-:Y:S02]  /*22e0*/  ISETP.EQ.OR P4, PT, R18, UR14, P3 ;  /* 0x0000000e12007c0c */ /* 0x000fe40009f82670 */
[----:B---3--:R-:W-:Y:S01]  /*22f0*/  @!P5 FADD.FTZ R8, R8, R14 ;  /* 0x0000000e0808d221 */ /* 0x008fe20000010000 */
[----:B------:R-:W-:Y:S01]  /*2300*/  @!P5 FADD.FTZ R9, R9, R15 ;  /* 0x0000000f0909d221 */ /* 0x000fe20000010000 */
[----:B------:R-:W-:-:S09]  /*2310*/  ISETP.EQ.OR P5, PT, R19, UR14, P3 ;  /* 0x0000000e13007c0c */ /* 0x000fd20009fa2670 */
[----:B------:R-:W-:Y:S02]  /*2320*/  @!P4 IMAD R13, R29, R18, R30 ;  /* 0x000000121d0dc224 */ /* 0x000fe400078e021e */
[----:B----4-:R-:W-:Y:S01]  /*2330*/  @!P6 FADD.FTZ R8, R8, R16 ;  /* 0x000000100808e221 */ /* 0x010fe20000010000 */
[----:B------:R-:W-:Y:S01]  /*2340*/  @!P6 FADD.FTZ R9, R9, R17 ;  /* 0x000000110909e221 */ /* 0x000fe20000010000 */
[----:B------:R-:W-:Y:S01]  /*2350*/  ISETP.EQ.OR P6, PT, R23, UR14, P3 ;  /* 0x0000000e17007c0c */ /* 0x000fe20009fc2670 */
[----:B------:R-:W-:-:S04]  /*2360*/  @!P4 IMAD.WIDE.U32 R12, R13, 0x8, R24 ;  /* 0x000000080d0cc825 */ /* 0x000fc800078e0018 */
[----:B------:R-:W-:Y:S02]  /*2370*/  @!P5 IMAD R15, R29, R19, R30 ;  /* 0x000000131d0fd224 */ /* 0x000fe400078e021e */
[----:B------:R-:W2:Y:S02]  /*2380*/  @!P4 LDG.E.64 R12, desc[UR12][R12.64] ;  /* 0x0000000c0c0cc981 */ /* 0x000ea4000c1e1b00 */
[----:B------:R-:W-:-:S04]  /*2390*/  @!P5 IMAD.WIDE.U32 R14, R15, 0x8, R24 ;  /* 0x000000080f0ed825 */ /* 0x000fc800078e0018 */
[----:B------:R-:W-:Y:S02]  /*23a0*/  @!P6 IMAD R17, R29, R23, R30 ;  /* 0x000000171d11e224 */ /* 0x000fe400078e021e */
[----:B------:R-:W3:Y:S02]  /*23b0*/  @!P5 LDG.E.64 R14, desc[UR12][R14.64] ;  /* 0x0000000c0e0ed981 */ /* 0x000ee4000c1e1b00 */
        /* <DEDUP_REMOVED lines=65> */
[----:B------:R-:W-:Y:S02]  /*27d0*/  IADD3 R21, R21, -0x10, RZ ;  /* 0xfffffff015157810 */ /* 0x000fe40007ffe0ff */
[----:B------:R-:W-:Y:S01]  /*27e0*/  IADD3 R22, R22, 0x10, RZ ;  /* 0x0000001016167810 */ /* 0x000fe20007ffe0ff */
[----:B--2---:R-:W-:Y:S01]  /*27f0*/  @!P4 FADD.FTZ R8, R8, R12 ;  /* 0x0000000c0808c221 */ /* 0x004fe20000010000 */
[----:B------:R-:W-:Y:S01]  /*2800*/  @!P4 FADD.FTZ R9, R9, R13 ;  /* 0x0000000d0909c221 */ /* 0x000fe20000010000 */
[----:B------:R-:W-:Y:S02]  /*2810*/  ISETP.GT.AND P4, PT, R21, 0xc, PT ;  /* 0x0000000c1500780c */ /* 0x000fe40003f84270 */
[----:B---3--:R-:W-:Y:S01]  /*2820*/  @!P5 FADD.FTZ R8, R8, R14 ;  /* 0x0000000e0808d221 */ /* 0x008fe20000010000 */
[----:B------:R-:W-:-:S03]  /*2830*/  @!P5 FADD.FTZ R9, R9, R15 ;  /* 0x0000000f0909d221 */ /* 0x000fc60000010000 */
[----:B----4-:R-:W-:Y:S01]  /*2840*/  @!P6 FADD.FTZ R8, R8, R16 ;  /* 0x000000100808e221 */ /* 0x010fe20000010000 */
[----:B------:R-:W-:-:S06]  /*2850*/  @!P6 FADD.FTZ R9, R9, R17 ;  /* 0x000000110909e221 */ /* 0x000fcc0000010000 */
[----:B------:R-:W-:Y:S05]  /*2860*/  @P4 BRA `(.L_x_18) ;  /* 0xfffffff800344947 */ /* 0x000fea000383ffff */
.L_x_17:
[----:B------:R-:W-:-:S13]  /*2870*/  ISETP.GT.AND P4, PT, R21, 0x4, PT ;  /* 0x000000041500780c */ /* 0x000fda0003f84270 */
[----:B------:R-:W-:Y:S05]  /*2880*/  @!P4 BRA `(.L_x_19) ;  /* 0x0000000000ecc947 */ /* 0x000fea0003800000 */
[C---:B------:R-:W-:Y:S02]  /*2890*/  IADD3 R15, R22.reuse, 0x1, RZ ;  /* 0x00000001160f7810 */ /* 0x040fe40007ffe0ff */
[C---:B------:R-:W-:Y:S02]  /*28a0*/  ISETP.EQ.OR P0, PT, R22.reuse, UR14, P3 ;  /* 0x0000000e16007c0c */ /* 0x040fe40009f02670 */
[----:B------:R-:W-:Y:S02]  /*28b0*/  ISETP.EQ.OR P5, PT, R15, UR14, P3 ;  /* 0x0000000e0f007c0c */ /* 0x000fe40009fa2670 */
[C---:B------:R-:W-:Y:S02]  /*28c0*/  IADD3 R17, R22.reuse, 0x2, RZ ;  /* 0x0000000216117810 */ /* 0x040fe40007ffe0ff */
[----:B------:R-:W-:Y:S02]  /*28d0*/  IADD3 R19, R22, 0x3, RZ ;  /* 0x0000000316137810 */ /* 0x000fe40007ffe0ff */
[----:B------:R-:W-:-:S02]  /*28e0*/  ISETP.EQ.OR P6, PT, R17, UR14, P3 ;  /* 0x0000000e11007c0c */ /* 0x000fc40009fc2670 */
[----:B------:R-:W-:-:S03]  /*28f0*/  ISETP.EQ.OR P4, PT, R19, UR14, P3 ;  /* 0x0000000e13007c0c */ /* 0x000fc60009f82670 */
[--C-:B------:R-:W-:Y:S02]  /*2900*/  @!P0 IMAD R13, R22, R29, R30.reuse ;  /* 0x0000001d160d8224 */ /* 0x100fe400078e021e */
[----:B------:R-:W-:Y:S02]  /*2910*/  @!P5 IMAD R15, R29, R15, R30 ;  /* 0x0000000f1d0fd224 */ /* 0x000fe400078e021e */
[----:B------:R-:W-:-:S04]  /*2920*/  @!P0 IMAD.WIDE.U32 R12, R13, 0x8, R24 ;  /* 0x000000080d0c8825 */ /* 0x000fc800078e0018 */
[----:B------:R-:W-:Y:S02]  /*2930*/  @!P5 IMAD.WIDE.U32 R14, R15, 0x8, R24 ;  /* 0x000000080f0ed825 */ /* 0x000fe400078e0018 */
[----:B------:R-:W2:Y:S02]  /*2940*/  @!P0 LDG.E.64 R12, desc[UR12][R12.64] ;  /* 0x0000000c0c0c8981 */ /* 0x000ea4000c1e1b00 */
[C-C-:B------:R-:W-:Y:S02]  /*2950*/  @!P6 IMAD R17, R29.reuse, R17, R30.reuse ;  /* 0x000000111d11e224 */ /* 0x140fe400078e021e */
[----:B------:R-:W-:Y:S01]  /*2960*/  @!P4 IMAD R19, R29, R19, R30 ;  /* 0x000000131d13c224 */ /* 0x000fe200078e021e */
[----:B------:R-:W3:Y:S01]  /*2970*/  @!P5 LDG.E.64 R14, desc[UR12][R14.64] ;  /* 0x0000000c0e0ed981 */ /* 0x000ee2000c1e1b00 */
[----:B------:R-:W-:-:S04]  /*2980*/  @!P6 IMAD.WIDE.U32 R16, R17, 0x8, R24 ;  /* 0x000000081110e825 */ /* 0x000fc800078e0018 */
[----:B------:R-:W-:Y:S02]  /*2990*/  @!P4 IMAD.WIDE.U32 R18, R19, 0x8, R24 ;  /* 0x000000081312c825 */ /* 0x000fe400078e0018 */
[----:B------:R-:W4:Y:S04]  /*29a0*/  @!P6 LDG.E.64 R16, desc[UR12][R16.64] ;  /* 0x0000000c1010e981 */ /* 0x000f28000c1e1b00 */
[----:B------:R-:W5:Y:S01]  /*29b0*/  @!P4 LDG.E.64 R18, desc[UR12][R18.64] ;  /* 0x0000000c1212c981 */ /* 0x000f62000c1e1b00 */
[----:B------:R-:W-:Y:S01]  /*29c0*/  IADD3 R22, R22, 0x4, RZ ;  /* 0x0000000416167810 */ /* 0x000fe20007ffe0ff */
[----:B--2---:R-:W-:Y:S01]  /*29d0*/  @!P0 FADD.FTZ R8, R8, R12 ;  /* 0x0000000c08088221 */ /* 0x004fe20000010000 */
[----:B------:R-:W-:Y:S02]  /*29e0*/  @!P0 FADD.FTZ R9, R9, R13 ;  /* 0x0000000d09098221 */ /* 0x000fe40000010000 */
[----:B------:R-:W-:-:S02]  /*29f0*/  IADD3 R12, R22, 0x1, RZ ;  /* 0x00000001160c7810 */ /* 0x000fc40007ffe0ff */
[----:B------:R-:W-:Y:S01]  /*2a00*/  ISETP.EQ.OR P0, PT, R22, UR14, P3 ;  /* 0x0000000e16007c0c */ /* 0x000fe20009f02670 */
[----:B---3--:R-:W-:Y:S01]  /*2a10*/  @!P5 FADD.FTZ R8, R8, R14 ;  /* 0x0000000e0808d221 */ /* 0x008fe20000010000 */
[----:B------:R-:W-:Y:S01]  /*2a20*/  @!P5 FADD.FTZ R9, R9, R15 ;  /* 0x0000000f0909d221 */ /* 0x000fe20000010000 */
[----:B------:R-:W-:Y:S02]  /*2a30*/  IADD3 R14, R22, 0x2, RZ ;  /* 0x00000002160e7810 */ /* 0x000fe40007ffe0ff */
[----:B------:R-:W-:Y:S01]  /*2a40*/  ISETP.EQ.OR P5, PT, R12, UR14, P3 ;  /* 0x0000000e0c007c0c */ /* 0x000fe20009fa2670 */
[----:B----4-:R-:W-:Y:S01]  /*2a50*/  @!P6 FADD.FTZ R8, R8, R16 ;  /* 0x000000100808e221 */ /* 0x010fe20000010000 */
[----:B------:R-:W-:Y:S01]  /*2a60*/  @!P6 FADD.FTZ R9, R9, R17 ;  /* 0x000000110909e221 */ /* 0x000fe20000010000 */
[----:B------:R-:W-:Y:S02]  /*2a70*/  IADD3 R16, R22, 0x3, RZ ;  /* 0x0000000316107810 */ /* 0x000fe40007ffe0ff */
[----:B------:R-:W-:Y:S01]  /*2a80*/  ISETP.EQ.OR P6, PT, R14, UR14, P3 ;  /* 0x0000000e0e007c0c */ /* 0x000fe20009fc2670 */
[----:B-----5:R-:W-:Y:S01]  /*2a90*/  @!P4 FADD.FTZ R8, R8, R18 ;  /* 0x000000120808c221 */ /* 0x020fe20000010000 */
[----:B------:R-:W-:Y:S01]  /*2aa0*/  @!P4 FADD.FTZ R9, R9, R19 ;  /* 0x000000130909c221 */ /* 0x000fe20000010000 */
[----:B------:R-:W-:Y:S01]  /*2ab0*/  ISETP.EQ.OR P4, PT, R16, UR14, P3 ;  /* 0x0000000e10007c0c */ /* 0x000fe20009f82670 */
[----:B------:R-:W-:-:S04]  /*2ac0*/  @!P0 IMAD R13, R29, R22, R30 ;  /* 0x000000161d0d8224 */ /* 0x000fc800078e021e */
[----:B------:R-:W-:Y:S02]  /*2ad0*/  @!P5 IMAD R15, R29, R12, R30 ;  /* 0x0000000c1d0fd224 */ /* 0x000fe400078e021e */
[----:B------:R-:W-:-:S04]  /*2ae0*/  @!P0 IMAD.WIDE.U32 R12, R13, 0x8, R24 ;  /* 0x000000080d0c8825 */ /* 0x000fc800078e0018 */
[----:B------:R-:W-:Y:S02]  /*2af0*/  @!P6 IMAD R17, R29, R14, R30 ;  /* 0x0000000e1d11e224 */ /* 0x000fe400078e021e */
[----:B------:R-:W2:Y:S01]  /*2b00*/  @!P0 LDG.E.64 R12, desc[UR12][R12.64] ;  /* 0x0000000c0c0c8981 */ /* 0x000ea2000c1e1b00 */
[----:B------:R-:W-:-:S04]  /*2b10*/  @!P5 IMAD.WIDE.U32 R14, R15, 0x8, R24 ;  /* 0x000000080f0ed825 */ /* 0x000fc800078e0018 */
[----:B------:R-:W-:Y:S02]  /*2b20*/  @!P4 IMAD R19, R29, R16, R30 ;  /* 0x000000101d13c224 */ /* 0x000fe400078e021e */
[--C-:B------:R-:W-:Y:S01]  /*2b30*/  @!P6 IMAD.WIDE.U32 R16, R17, 0x8, R24.reuse ;  /* 0x000000081110e825 */ /* 0x100fe200078e0018 */
[----:B------:R-:W3:Y:S03]  /*2b40*/  @!P5 LDG.E.64 R14, desc[UR12][R14.64] ;  /* 0x0000000c0e0ed981 */ /* 0x000ee6000c1e1b00 */
[----:B------:R-:W-:Y:S02]  /*2b50*/  @!P4 IMAD.WIDE.U32 R18, R19, 0x8, R24 ;  /* 0x000000081312c825 */ /* 0x000fe400078e0018 */
[----:B------:R-:W4:Y:S04]  /*2b60*/  @!P6 LDG.E.64 R16, desc[UR12][R16.64] ;  /* 0x0000000c1010e981 */ /* 0x000f28000c1e1b00 */
[----:B------:R-:W5:Y:S01]  /*2b70*/  @!P4 LDG.E.64 R18, desc[UR12][R18.64] ;  /* 0x0000000c1212c981 */ /* 0x000f62000c1e1b00 */
[----:B------:R-:W-:-:S02]  /*2b80*/  IADD3 R21, R21, -0x4, RZ ;  /* 0xfffffffc15157810 */ /* 0x000fc40007ffe0ff */
[----:B------:R-:W-:Y:S02]  /*2b90*/  IADD3 R22, R22, 0x4, RZ ;  /* 0x0000000416167810 */ /* 0x000fe40007ffe0ff */
[----:B------:R-:W-:Y:S01]  /*2ba0*/  IADD3 R21, R21, -0x4, RZ ;  /* 0xfffffffc15157810 */ /* 0x000fe20007ffe0ff */
[----:B--2---:R-:W-:Y:S01]  /*2bb0*/  @!P0 FADD.FTZ R8, R8, R12 ;  /* 0x0000000c08088221 */ /* 0x004fe20000010000 */
[----:B------:R-:W-:-:S03]  /*2bc0*/  @!P0 FADD.FTZ R9, R9, R13 ;  /* 0x0000000d09098221 */ /* 0x000fc60000010000 */
[----:B---3--:R-:W-:Y:S01]  /*2bd0*/  @!P5 FADD.FTZ R8, R8, R14 ;  /* 0x0000000e0808d221 */ /* 0x008fe20000010000 */
[----:B------:R-:W-:-:S03]  /*2be0*/  @!P5 FADD.FTZ R9, R9, R15 ;  /* 0x0000000f0909d221 */ /* 0x000fc60000010000 */
[----:B----4-:R-:W-:Y:S01]  /*2bf0*/  @!P6 FADD.FTZ R8, R8, R16 ;  /* 0x000000100808e221 */ /* 0x010fe20000010000 */
[----:B------:R-:W-:Y:S01]  /*2c00*/  @!P6 FADD.FTZ R9, R9, R17 ;  /* 0x000000110909e221 */ /* 0x000fe20000010000 */
[----:B------:R-:W-:Y:S02]  /*2c10*/  PLOP3.LUT P0, PT, PT, PT, PT, 0x8, 0x0 ;  /* 0x000000000000781c */ /* 0x000fe40003f0e170 */
[----:B-----5:R-:W-:Y:S01]  /*2c20*/  @!P4 FADD.FTZ R8, R8, R18 ;  /* 0x000000120808c221 */ /* 0x020fe20000010000 */
[----:B------:R-:W-:-:S10]  /*2c30*/  @!P4 FADD.FTZ R9, R9, R19 ;  /* 0x000000130909c221 */ /* 0x000fd40000010000 */
.L_x_19:
[----:B------:R-:W-:-:S13]  /*2c40*/  ISETP.NE.OR P0, PT, R21, RZ, P0 ;  /* 0x000000ff1500720c */ /* 0x000fda0000705670 */
[----:B------:R-:W-:Y:S05]  /*2c50*/  @!P0 BRA `(.L_x_15) ;  /* 0x00000000007c8947 */ /* 0x000fea0003800000 */
.L_x_16:
[C---:B------:R-:W-:Y:S02]  /*2c60*/  ISETP.EQ.OR P5, PT, R22.reuse, UR14, P3 ;  /* 0x0000000e16007c0c */ /* 0x040fe40009fa2670 */
[C---:B------:R-:W-:Y:S02]  /*2c70*/  IADD3 R15, R22.reuse, 0x1, RZ ;  /* 0x00000001160f7810 */ /* 0x040fe40007ffe0ff */
[C---:B------:R-:W-:Y:S02]  /*2c80*/  IADD3 R17, R22.reuse, 0x2, RZ ;  /* 0x0000000216117810 */ /* 0x040fe40007ffe0ff */
[----:B------:R-:W-:Y:S02]  /*2c90*/  ISETP.EQ.OR P6, PT, R15, UR14, P3 ;  /* 0x0000000e0f007c0c */ /* 0x000fe40009fc2670 */
[----:B------:R-:W-:Y:S02]  /*2ca0*/  IADD3 R19, R22, 0x3, RZ ;  /* 0x0000000316137810 */ /* 0x000fe40007ffe0ff */
[----:B------:R-:W-:-:S02]  /*2cb0*/  ISETP.EQ.OR P4, PT, R17, UR14, P3 ;  /* 0x0000000e11007c0c */ /* 0x000fc40009f82670 */
[----:B------:R-:W-:Y:S01]  /*2cc0*/  ISETP.EQ.OR P0, PT, R19, UR14, P3 ;  /* 0x0000000e13007c0c */ /* 0x000fe20009f02670 */
[----:B------:R-:W-:-:S04]  /*2cd0*/  @!P5 IMAD R13, R29, R22, R30 ;  /* 0x000000161d0dd224 */ /* 0x000fc800078e021e */
[----:B------:R-:W-:-:S04]  /*2ce0*/  @!P5 IMAD.WIDE.U32 R12, R13, 0x8, R24 ;  /* 0x000000080d0cd825 */ /* 0x000fc800078e0018 */
[C-C-:B------:R-:W-:Y:S02]  /*2cf0*/  @!P6 IMAD R15, R29.reuse, R15, R30.reuse ;  /* 0x0000000f1d0fe224 */ /* 0x140fe400078e021e */
[----:B------:R-:W2:Y:S01]  /*2d00*/  @!P5 LDG.E.64 R12, desc[UR12][R12.64] ;  /* 0x0000000c0c0cd981 */ /* 0x000ea2000c1e1b00 */
[----:B------:R-:W-:Y:S02]  /*2d10*/  @!P4 IMAD R17, R29, R17, R30 ;  /* 0x000000111d11c224 */ /* 0x000fe400078e021e */
        /* <DEDUP_REMOVED lines=8> */
[----:B------:R-:W-:Y:S01]  /*2da0*/  IADD3 R22, R22, 0x4, RZ ;  /* 0x0000000416167810 */ /* 0x000fe20007ffe0ff */
[----:B--2---:R-:W-:Y:S01]  /*2db0*/  @!P5 FADD.FTZ R8, R8, R12 ;  /* 0x0000000c0808d221 */ /* 0x004fe20000010000 */
[----:B------:R-:W-:Y:S01]  /*2dc0*/  @!P5 FADD.FTZ R9, R9, R13 ;  /* 0x0000000d0909d221 */ /* 0x000fe20000010000 */
[----:B------:R-:W-:Y:S02]  /*2dd0*/  ISETP.NE.AND P5, PT, R21, RZ, PT ;  /* 0x000000ff1500720c */ /* 0x000fe40003fa5270 */
[----:B---3--:R-:W-:Y:S01]  /*2de0*/  @!P6 FADD.FTZ R8, R8, R14 ;  /* 0x0000000e0808e221 */ /* 0x008fe20000010000 */
[----:B------:R-:W-:-:S03]  /*2df0*/  @!P6 FADD.FTZ R9, R9, R15 ;  /* 0x0000000f0909e221 */ /* 0x000fc60000010000 */
[----:B----4-:R-:W-:Y:S01]  /*2e00*/  @!P4 FADD.FTZ R8, R8, R16 ;  /* 0x000000100808c221 */ /* 0x010fe20000010000 */
[----:B------:R-:W-:-:S03]  /*2e10*/  @!P4 FADD.FTZ R9, R9, R17 ;  /* 0x000000110909c221 */ /* 0x000fc60000010000 */
[----:B-----5:R-:W-:Y:S01]  /*2e20*/  @!P0 FADD.FTZ R8, R8, R18 ;  /* 0x0000001208088221 */ /* 0x020fe20000010000 */
[----:B------:R-:W-:Y:S02]  /*2e30*/  @!P0 FADD.FTZ R9, R9, R19 ;  /* 0x0000001309098221 */ /* 0x000fe40000010000 */
[----:B------:R-:W-:Y:S05]  /*2e40*/  @P5 BRA `(.L_x_16) ;  /* 0xfffffffc00845947 */ /* 0x000fea000383ffff */
.L_x_15:
[----:B------:R-:W-:-:S13]  /*2e50*/  ISETP.NE.AND P0, PT, R37, RZ, PT ;  /* 0x000000ff2500720c */ /* 0x000fda0003f05270 */
[----:B------:R-:W-:Y:S05]  /*2e60*/  @!P0 BRA `(.L_x_12) ;  /* 0x0000000000688947 */ /* 0x000fea0003800000 */
[----:B------:R-:W-:Y:S01]  /*2e70*/  ISETP.EQ.OR P0, PT, R22, UR14, P3 ;  /* 0x0000000e16007c0c */ /* 0x000fe20009f02670 */
[----:B------:R-:W-:Y:S01]  /*2e80*/  BSSY B0, `(.L_x_20) ;  /* 0x0000008000007945 */ /* 0x000fe20003800000 */
[----:B------:R-:W-:-:S11]  /*2e90*/  ISETP.NE.AND P4, PT, R37, 0x1, PT ;  /* 0x000000012500780c */ /* 0x000fd60003f85270 */
[----:B------:R-:W-:Y:S05]  /*2ea0*/  @P0 BRA `(.L_x_21) ;  /* 0x0000000000140947 */ /* 0x000fea0003800000 */
[----:B------:R-:W-:-:S04]  /*2eb0*/  IMAD R13, R29, R22, R30 ;  /* 0x000000161d0d7224 */ /* 0x000fc800078e021e */
[----:B------:R-:W-:-:S06]  /*2ec0*/  IMAD.WIDE.U32 R12, R13, 0x8, R24 ;  /* 0x000000080d0c7825 */ /* 0x000fcc00078e0018 */
[----:B------:R-:W2:Y:S02]  /*2ed0*/  LDG.E.64 R12, desc[UR12][R12.64] ;  /* 0x0000000c0c0c7981 */ /* 0x000ea4000c1e1b00 */
[----:B--2---:R-:W-:Y:S01]  /*2ee0*/  FADD.FTZ R8, R8, R12 ;  /* 0x0000000c08087221 */ /* 0x004fe20000010000 */
[----:B------:R-:W-:-:S07]  /*2ef0*/  FADD.FTZ R9, R9, R13 ;  /* 0x0000000d09097221 */ /* 0x000fce0000010000 */
.L_x_21:
[----:B------:R-:W-:Y:S05]  /*2f00*/  BSYNC B0 ;  /* 0x0000000000007941 */ /* 0x000fea0003800000 */
.L_x_20:
[----:B------:R-:W-:Y:S05]  /*2f10*/  @!P4 BRA `(.L_x_12) ;  /* 0x00000000003cc947 */ /* 0x000fea0003800000 */
[C---:B------:R-:W-:Y:S02]  /*2f20*/  IADD3 R15, R22.reuse, 0x2, RZ ;  /* 0x00000002160f7810 */ /* 0x040fe40007ffe0ff */
[----:B------:R-:W-:Y:S02]  /*2f30*/  IADD3 R13, R22, 0x1, RZ ;  /* 0x00000001160d7810 */ /* 0x000fe40007ffe0ff */
[----:B------:R-:W-:Y:S02]  /*2f40*/  ISETP.EQ.OR P0, PT, R15, UR14, P3 ;  /* 0x0000000e0f007c0c */ /* 0x000fe40009f02670 */
[----:B------:R-:W-:Y:S02]  /*2f50*/  ISETP.EQ.OR P4, PT, R13, UR14, P3 ;  /* 0x0000000e0d007c0c */ /* 0x000fe40009f82670 */
[----:B------:R-:W-:-:S11]  /*2f60*/  ISETP.EQ.OR P0, PT, R37, 0x2, P0 ;  /* 0x000000022500780c */ /* 0x000fd60000702670 */
[-CC-:B------:R-:W-:Y:S02]  /*2f70*/  @!P4 IMAD R13, R13, R29.reuse, R30.reuse ;  /* 0x0000001d0d0dc224 */ /* 0x180fe400078e021e */
[----:B------:R-:W-:Y:S02]  /*2f80*/  @!P0 IMAD R15, R15, R29, R30 ;  /* 0x0000001d0f0f8224 */ /* 0x000fe400078e021e */
[----:B------:R-:W-:-:S04]  /*2f90*/  @!P4 IMAD.WIDE.U32 R12, R13, 0x8, R24 ;  /* 0x000000080d0cc825 */ /* 0x000fc800078e0018 */
[----:B------:R-:W-:Y:S02]  /*2fa0*/  @!P0 IMAD.WIDE.U32 R14, R15, 0x8, R24 ;  /* 0x000000080f0e8825 */ /* 0x000fe400078e0018 */
[----:B------:R-:W2:Y:S04]  /*2fb0*/  @!P4 LDG.E.64 R12, desc[UR12][R12.64] ;  /* 0x0000000c0c0cc981 */ /* 0x000ea8000c1e1b00 */
[----:B------:R-:W3:Y:S01]  /*2fc0*/  @!P0 LDG.E.64 R14, desc[UR12][R14.64] ;  /* 0x0000000c0e0e8981 */ /* 0x000ee2000c1e1b00 */
[----:B--2---:R-:W-:Y:S01]  /*2fd0*/  @!P4 FADD.FTZ R8, R8, R12 ;  /* 0x0000000c0808c221 */ /* 0x004fe20000010000 */
[----:B------:R-:W-:-:S03]  /*2fe0*/  @!P4 FADD.FTZ R9, R9, R13 ;  /* 0x0000000d0909c221 */ /* 0x000fc60000010000 */
[----:B---3--:R-:W-:Y:S01]  /*2ff0*/  @!P0 FADD.FTZ R8, R8, R14 ;  /* 0x0000000e08088221 */ /* 0x008fe20000010000 */
[----:B------:R-:W-:-:S07]  /*3000*/  @!P0 FADD.FTZ R9, R9, R15 ;  /* 0x0000000f09098221 */ /* 0x000fce0000010000 */
.L_x_12:
[----:B------:R-:W0:Y:S01]  /*3010*/  S2UR UR6, SR_CgaCtaId ;  /* 0x00000000000679c3 */ /* 0x000e220000008800 */
[----:B------:R-:W-:Y:S01]  /*3020*/  UMOV UR4, 0x400 ;  /* 0x0000040000047882 */ /* 0x000fe20000000000 */
[C---:B-1----:R-:W-:Y:S02]  /*3030*/  PRMT R17, R33.reuse, 0x7632, R17 ;  /* 0x0000763221117816 */ /* 0x042fe40000000011 */
[----:B------:R-:W-:Y:S02]  /*3040*/  SHF.L.U32 R33, R33, 0x10, RZ ;  /* 0x0000001021217819 */ /* 0x000fe400000006ff */
[----:B------:R-:W-:Y:S02]  /*3050*/  PRMT R18, R32, 0x7632, R18 ;  /* 0x0000763220127816 */ /* 0x000fe40000000012 */
[----:B------:R-:W1:Y:S01]  /*3060*/  LDC R16, c[0x0][0x2ac] ;  /* 0x0000ab00ff107b82 */ /* 0x000e620000000800 */
[----:B------:R-:W-:Y:S02]  /*3070*/  SHF.L.U32 R34, R34, 0x10, RZ ;  /* 0x0000001022227819 */ /* 0x000fe400000006ff */
[----:B------:R-:W-:-:S02]  /*3080*/  SHF.L.U32 R20, R20, 0x10, RZ ;  /* 0x0000001014147819 */ /* 0x000fc400000006ff */
[----:B------:R-:W-:Y:S01]  /*3090*/  SHF.L.U32 R18, R18, 0x10, RZ ;  /* 0x0000001012127819 */ /* 0x000fe200000006ff */
[----:B0-----:R-:W-:-:S09]  /*30a0*/  ULEA UR4, UR6, UR4, 0x18 ;  /* 0x0000000406047291 */ /* 0x001fd2000f8ec03f */
[----:B------:R0:W-:Y:S01]  /*30b0*/  @!P3 STS.64 [UR4+0x30], R8 ;  /* 0x00003008ff00b988 */ /* 0x0001e20008000a04 */
[----:B------:R-:W-:Y:S01]  /*30c0*/  BAR.SYNC.DEFER_BLOCKING 0x0 ;  /* 0x0000000000007b1d */ /* 0x000fe20000010000 */
[----:B0-----:R-:W-:-:S05]  /*30d0*/  SHF.L.U32 R9, R32, 0x10, RZ ;  /* 0x0000001020097819 */ /* 0x001fca00000006ff */
[----:B------:R-:W0:Y:S01]  /*30e0*/  LDS.64 R12, [UR4+0x30] ;  /* 0x00003004ff0c7984 */ /* 0x000e220008000a00 */
[----:B------:R-:W-:Y:S02]  /*30f0*/  ULDC UR4, c[0x0][0x2bc] ;  /* 0x0000af0000047ab9 */ /* 0x000fe40000000800 */
[----:B0-----:R-:W-:Y:S01]  /*3100*/  FMUL.FTZ R14, R12, UR4 ;  /* 0x000000040c0e7c20 */ /* 0x001fe20008410000 */
[----:B------:R-:W-:Y:S01]  /*3110*/  SHF.L.U32 R12, R17, 0x10, RZ ;  /* 0x00000010110c7819 */ /* 0x000fe200000006ff */
[----:B------:R-:W-:Y:S01]  /*3120*/  FMUL.FTZ R15, R13, UR4 ;  /* 0x000000040d0f7c20 */ /* 0x000fe20008410000 */
[----:B------:R-:W-:Y:S01]  /*3130*/  FADD.FTZ R13, R33, -UR11 ;  /* 0x8000000b210d7e21 */ /* 0x000fe20008010000 */
[----:B------:R-:W-:Y:S02]  /*3140*/  SHF.R.U32.HI R17, RZ, 0x2, R38 ;  /* 0x00000002ff117819 */ /* 0x000fe40000011626 */
[----:B------:R-:W-:Y:S01]  /*3150*/  FADD.FTZ R8, R12, -UR11 ;  /* 0x8000000b0c087e21 */ /* 0x000fe20008010000 */
[----:B------:R-:W-:-:S03]  /*3160*/  FMUL.FTZ R13, R13, UR10 ;  /* 0x0000000a0d0d7c20 */ /* 0x000fc60008410000 */
[----:B------:R-:W-:Y:S01]  /*3170*/  FMUL.FTZ R8, R8, UR10 ;  /* 0x0000000a08087c20 */ /* 0x000fe20008410000 */
[----:B-1----:R-:W-:Y:S06]  /*3180*/  @!P2 BRA `(.L_x_22) ;  /* 0x000000000048a947 */ /* 0x002fec0003800000 */
        /* <DEDUP_REMOVED lines=18> */
.L_x_22:
[----:B------:R-:W-:Y:S04]  /*32b0*/  BSSY B0, `(.L_x_23) ;  /* 0x0000015000007945 */ /* 0x000fe80003800000 */
[----:B------:R-:W-:Y:S05]  /*32c0*/  @!P1 BRA `(.L_x_24) ;  /* 0x00000000004c9947 */ /* 0x000fea0003800000 */
[C-C-:B------:R-:W-:Y:S01]  /*32d0*/  FFMA.FTZ R12, R14.reuse, R13, R15.reuse ;  /* 0x0000000d0e0c7223 */ /* 0x140fe2000001000f */
[----:B------:R-:W-:Y:S01]  /*32e0*/  SHF.R.S32.HI R19, RZ, 0x1f, R10 ;  /* 0x0000001fff137819 */ /* 0x000fe2000001140a */
[----:B------:R-:W-:Y:S01]  /*32f0*/  FFMA.FTZ R13, R14, R8, R15 ;  /* 0x000000080e0d7223 */ /* 0x000fe2000001000f */
[----:B------:R-:W-:Y:S01]  /*3300*/  ULDC.64 UR16, c[0x0][0x288] ;  /* 0x0000a20000107ab9 */ /* 0x000fe20000000a00 */
[----:B------:R-:W-:Y:S01]  /*3310*/  FFMA.FTZ R12, R9, R4, -R12 ;  /* 0x00000004090c7223 */ /* 0x000fe2000001080c */
[----:B------:R-:W-:Y:S01]  /*3320*/  MOV R8, R40 ;  /* 0x0000002800087202 */ /* 0x000fe20000000f00 */
[----:B------:R-:W-:Y:S01]  /*3330*/  IMAD R19, R19, UR16, RZ ;  /* 0x0000001013137c24 */ /* 0x000fe2000f8e02ff */
[----:B------:R-:W-:Y:S01]  /*3340*/  MOV R9, R43 ;  /* 0x0000002b00097202 */ /* 0x000fe20000000f00 */
[----:B------:R-:W-:Y:S02]  /*3350*/  FFMA.FTZ R18, R18, R5, -R13 ;  /* 0x0000000512127223 */ /* 0x000fe4000001080d */
[----:B------:R-:W-:-:S02]  /*3360*/  IMAD R13, R10, UR17, R19 ;  /* 0x000000110a0d7c24 */ /* 0x000fc4000f8e0213 */
[----:B------:R-:W-:Y:S01]  /*3370*/  FMUL.FTZ R19, R12, UR10 ;  /* 0x0000000a0c137c20 */ /* 0x000fe20008410000 */
[----:B------:R-:W-:Y:S01]  /*3380*/  IMAD.WIDE.U32 R8, R10, UR16, R8 ;  /* 0x000000100a087c25 */ /* 0x000fe2000f8e0008 */
[----:B------:R-:W-:-:S03]  /*3390*/  ULDC.64 UR16, c[0x0][0x210] ;  /* 0x0000840000107ab9 */ /* 0x000fc60000000a00 */
[----:B------:R-:W-:Y:S01]  /*33a0*/  FMUL.FTZ R18, R18, UR10 ;  /* 0x0000000a12127c20 */ /* 0x000fe20008410000 */
[----:B------:R-:W-:Y:S02]  /*33b0*/  LEA R12, P0, R8, UR16, 0x1 ;  /* 0x00000010080c7c11 */ /* 0x000fe4000f8008ff */
[----:B------:R-:W-:Y:S02]  /*33c0*/  IADD3 R13, R9, R13, RZ ;  /* 0x0000000d090d7210 */ /* 0x000fe40007ffe0ff */
[----:B------:R-:W-:Y:S02]  /*33d0*/  F2FP.BF16.F32.PACK_AB R9, R18, R19 ;  /* 0x000000131209723e */ /* 0x000fe400000010ff */
[----:B------:R-:W-:-:S05]  /*33e0*/  LEA.HI.X R13, R8, UR17, R13, 0x1, P0 ;  /* 0x00000011080d7c11 */ /* 0x000fca00080f0c0d */
[----:B------:R0:W-:Y:S02]  /*33f0*/  STG.E desc[UR12][R12.64], R9 ;  /* 0x000000090c007986 */ /* 0x0001e4000c10190c */
.L_x_24:
[----:B------:R-:W-:Y:S05]  /*3400*/  BSYNC B0 ;  /* 0x0000000000007941 */ /* 0x000fea0003800000 */
.L_x_23:
[----:B------:R-:W-:Y:S02]  /*3410*/  IMAD R16, R16, UR14, R17 ;  /* 0x0000000e10107c24 */ /* 0x000fe4000f8e0211 */
[----:B------:R-:W-:Y:S01]  /*3420*/  FADD.FTZ R34, R34, -UR11 ;  /* 0x8000000b22227e21 */ /* 0x000fe20008010000 */
[----:B0-----:R-:W-:Y:S01]  /*3430*/  FADD.FTZ R12, R20, -UR11 ;  /* 0x8000000b140c7e21 */ /* 0x001fe20008010000 */
[----:B------:R-:W-:Y:S02]  /*3440*/  SHF.L.U32 R8, R3, 0x10, RZ ;  /* 0x0000001003087819 */ /* 0x000fe400000006ff */
[----:B------:R-:W-:Y:S01]  /*3450*/  SHF.L.U32 R31, R31, 0x10, RZ ;  /* 0x000000101f1f7819 */ /* 0x000fe200000006ff */
[----:B------:R-:W-:Y:S01]  /*3460*/  FMUL.FTZ R3, R34, UR10 ;  /* 0x0000000a22037c20 */ /* 0x000fe20008410000 */
[----:B------:R-:W-:Y:S01]  /*3470*/  IADD3 R22, R16, 0x20, RZ ;  /* 0x0000002010167810 */ /* 0x000fe20007ffe0ff */
        /* <DEDUP_REMOVED lines=20> */
.L_x_25:
[----:B------:R-:W-:Y:S01]  /*35c0*/  ULDC.64 UR16, c[0x0][0x290] ;  /* 0x0000a40000107ab9 */ /* 0x000fe20000000a00 */
[----:B------:R-:W-:Y:S01]  /*35d0*/  SHF.R.S32.HI R6, RZ, 0x1f, R22 ;  /* 0x0000001fff067819 */ /* 0x000fe20000011416 */
[----:B------:R-:W-:Y:S01]  /*35e0*/  BSSY B0, `(.L_x_26) ;  /* 0x0000018000007945 */ /* 0x000fe20003800000 */
[----:B------:R-:W-:-:S04]  /*35f0*/  ISETP.GE.U32.AND P0, PT, R22, UR16, PT ;  /* 0x0000001016007c0c */ /* 0x000fc8000bf06070 */
[----:B------:R-:W-:-:S04]  /*3600*/  ISETP.GE.AND.EX P0, PT, R6, UR17, PT, P0 ;  /* 0x0000001106007c0c */ /* 0x000fc8000bf06300 */
[----:B------:R-:W-:-:S13]  /*3610*/  ISETP.LT.U32.AND P0, PT, R38, 0x80, !P0 ;  /* 0x000000802600780c */ /* 0x000fda0004701070 */
[----:B------:R-:W-:Y:S05]  /*3620*/  @!P0 BRA `(.L_x_27) ;  /* 0x00000000004c8947 */ /* 0x000fea0003800000 */
[----:B------:R-:W-:Y:S01]  /*3630*/  IADD3 R7, R10, 0x20, RZ ;  /* 0x000000200a077810 */ /* 0x000fe20007ffe0ff */
[C-C-:B------:R-:W-:Y:S01]  /*3640*/  FFMA.FTZ R6, R14.reuse, R3, R15.reuse ;  /* 0x000000030e067223 */ /* 0x140fe2000001000f */
[----:B------:R-:W-:Y:S01]  /*3650*/  ULDC.64 UR16, c[0x0][0x288] ;  /* 0x0000a20000107ab9 */ /* 0x000fe20000000a00 */
[----:B------:R-:W-:Y:S01]  /*3660*/  FFMA.FTZ R15, R14, R12, R15 ;  /* 0x0000000c0e0f7223 */ /* 0x000fe2000001000f */
[----:B------:R-:W-:Y:S01]  /*3670*/  SHF.R.S32.HI R9, RZ, 0x1f, R7 ;  /* 0x0000001fff097819 */ /* 0x000fe20000011407 */
[----:B------:R-:W-:Y:S01]  /*3680*/  FFMA.FTZ R6, R31, R4, -R6 ;  /* 0x000000041f067223 */ /* 0x000fe20000010806 */
[----:B------:R-:W-:Y:S01]  /*3690*/  MOV R41, R43 ;  /* 0x0000002b00297202 */ /* 0x000fe20000000f00 */
[----:B------:R-:W-:Y:S02]  /*36a0*/  FFMA.FTZ R15, R8, R5, -R15 ;  /* 0x00000005080f7223 */ /* 0x000fe4000001080f */
[----:B------:R-:W-:Y:S02]  /*36b0*/  IMAD R3, R9, UR16, RZ ;  /* 0x0000001009037c24 */ /* 0x000fe4000f8e02ff */
[----:B------:R-:W-:-:S04]  /*36c0*/  IMAD.WIDE.U32 R40, R7, UR16, R40 ;  /* 0x0000001007287c25 */ /* 0x000fc8000f8e0028 */
[----:B------:R-:W-:Y:S01]  /*36d0*/  IMAD R5, R7, UR17, R3 ;  /* 0x0000001107057c24 */ /* 0x000fe2000f8e0203 */
[----:B------:R-:W-:Y:S01]  /*36e0*/  ULDC.64 UR16, c[0x0][0x210] ;  /* 0x0000840000107ab9 */ /* 0x000fe20000000a00 */
[----:B------:R-:W-:Y:S01]  /*36f0*/  FMUL.FTZ R3, R6, UR10 ;  /* 0x0000000a06037c20 */ /* 0x000fe20008410000 */
[----:B------:R-:W-:Y:S01]  /*3700*/  FMUL.FTZ R6, R15, UR10 ;  /* 0x0000000a0f067c20 */ /* 0x000fe20008410000 */
[----:B------:R-:W-:Y:S02]  /*3710*/  LEA R4, P0, R40, UR16, 0x1 ;  /* 0x0000001028047c11 */ /* 0x000fe4000f8008ff */
[----:B------:R-:W-:Y:S02]  /*3720*/  IADD3 R5, R41, R5, RZ ;  /* 0x0000000529057210 */ /* 0x000fe40007ffe0ff */
[----:B------:R-:W-:Y:S02]  /*3730*/  F2FP.BF16.F32.PACK_AB R3, R6, R3 ;  /* 0x000000030603723e */ /* 0x000fe400000010ff */
[----:B------:R-:W-:-:S05]  /*3740*/  LEA.HI.X R5, R40, UR17, R5, 0x1, P0 ;  /* 0x0000001128057c11 */ /* 0x000fca00080f0c05 */
[----:B------:R0:W-:Y:S02]  /*3750*/  STG.E desc[UR12][R4.64], R3 ;  /* 0x0000000304007986 */ /* 0x0001e4000c10190c */
.L_x_27:
[----:B------:R-:W-:Y:S05]  /*3760*/  BSYNC B0 ;  /* 0x0000000000007941 */ /* 0x000fea0003800000 */
.L_x_26:
[----:B------:R-:W-:Y:S01]  /*3770*/  ULDC UR4, c[0x0][0x2a0] ;  /* 0x0000a80000047ab9 */ /* 0x000fe20000000800 */
[----:B------:R-:W-:Y:S01]  /*3780*/  ULDC UR6, c[0x0][0x270] ;  /* 0x00009c0000067ab9 */ /* 0x000fe20000000800 */
[----:B------:R-:W-:Y:S01]  /*3790*/  IADD3 R36, R29, R36, RZ ;  /* 0x000000241d247210 */ /* 0x000fe20007ffe0ff */
[----:B------:R-:W-:Y:S01]  /*37a0*/  UIMAD UR4, UR4, UR6, URZ ;  /* 0x00000006040472a4 */ /* 0x000fe2000f8e023f */
[----:B------:R-:W-:-:S05]  /*37b0*/  IADD3 R35, R35, 0x1, RZ ;  /* 0x0000000123237810 */ /* 0x000fca0007ffe0ff */
[----:B------:R-:W-:-:S13]  /*37c0*/  ISETP.GE.AND P0, PT, R36, UR4, PT ;  /* 0x0000000424007c0c */ /* 0x000fda000bf06270 */
[----:B------:R-:W-:Y:S05]  /*37d0*/  @!P0 BRA `(.L_x_28) ;  /* 0xffffffc800c48947 */ /* 0x000fea000383ffff */
.L_x_1:
[----:B0-----:R-:W0:Y:S01]  /*37e0*/  LDC R4, c[0x0][0xc] ;  /* 0x00000300ff047b82 */ /* 0x001e220000000800 */
[----:B------:R-:W-:Y:S01]  /*37f0*/  ISETP.NE.AND P2, PT, R38, RZ, PT ;  /* 0x000000ff2600720c */ /* 0x000fe20003f45270 */
[----:B------:R-:W-:Y:S06]  /*3800*/  BSSY B0, `(.L_x_29) ;  /* 0x0000015000007945 */ /* 0x000fec0003800000 */
[----:B------:R-:W1:Y:S08]  /*3810*/  LDC R7, c[0x0][0x10] ;  /* 0x00000400ff077b82 */ /* 0x000e700000000800 */
[----:B------:R-:W2:Y:S01]  /*3820*/  LDC.64 R2, c[0x0][0x258] ;  /* 0x00009600ff027b82 */ /* 0x000ea20000000a00 */
[----:B0-----:R-:W-:-:S02]  /*3830*/  IADD3 R0, R4, -0x1, RZ ;  /* 0xffffffff04007810 */ /* 0x001fc40007ffe0ff */
[----:B------:R-:W-:Y:S02]  /*3840*/  ISETP.NE.AND P1, PT, R4, 0x1, PT ;  /* 0x000000010400780c */ /* 0x000fe40003f25270 */
[----:B------:R-:W-:Y:S02]  /*3850*/  ISETP.NE.AND P0, PT, R0, UR14, PT ;  /* 0x0000000e00007c0c */ /* 0x000fe4000bf05270 */
[C---:B-1----:R-:W-:Y:S02]  /*3860*/  IADD3 R5, R7.reuse, -0x1, RZ ;  /* 0xffffffff07057810 */ /* 0x042fe40007ffe0ff */
[----:B------:R-:W-:Y:S02]  /*3870*/  SHF.L.U32 R0, R7, 0x1, RZ ;  /* 0x0000000107007819 */ /* 0x000fe400000006ff */
[----:B------:R-:W-:Y:S02]  /*3880*/  ISETP.NE.OR P0, PT, R30, R5, P0 ;  /* 0x000000051e00720c */ /* 0x000fe40000705670 */
[----:B------:R-:W-:-:S05]  /*3890*/  SEL R5, R0, RZ, P1 ;  /* 0x000000ff00057207 */ /* 0x000fca0000800000 */
[----:B--2---:R-:W-:Y:S01]  /*38a0*/  IMAD.WIDE.U32 R2, R5, 0x4, R2 ;  /* 0x0000000405027825 */ /* 0x004fe200078e0002 */
[----:B------:R-:W-:Y:S06]  /*38b0*/  @P2 BRA `(.L_x_30) ;  /* 0x0000000000242947 */ /* 0x000fec0003800000 */
[----:B------:R-:W0:Y:S01]  /*38c0*/  S2R R0, SR_LANEID ;  /* 0x0000000000007919 */ /* 0x000e220000000000 */
[----:B------:R-:W-:Y:S02]  /*38d0*/  VOTEU.ANY UR4, UPT, PT ;  /* 0x0000000000047886 */ /* 0x000fe400038e0100 */
[----:B------:R-:W-:Y:S02]  /*38e0*/  UFLO.U32 UR5, UR4 ;  /* 0x00000004000572bd */ /* 0x000fe400080e0000 */
[----:B------:R-:W1:Y:S04]  /*38f0*/  POPC R5, UR4 ;  /* 0x0000000400057d09 */ /* 0x000e680008000000 */
[----:B0-----:R-:W-:-:S13]  /*3900*/  ISETP.EQ.U32.AND P1, PT, R0, UR5, PT ;  /* 0x0000000500007c0c */ /* 0x001fda000bf22070 */
[----:B------:R-:W-:Y:S06]  /*3910*/  @P1 MEMBAR.ALL.GPU ;  /* 0x0000000000001992 */ /* 0x000fec000000a000 */
[----:B------:R-:W-:-:S00]  /*3920*/  @P1 ERRBAR ;  /* 0x00000000000019ab */ /* 0x000fc00000000000 */
[----:B------:R-:W-:Y:S06]  /*3930*/  @P1 CGAERRBAR ;  /* 0x00000000000015ab */ /* 0x000fec0000000000 */
[----:B-1----:R0:W-:Y:S02]  /*3940*/  @P1 REDG.E.ADD.S32.STRONG.GPU desc[UR12][R2.64], R5 ;  /* 0x000000050200198e */ /* 0x0021e4000c10e38c */
.L_x_30:
[----:B------:R-:W-:Y:S05]  /*3950*/  BSYNC B0 ;  /* 0x0000000000007941 */ /* 0x000fea0003800000 */
.L_x_29:
[----:B------:R-:W-:Y:S05]  /*3960*/  @P0 EXIT ;  /* 0x000000000000094d */ /* 0x000fea0003800000 */
[----:B------:R-:W-:Y:S05]  /*3970*/  @P2 BRA `(.L_x_31) ;  /* 0x0000000000202947 */ /* 0x000fea0003800000 */
[----:B------:R-:W-:-:S05]  /*3980*/  IMAD R0, R4, R7, RZ ;  /* 0x0000000704007224 */ /* 0x000fca00078e02ff */
[----:B------:R-:W-:-:S13]  /*3990*/  ISETP.NE.AND P0, PT, R0, -0x1, PT ;  /* 0xffffffff0000780c */ /* 0x000fda0003f05270 */
[----:B------:R-:W-:Y:S05]  /*39a0*/  @!P0 BRA `(.L_x_31) ;  /* 0x0000000000148947 */ /* 0x000fea0003800000 */
.L_x_32:
[----:B0-----:R-:W2:Y:S04]  /*39b0*/  LDG.E.STRONG.GPU R5, desc[UR12][R2.64] ;  /* 0x0000000c02057981 */ /* 0x001ea8000c1ef900 */
[----:B--2---:R-:W-:Y:S01]  /*39c0*/  CCTL.IVALL ;  /* 0x00000000ff00798f */ /* 0x004fe20002000000 */
[----:B------:R-:W-:Y:S05]  /*39d0*/  YIELD ;  /* 0x0000000000007946 */ /* 0x000fea0003800000 */
[----:B------:R-:W-:-:S13]  /*39e0*/  ISETP.NE.AND P0, PT, R5, R0, PT ;  /* 0x000000000500720c */ /* 0x000fda0003f05270 */
[----:B------:R-:W-:Y:S05]  /*39f0*/  @P0 BRA `(.L_x_32) ;  /* 0xfffffffc00ec0947 */ /* 0x000fea000383ffff */
.L_x_31:
[----:B------:R-:W-:Y:S05]  /*3a00*/  WARPSYNC.ALL ;  /* 0x0000000000007948 */ /* 0x000fea0003800000 */
[----:B0-----:R-:W0:Y:S08]  /*3a10*/  LDC.64 R2, c[0x0][0x288] ;  /* 0x0000a200ff027b82 */ /* 0x001e300000000a00 */
[----:B------:R-:W-:Y:S01]  /*3a20*/  BAR.SYNC.DEFER_BLOCKING 0x0 ;  /* 0x0000000000007b1d */ /* 0x000fe20000010000 */
[----:B0-----:R-:W-:-:S04]  /*3a30*/  LEA.HI R0, P0, R3, R2, RZ, 0x1 ;  /* 0x0000000203007211 */ /* 0x001fc800078108ff */
[----:B------:R-:W-:-:S04]  /*3a40*/  IADD3.X R5, RZ, R3, RZ, P0, !PT ;  /* 0x00000003ff057210 */ /* 0x000fc800007fe4ff */
[--C-:B------:R-:W-:Y:S02]  /*3a50*/  SHF.R.S64 R25, R0, 0x1, R5.reuse ;  /* 0x0000000100197819 */ /* 0x100fe40000001005 */
[----:B------:R-:W-:Y:S02]  /*3a60*/  SHF.R.S32.HI R0, RZ, 0x1f, R38 ;  /* 0x0000001fff007819 */ /* 0x000fe40000011426 */
[----:B------:R-:W-:Y:S02]  /*3a70*/  SHF.R.S32.HI R27, RZ, 0x1, R5 ;  /* 0x00000001ff1b7819 */ /* 0x000fe40000011405 */
[----:B------:R-:W-:-:S04]  /*3a80*/  ISETP.GT.U32.AND P0, PT, R25, R38, PT ;  /* 0x000000261900720c */ /* 0x000fc80003f04070 */
[----:B------:R-:W-:-:S13]  /*3a90*/  ISETP.GT.AND.EX P0, PT, R27, R0, PT, P0 ;  /* 0x000000001b00720c */ /* 0x000fda0003f04300 */
[----:B------:R-:W-:Y:S05]  /*3aa0*/  @!P0 EXIT ;  /* 0x000000000000894d */ /* 0x000fea0003800000 */
[C---:B------:R-:W-:Y:S01]  /*3ab0*/  IMAD.WIDE.U32 R8, R2.reuse, 0x3, RZ ;  /* 0x0000000302087825 */ /* 0x040fe200078e00ff */
[----:B------:R-:W-:Y:S01]  /*3ac0*/  LEA R11, R3, R3, 0x1 ;  /* 0x00000003030b7211 */ /* 0x000fe200078e08ff */
[----:B------:R-:W0:Y:S01]  /*3ad0*/  LDC.64 R4, c[0x0][0x218] ;  /* 0x00008600ff047b82 */ /* 0x000e220000000a00 */
[----:B------:R-:W-:Y:S01]  /*3ae0*/  SHF.L.U64.HI R3, R2, 0x2, R3 ;  /* 0x0000000202037819 */ /* 0x000fe20000010203 */
[----:B------:R-:W-:Y:S01]  /*3af0*/  ULDC.64 UR4, c[0x0][0x268] ;  /* 0x00009a0000047ab9 */ /* 0x000fe20000000a00 */
[----:B------:R-:W-:Y:S02]  /*3b00*/  IADD3 R11, R9, R11, RZ ;  /* 0x0000000b090b7210 */ /* 0x000fe40007ffe0ff */
[----:B------:R-:W-:Y:S02]  /*3b10*/  SHF.L.U64.HI R33, R25, 0x2, R27 ;  /* 0x0000000219217819 */ /* 0x000fe4000001021b */
[----:B------:R-:W-:Y:S01]  /*3b20*/  LEA.HI R8, P0, R11, R8, RZ, 0x1 ;  /* 0x000000080b087211 */ /* 0x000fe200078108ff */
[----:B------:R-:W1:Y:S03]  /*3b30*/  LDC.64 R6, c[0x0][0x220] ;  /* 0x00008800ff067b82 */ /* 0x000e660000000a00 */
[----:B------:R-:W-:-:S04]  /*3b40*/  IADD3.X R11, RZ, R11, RZ, P0, !PT ;  /* 0x0000000bff0b7210 */ /* 0x000fc800007fe4ff */
[--C-:B------:R-:W-:Y:S02]  /*3b50*/  SHF.R.S64 R29, R8, 0x1, R11.reuse ;  /* 0x00000001081d7819 */ /* 0x100fe4000000100b */
[----:B------:R-:W-:-:S04]  /*3b60*/  SHF.R.S32.HI R8, RZ, 0x1, R11 ;  /* 0x00000001ff087819 */ /* 0x000fc8000001140b */
[----:B------:R-:W-:-:S07]  /*3b70*/  SHF.L.U64.HI R31, R29, 0x2, R8 ;  /* 0x000000021d1f7819 */ /* 0x000fce0000010208 */
.L_x_33:
[----:B------:R-:W-:-:S04]  /*3b80*/  LEA R12, P0, R38, UR4, 0x2 ;  /* 0x00000004260c7c11 */ /* 0x000fc8000f8010ff */
[----:B------:R-:W-:Y:S02]  /*3b90*/  LEA.HI.X R13, R38, UR5, R0, 0x2, P0 ;  /* 0x00000005260d7c11 */ /* 0x000fe400080f1400 */
[-C--:B------:R-:W-:Y:S02]  /*3ba0*/  LEA R14, P0, R25, R12.reuse, 0x2 ;  /* 0x0000000c190e7211 */ /* 0x080fe400078010ff */
[-C--:B------:R-:W-:Y:S01]  /*3bb0*/  LEA R18, P1, R2, R12.reuse, 0x2 ;  /* 0x0000000c02127211 */ /* 0x080fe200078210ff */
[----:B--2---:R-:W2:Y:S01]  /*3bc0*/  LDG.E R20, desc[UR12][R12.64] ;  /* 0x0000000c0c147981 */ /* 0x004ea2000c1e1900 */
[----:B------:R-:W-:Y:S02]  /*3bd0*/  LEA R16, P2, R29, R12, 0x2 ;  /* 0x0000000c1d107211 */ /* 0x000fe400078410ff */
[----:B------:R-:W-:Y:S02]  /*3be0*/  IADD3.X R15, R13, R33, RZ, P0, !PT ;  /* 0x000000210d0f7210 */ /* 0x000fe400007fe4ff */
[----:B------:R-:W-:-:S02]  /*3bf0*/  IADD3.X R19, R3, R13, RZ, P1, !PT ;  /* 0x0000000d03137210 */ /* 0x000fc40000ffe4ff */
[----:B------:R-:W-:Y:S01]  /*3c00*/  IADD3.X R17, R13, R31, RZ, P2, !PT ;  /* 0x0000001f0d117210 */ /* 0x000fe200017fe4ff */
[----:B------:R-:W2:Y:S04]  /*3c10*/  LDG.E R21, desc[UR12][R14.64] ;  /* 0x0000000c0e157981 */ /* 0x000ea8000c1e1900 */
[----:B------:R-:W3:Y:S04]  /*3c20*/  LDG.E R22, desc[UR12][R18.64] ;  /* 0x0000000c12167981 */ /* 0x000ee8000c1e1900 */
[----:B------:R-:W3:Y:S01]  /*3c30*/  LDG.E R23, desc[UR12][R16.64] ;  /* 0x0000000c10177981 */ /* 0x000ee2000c1e1900 */
[----:B------:R-:W-:-:S02]  /*3c40*/  SHF.L.U32 R11, R38, 0x1, RZ ;  /* 0x00000001260b7819 */ /* 0x000fc400000006ff */
[----:B------:R-:W-:-:S03]  /*3c50*/  IADD3 R38, R38, 0x80, RZ ;  /* 0x0000008026267810 */ /* 0x000fc60007ffe0ff */
[----:B0-----:R-:W-:-:S04]  /*3c60*/  IMAD.WIDE R8, R11, 0x4, R4 ;  /* 0x000000040b087825 */ /* 0x001fc800078e0204 */
[----:B-1----:R-:W-:Y:S01]  /*3c70*/  IMAD.WIDE R10, R11, 0x4, R6 ;  /* 0x000000040b0a7825 */ /* 0x002fe200078e0206 */
[----:B------:R-:W-:Y:S02]  /*3c80*/  ISETP.GT.U32.AND P0, PT, R25, R38, PT ;  /* 0x000000261900720c */ /* 0x000fe40003f04070 */
[----:B------:R-:W-:-:S04]  /*3c90*/  SHF.R.S32.HI R0, RZ, 0x1f, R38 ;  /* 0x0000001fff007819 */ /* 0x000fc80000011426 */
[----:B------:R-:W-:Y:S01]  /*3ca0*/  ISETP.GT.AND.EX P0, PT, R27, R0, PT, P0 ;  /* 0x000000001b00720c */ /* 0x000fe20003f04300 */
[----:B--2---:R2:W-:Y:S04]  /*3cb0*/  STG.E.64 desc[UR12][R8.64], R20 ;  /* 0x0000001408007986 */ /* 0x0045e8000c101b0c */
[----:B---3--:R2:W-:Y:S08]  /*3cc0*/  STG.E.64 desc[UR12][R10.64], R22 ;  /* 0x000000160a007986 */ /* 0x0085f0000c101b0c */
[----:B------:R-:W-:Y:S05]  /*3cd0*/  @P0 BRA `(.L_x_33) ;  /* 0xfffffffc00a80947 */ /* 0x000fea000383ffff */
[----:B------:R-:W-:Y:S05]  /*3ce0*/  EXIT ;  /* 0x000000000000794d */ /* 0x000fea0003800000 */
.L_x_34:
        /* <DEDUP_REMOVED lines=9> */
.L_x_3332:


//--------------------- .text._Z35group_norm_nhwc_bwd_one_pass_kernelI11Bf16IOFp32WLi128ELi8ELi128EEv26Group_norm_nhwc_bwd_params --------------------------
	.section	.text._Z35group_norm_nhwc_bwd_one_pass_kernelI11Bf16IOFp32WLi128ELi8ELi128EEv26Group_norm_nhwc_bwd_params,"ax",@progbits
	.align	128
        .global         _Z35group_norm_nhwc_bwd_one_pass_kernelI11Bf16IOFp32WLi128ELi8ELi128EEv26Group_norm_nhwc_bwd_params
        .type           _Z35group_norm_nhwc_bwd_one_pass_kernelI11Bf16IOFp32WLi128ELi8ELi128EEv26Group_norm_nhwc_bwd_params,@function
        .size           _Z35group_norm_nhwc_bwd_one_pass_kernelI11Bf16IOFp32WLi128ELi8ELi128EEv26Group_norm_nhwc_bwd_params,(.L_x_3333 - _Z35group_norm_nhwc_bwd_one_pass_kernelI11Bf16IOFp32WLi128ELi8ELi128EEv26Group_norm_nhwc_bwd_params)
        .other          _Z35group_norm_nhwc_bwd_one_pass_kernelI11Bf16IOFp32WLi128ELi8ELi128EEv26Group_norm_nhwc_bwd_params,@"STO_CUDA_ENTRY STV_DEFAULT"
_Z35group_norm_nhwc_bwd_one_pass_kernelI11Bf16IOFp32WLi128ELi8ELi128EEv26Group_norm_nhwc_bwd_params:
.text._Z35group_norm_nhwc_bwd_one_pass_kernelI11Bf16IOFp32WLi128ELi8ELi128EEv26Group_norm_nhwc_bwd_params:
[----:B------:R-:W-:Y:S08]  /*0000*/  LDC R1, c[0x0][0x28] ;  /* 0x00000a00ff017b82 */ /* 0x000ff00000000800 */
[----:B------:R-:W0:Y:S01]  /*0010*/  S2UR UR6, SR_CTAID.Y ;  /* 0x00000000000679c3 */ /* 0x000e220000002600 */
[----:B------:R-:W-:Y:S01]  /*0020*/  ULDC UR5, c[0x0][0x2a0] ;  /* 0x0000a80000057ab9 */ /* 0x000fe20000000800 */
[----:B------:R-:W-:Y:S01]  /*0030*/  ULDC UR4, c[0x0][0x270] ;  /* 0x00009c0000047ab9 */ /* 0x000fe20000000800 */
[----:B------:R-:W1:Y:S01]  /*0040*/  S2R R40, SR_TID.X ;  /* 0x0000000000287919 */ /* 0x000e620000002100 */
[----:B------:R-:W-:Y:S01]  /*0050*/  UIMAD UR5, UR5, UR4, URZ ;  /* 0x00000004050572a4 */ /* 0x000fe2000f8e023f */
[----:B------:R-:W-:-:S03]  /*0060*/  ULDC.64 UR12, c[0x0][0x208] ;  /* 0x00008200000c7ab9 */ /* 0x000fc60000000a00 */
[----:B------:R-:W2:Y:S01]  /*0070*/  S2UR UR14, SR_CTAID.X ;  /* 0x00000000000e79c3 */ /* 0x000ea20000002500 */
[----:B0-----:R-:W-:-:S04]  /*0080*/  MOV R31, UR6 ;  /* 0x00000006001f7c02 */ /* 0x001fc80008000f00 */
[----:B------:R-:W-:-:S13]  /*0090*/  ISETP.GE.AND P0, PT, R31, UR5, PT ;  /* 0x000000051f007c0c */ /* 0x000fda000bf06270 */
[----:B-12---:R-:W-:Y:S05]  /*00a0*/  @P0 BRA `(.L_x_35) ;  /* 0x0000004400800947 */ /* 0x006fea0003800000 */
[----:B------:R-:W0:Y:S01]  /*00b0*/  LDC R3, c[0x0][0x2ac] ;  /* 0x0000ab00ff037b82 */ /* 0x000e220000000800 */
[----:B------:R-:W-:Y:S01]  /*00c0*/  SHF.R.U32.HI R0, RZ, 0x2, R40 ;  /* 0x00000002ff007819 */ /* 0x000fe20000011628 */
[----:B------:R-:W-:Y:S01]  /*00d0*/  ULDC.64 UR10, c[0x0][0x288] ;  /* 0x0000a200000a7ab9 */ /* 0x000fe20000000a00 */
[----:B------:R-:W1:Y:S01]  /*00e0*/  S2R R30, SR_LANEID ;  /* 0x00000000001e7919 */ /* 0x000e620000000000 */
[----:B------:R-:W-:Y:S01]  /*00f0*/  ULDC.64 UR16, c[0x0][0x290] ;  /* 0x0000a40000107ab9 */ /* 0x000fe20000000a00 */
[----:B------:R-:W-:Y:S01]  /*0100*/  UIMAD.WIDE.U32 UR6, UR10, 0x3, URZ ;  /* 0x000000030a0678a5 */ /* 0x000fe2000f8e003f */
[----:B------:R-:W-:Y:S01]  /*0110*/  ISETP.GE.U32.AND P1, PT, R40, 0x80, PT ;  /* 0x000000802800780c */ /* 0x000fe20003f26070 */
[----:B------:R-:W-:Y:S01]  /*0120*/  UIMAD UR9, UR11, 0x3, URZ ;  /* 0x000000030b0978a4 */ /* 0x000fe2000f8e023f */
[----:B------:R-:W2:Y:S01]  /*0130*/  S2UR UR8, SR_CgaCtaId ;  /* 0x00000000000879c3 */ /* 0x000ea20000008800 */
[----:B------:R-:W-:Y:S01]  /*0140*/  ULEA.HI UR10, UP0, UR11, UR10, URZ, 0x1 ;  /* 0x0000000a0b0a7291 */ /* 0x000fe2000f81083f */
[----:B------:R-:W-:Y:S01]  /*0150*/  R2UR UR15, R31 ;  /* 0x000000001f0f72ca */ /* 0x000fe200000e0000 */
[----:B------:R-:W-:-:S02]  /*0160*/  UIADD3 UR9, UR7, UR9, URZ ;  /* 0x0000000907097290 */ /* 0x000fc4000fffe03f */
[----:B------:R-:W-:Y:S02]  /*0170*/  UIADD3.X UR11, URZ, UR11, URZ, UP0, !UPT ;  /* 0x0000000b3f0b7290 */ /* 0x000fe400087fe43f */
[----:B------:R-:W-:Y:S01]  /*0180*/  ULEA.HI UR7, UP0, UR9, UR6, URZ, 0x1 ;  /* 0x0000000609077291 */ /* 0x000fe2000f81083f */
[----:B------:R-:W-:Y:S01]  /*0190*/  UMOV UR4, 0x400 ;  /* 0x0000040000047882 */ /* 0x000fe20000000000 */
[----:B------:R-:W-:Y:S02]  /*01a0*/  USHF.R.S64 UR6, UR10, 0x1, UR11 ;  /* 0x000000010a067899 */ /* 0x000fe4000800100b */
[----:B------:R-:W-:Y:S01]  /*01b0*/  UIADD3.X UR9, URZ, UR9, URZ, UP0, !UPT ;  /* 0x000000093f097290 */ /* 0x000fe200087fe43f */
[----:B0-----:R-:W-:Y:S01]  /*01c0*/  IMAD R0, R3, UR14, R0 ;  /* 0x0000000e03007c24 */ /* 0x001fe2000f8e0200 */
[----:B------:R-:W-:Y:S02]  /*01d0*/  SHF.R.S32.HI R3, RZ, 0x1f, R40 ;  /* 0x0000001fff037819 */ /* 0x000fe40000011428 */
[----:B------:R-:W-:-:S02]  /*01e0*/  USHF.R.S64 UR7, UR7, 0x1, UR9 ;  /* 0x0000000107077899 */ /* 0x000fc40008001009 */
[----:B------:R-:W-:Y:S01]  /*01f0*/  USHF.R.S32.HI UR9, URZ, 0x1, UR9 ;  /* 0x000000013f097899 */ /* 0x000fe20008011409 */
[----:B------:R-:W-:Y:S02]  /*0200*/  ISETP.LT.U32.AND P2, PT, R0, UR16, PT ;  /* 0x0000001000007c0c */ /* 0x000fe4000bf41070 */
[----:B------:R-:W-:Y:S01]  /*0210*/  SHF.R.S32.HI R2, RZ, 0x1f, R0 ;  /* 0x0000001fff027819 */ /* 0x000fe20000011400 */
[----:B--2---:R-:W-:Y:S01]  /*0220*/  ULEA UR4, UR8, UR4, 0x18 ;  /* 0x0000000408047291 */ /* 0x004fe2000f8ec03f */
[----:B------:R-:W-:Y:S01]  /*0230*/  LEA.HI R3, R3, R40, RZ, 0x5 ;  /* 0x0000002803037211 */ /* 0x000fe200078f28ff */
[----:B------:R-:W-:Y:S01]  /*0240*/  USHF.R.S32.HI UR8, URZ, 0x1, UR11 ;  /* 0x000000013f087899 */ /* 0x000fe2000801140b */
[----:B------:R-:W-:Y:S01]  /*0250*/  ISETP.LT.AND.EX P2, PT, R2, UR17, !P1, P2 ;  /* 0x0000001102007c0c */ /* 0x000fe2000cf41320 */
[----:B------:R-:W-:Y:S01]  /*0260*/  USHF.L.U64.HI UR9, UR7, 0x2, UR9 ;  /* 0x0000000207097899 */ /* 0x000fe20008010209 */
[----:B------:R-:W-:Y:S01]  /*0270*/  IADD3 R2, R0, 0x20, RZ ;  /* 0x0000002000027810 */ /* 0x000fe20007ffe0ff */
[----:B------:R-:W-:-:S03]  /*0280*/  USHF.L.U64.HI UR8, UR6, 0x2, UR8 ;  /* 0x0000000206087899 */ /* 0x000fc60008010208 */
[----:B------:R-:W-:Y:S01]  /*0290*/  ISETP.LT.U32.AND P0, PT, R2, UR16, PT ;  /* 0x0000001002007c0c */ /* 0x000fe2000bf01070 */
[----:B------:R-:W-:Y:S01]  /*02a0*/  ULDC.U8 UR16, c[0x0][0x2a4] ;  /* 0x0000a90000107ab9 */ /* 0x000fe20000000000 */
[----:B------:R-:W-:-:S04]  /*02b0*/  SHF.R.S32.HI R2, RZ, 0x1f, R2 ;  /* 0x0000001fff027819 */ /* 0x000fc80000011402 */
[----:B------:R-:W-:Y:S01]  /*02c0*/  ISETP.LT.AND.EX P1, PT, R2, UR17, !P1, P0 ;  /* 0x0000001102007c0c */ /* 0x000fe2000cf21300 */
[----:B------:R-:W-:Y:S01]  /*02d0*/  ULDC UR17, c[0x0][0x10] ;  /* 0x0000040000117ab9 */ /* 0x000fe20000000800 */
[----:B------:R-:W-:-:S04]  /*02e0*/  SHF.R.S32.HI R2, RZ, 0x5, R3 ;  /* 0x00000005ff027819 */ /* 0x000fc80000011403 */
[----:B------:R-:W-:Y:S01]  /*02f0*/  LEA R2, R2, UR4, 0x3 ;  /* 0x0000000402027c11 */ /* 0x000fe2000f8e18ff */
[----:B-1----:R-:W-:-:S06]  /*0300*/  UMOV UR4, URZ ;  /* 0x0000003f00047c82 */ /* 0x002fcc0008000000 */
.L_x_70:
[----:B01----:R-:W0:Y:S01]  /*0310*/  LDC R9, c[0x0][0x2a0] ;  /* 0x0000a800ff097b82 */ /* 0x003e220000000800 */
[----:B------:R-:W-:Y:S01]  /*0320*/  IABS R6, UR15 ;  /* 0x0000000f00067c13 */ /* 0x000fe20008000000 */
[----:B------:R-:W-:Y:S01]  /*0330*/  ULDC.64 UR10, c[0x0][0x248] ;  /* 0x00009200000a7ab9 */ /* 0x000fe20000000a00 */
[----:B------:R-:W-:Y:S01]  /*0340*/  ISETP.LE.AND P0, PT, RZ, UR15, PT ;  /* 0x0000000fff007c0c */ /* 0x000fe2000bf03270 */
[----:B------:R-:W-:Y:S01]  /*0350*/  UIMAD.WIDE UR10, UR15, 0x8, UR10 ;  /* 0x000000080f0a78a5 */ /* 0x000fe2000f8e020a */
[----:B------:R-:W-:Y:S01]  /*0360*/  SHF.R.S32.HI R11, RZ, 0x1f, R0 ;  /* 0x0000001fff0b7819 */ /* 0x000fe20000011400 */
[----:B------:R-:W-:Y:S02]  /*0370*/  ULDC.64 UR18, c[0x0][0x298] ;  /* 0x0000a60000127ab9 */ /* 0x000fe40000000a00 */
[----:B------:R-:W1:Y:S02]  /*0380*/  LDC R10, c[0x0][0x2ac] ;  /* 0x0000ab00ff0a7b82 */ /* 0x000e640000000800 */
[----:B------:R-:W-:-:S02]  /*0390*/  MOV R12, UR10 ;  /* 0x0000000a000c7c02 */ /* 0x000fc40008000f00 */
[----:B------:R-:W-:-:S04]  /*03a0*/  MOV R13, UR11 ;  /* 0x0000000b000d7c02 */ /* 0x000fc80008000f00 */
[----:B--2---:R-:W2:Y:S02]  /*03b0*/  @P1 LDC.64 R14, c[0x0][0x288] ;  /* 0x0000a200ff0e1b82 */ /* 0x004ea40000000a00 */
[----:B------:R-:W3:Y:S01]  /*03c0*/  LDG.E.64 R12, desc[UR12][R12.64] ;  /* 0x0000000c0c0c7981 */ /* 0x000ee2000c1e1b00 */
[----:B0-----:R-:W-:-:S05]  /*03d0*/  IABS R8, R9 ;  /* 0x0000000900087213 */ /* 0x001fca0000000000 */
[----:B------:R-:W0:Y:S01]  /*03e0*/  @P1 LDC.64 R18, c[0x0][0x230] ;  /* 0x00008c00ff121b82 */ /* 0x000e220000000a00 */
[----:B------:R-:W4:Y:S01]  /*03f0*/  I2F.RP R3, R8 ;  /* 0x0000000800037306 */ /* 0x000f220000209400 */
[----:B------:R-:W-:-:S06]  /*0400*/  IADD3 R25, R0, 0x20, RZ ;  /* 0x0000002000197810 */ /* 0x000fcc0007ffe0ff */
[----:B------:R-:W0:Y:S01]  /*0410*/  @P1 LDC.64 R20, c[0x0][0x228] ;  /* 0x00008a00ff141b82 */ /* 0x000e220000000a00 */
[----:B----4-:R-:W4:Y:S02]  /*0420*/  MUFU.RCP R3, R3 ;  /* 0x0000000300037308 */ /* 0x010f240000001000 */
[----:B----4-:R-:W-:-:S06]  /*0430*/  IADD3 R4, R3, 0xffffffe, RZ ;  /* 0x0ffffffe03047810 */ /* 0x010fcc0007ffe0ff */
[----:B------:R4:W1:Y:S02]  /*0440*/  F2I.FTZ.U32.TRUNC.NTZ R5, R4 ;  /* 0x0000000400057305 */ /* 0x000864000021f000 */
[----:B----4-:R-:W-:Y:S01]  /*0450*/  HFMA2.MMA R4, -RZ, RZ, 0, 0 ;  /* 0x00000000ff047435 */ /* 0x010fe200000001ff */
[----:B-1----:R-:W-:-:S05]  /*0460*/  IADD3 R7, RZ, -R5, RZ ;  /* 0x80000005ff077210 */ /* 0x002fca0007ffe0ff */
[----:B------:R-:W-:-:S04]  /*0470*/  IMAD R7, R7, R8, RZ ;  /* 0x0000000807077224 */ /* 0x000fc800078e02ff */
[----:B------:R-:W-:Y:S01]  /*0480*/  IMAD.HI.U32 R5, R5, R7, R4 ;  /* 0x0000000705057227 */ /* 0x000fe200078e0004 */
[----:B------:R-:W-:Y:S02]  /*0490*/  MOV R7, R6 ;  /* 0x0000000600077202 */ /* 0x000fe40000000f00 */
[----:B------:R-:W-:-:S03]  /*04a0*/  LOP3.LUT R4, R9, UR15, RZ, 0x3c, !PT ;  /* 0x0000000f09047c12 */ /* 0x000fc6000f8e3cff */
[----:B------:R-:W-:Y:S01]  /*04b0*/  IMAD.HI.U32 R6, R5, R7, RZ ;  /* 0x0000000705067227 */ /* 0x000fe200078e00ff */
[----:B------:R-:W-:Y:S02]  /*04c0*/  ISETP.GE.AND P3, PT, R4, RZ, PT ;  /* 0x000000ff0400720c */ /* 0x000fe40003f66270 */
[----:B------:R-:W1:Y:S02]  /*04d0*/  @P2 LDC.64 R4, c[0x0][0x288] ;  /* 0x0000a200ff042b82 */ /* 0x000e640000000a00 */
[----:B------:R-:W-:-:S05]  /*04e0*/  IADD3 R3, -R6, RZ, RZ ;  /* 0x000000ff06037210 */ /* 0x000fca0007ffe1ff */
[----:B------:R-:W-:-:S05]  /*04f0*/  IMAD R3, R8, R3, R7 ;  /* 0x0000000308037224 */ /* 0x000fca00078e0207 */
[----:B------:R-:W-:-:S13]  /*0500*/  ISETP.GT.U32.AND P5, PT, R8, R3, PT ;  /* 0x000000030800720c */ /* 0x000fda0003fa4070 */
[-C--:B------:R-:W-:Y:S02]  /*0510*/  @!P5 IADD3 R3, R3, -R8.reuse, RZ ;  /* 0x800000080303d210 */ /* 0x080fe40007ffe0ff */
[----:B------:R-:W-:Y:S02]  /*0520*/  @!P5 IADD3 R6, R6, 0x1, RZ ;  /* 0x000000010606d810 */ /* 0x000fe40007ffe0ff */
[CC--:B------:R-:W-:Y:S02]  /*0530*/  ISETP.GE.U32.AND P4, PT, R3.reuse, R8.reuse, PT ;  /* 0x000000080300720c */ /* 0x0c0fe40003f86070 */
[----:B------:R-:W-:Y:S02]  /*0540*/  ISETP.GT.U32.AND P5, PT, R8, R3, PT ;  /* 0x000000030800720c */ /* 0x000fe40003fa4070 */
[----:B------:R-:W-:-:S04]  /*0550*/  IADD3 R8, R3, -R8, RZ ;  /* 0x8000000803087210 */ /* 0x000fc80007ffe0ff */
[----:B------:R-:W-:Y:S02]  /*0560*/  SEL R3, R8, R3, !P5 ;  /* 0x0000000308037207 */ /* 0x000fe40006800000 */
[----:B------:R-:W-:Y:S02]  /*0570*/  SHF.L.U32 R8, R40, 0x1, RZ ;  /* 0x0000000128087819 */ /* 0x000fe400000006ff */
[----:B------:R-:W-:Y:S02]  /*0580*/  @!P0 IADD3 R3, -R3, RZ, RZ ;  /* 0x000000ff03038210 */ /* 0x000fe40007ffe1ff */
[----:B------:R-:W-:Y:S02]  /*0590*/  @P4 IADD3 R6, R6, 0x1, RZ ;  /* 0x0000000106064810 */ /* 0x000fe40007ffe0ff */
[----:B------:R-:W-:Y:S02]  /*05a0*/  ISETP.NE.AND P4, PT, R9, RZ, PT ;  /* 0x000000ff0900720c */ /* 0x000fe40003f85270 */
[----:B------:R-:W-:-:S02]  /*05b0*/  MOV R7, R6 ;  /* 0x0000000600077202 */ /* 0x000fc40000000f00 */
[----:B------:R-:W-:Y:S02]  /*05c0*/  LOP3.LUT R6, RZ, R9, RZ, 0x33, !PT ;  /* 0x00000009ff067212 */ /* 0x000fe400078e33ff */
[----:B------:R-:W-:Y:S02]  /*05d0*/  @!P3 IADD3 R7, -R7, RZ, RZ ;  /* 0x000000ff0707b210 */ /* 0x000fe40007ffe1ff */
[----:B------:R-:W-:Y:S02]  /*05e0*/  LOP3.LUT R8, R8, 0x6, RZ, 0xc0, !PT ;  /* 0x0000000608087812 */ /* 0x000fe400078ec0ff */
[C---:B------:R-:W-:Y:S02]  /*05f0*/  SEL R3, R6.reuse, R3, !P4 ;  /* 0x0000000306037207 */ /* 0x040fe40006000000 */
[----:B------:R-:W-:Y:S02]  /*0600*/  SEL R7, R6, R7, !P4 ;  /* 0x0000000706077207 */ /* 0x000fe40006000000 */
[----:B------:R-:W-:-:S02]  /*0610*/  SHF.R.U32.HI R9, RZ, 0x2, R40 ;  /* 0x00000002ff097819 */ /* 0x000fc40000011628 */
[----:B------:R-:W-:Y:S02]  /*0620*/  LEA R8, R3, R8, 0x3 ;  /* 0x0000000803087211 */ /* 0x000fe400078e18ff */
[----:B------:R-:W-:Y:S01]  /*0630*/  SHF.R.S32.HI R6, RZ, 0x1f, R7 ;  /* 0x0000001fff067819 */ /* 0x000fe20000011407 */
[----:B------:R-:W-:Y:S01]  /*0640*/  IMAD R16, R10, UR14, R9 ;  /* 0x0000000e0a107c24 */ /* 0x000fe2000f8e0209 */
[----:B------:R-:W-:Y:S01]  /*0650*/  SHF.R.S32.HI R9, RZ, 0x1f, R8 ;  /* 0x0000001fff097819 */ /* 0x000fe20000011408 */
[----:B-1----:R-:W-:Y:S02]  /*0660*/  @P2 IMAD R10, R11, R4, RZ ;  /* 0x000000040b0a2224 */ /* 0x002fe400078e02ff */
[----:B------:R-:W-:Y:S02]  /*0670*/  IMAD R6, R6, UR18, RZ ;  /* 0x0000001206067c24 */ /* 0x000fe4000f8e02ff */
[----:B------:R-:W-:Y:S01]  /*0680*/  @P2 IMAD R17, R0, R5, R10 ;  /* 0x0000000500112224 */ /* 0x000fe200078e020a */
[----:B------:R-:W-:Y:S01]  /*0690*/  IADD3 R5, R16, 0x40, RZ ;  /* 0x0000004010057810 */ /* 0x000fe20007ffe0ff */
[C---:B------:R-:W-:Y:S01]  /*06a0*/  IMAD R45, R7.reuse, UR19, R6 ;  /* 0x00000013072d7c24 */ /* 0x040fe2000f8e0206 */
[----:B------:R-:W1:Y:S01]  /*06b0*/  @P2 LDC.64 R10, c[0x0][0x228] ;  /* 0x00008a00ff0a2b82 */ /* 0x000e620000000a00 */
[----:B------:R-:W-:Y:S01]  /*06c0*/  IMAD.WIDE.U32 R42, R7, UR18, R8 ;  /* 0x00000012072a7c25 */ /* 0x000fe2000f8e0008 */
[----:B------:R-:W-:-:S02]  /*06d0*/  ULDC.64 UR18, c[0x0][0x290] ;  /* 0x0000a40000127ab9 */ /* 0x000fc40000000a00 */
[----:B------:R-:W-:Y:S02]  /*06e0*/  ISETP.GE.U32.AND P0, PT, R5, UR18, PT ;  /* 0x0000001205007c0c */ /* 0x000fe4000bf06070 */
[----:B------:R-:W-:Y:S02]  /*06f0*/  SHF.R.S32.HI R5, RZ, 0x1f, R5 ;  /* 0x0000001fff057819 */ /* 0x000fe40000011405 */
[----:B------:R-:W4:Y:S01]  /*0700*/  @P2 LDC.64 R6, c[0x0][0x230] ;  /* 0x00008c00ff062b82 */ /* 0x000f220000000a00 */
[----:B------:R-:W-:Y:S02]  /*0710*/  IADD3 R45, R43, R45, RZ ;  /* 0x0000002d2b2d7210 */ /* 0x000fe40007ffe0ff */
[----:B------:R-:W-:Y:S02]  /*0720*/  ISETP.GE.AND.EX P0, PT, R5, UR19, PT, P0 ;  /* 0x0000001305007c0c */ /* 0x000fe4000bf06300 */
[----:B------:R-:W-:Y:S02]  /*0730*/  @P2 MOV R44, R42 ;  /* 0x0000002a002c2202 */ /* 0x000fe40000000f00 */
[----:B------:R-:W-:-:S02]  /*0740*/  ISETP.LT.U32.AND P0, PT, R40, 0x80, !P0 ;  /* 0x000000802800780c */ /* 0x000fc40004701070 */
[----:B------:R-:W-:Y:S01]  /*0750*/  IADD3 R16, R16, 0x60, RZ ;  /* 0x0000006010107810 */ /* 0x000fe20007ffe0ff */
[----:B------:R-:W-:-:S03]  /*0760*/  @P2 IMAD.WIDE.U32 R4, R0, R4, R44 ;  /* 0x0000000400042225 */ /* 0x000fc600078e002c */
[----:B------:R-:W-:Y:S02]  /*0770*/  ISETP.GE.U32.AND P3, PT, R16, UR18, PT ;  /* 0x0000001210007c0c */ /* 0x000fe4000bf66070 */
[----:B------:R-:W-:Y:S02]  /*0780*/  SHF.R.S32.HI R16, RZ, 0x1f, R16 ;  /* 0x0000001fff107819 */ /* 0x000fe40000011410 */
[----:B------:R-:W-:Y:S02]  /*0790*/  @P2 IADD3 R5, R5, R17, RZ ;  /* 0x0000001105052210 */ /* 0x000fe40007ffe0ff */
[----:B------:R-:W-:Y:S02]  /*07a0*/  ISETP.GE.AND.EX P3, PT, R16, UR19, PT, P3 ;  /* 0x0000001310007c0c */ /* 0x000fe4000bf66330 */
[C---:B------:R-:W-:Y:S02]  /*07b0*/  @P2 SHF.L.U32 R17, R4.reuse, 0x1, RZ ;  /* 0x0000000104112819 */ /* 0x040fe400000006ff */
[----:B------:R-:W-:-:S02]  /*07c0*/  @P2 SHF.L.U64.HI R22, R4, 0x1, R5 ;  /* 0x0000000104162819 */ /* 0x000fc40000010205 */
[----:B------:R-:W0:Y:S01]  /*07d0*/  @P0 LDC.64 R4, c[0x0][0x288] ;  /* 0x0000a200ff040b82 */ /* 0x000e220000000a00 */
[----:B------:R-:W-:Y:S02]  /*07e0*/  SHF.R.S32.HI R23, RZ, 0x1f, R25 ;  /* 0x0000001fff177819 */ /* 0x000fe40000011419 */
[----:B------:R-:W-:Y:S02]  /*07f0*/  ISETP.LT.U32.AND P3, PT, R40, 0x80, !P3 ;  /* 0x000000802800780c */ /* 0x000fe40005f61070 */
[C---:B----4-:R-:W-:Y:S02]  /*0800*/  @P2 IADD3 R6, P4, R17.reuse, R6, RZ ;  /* 0x0000000611062210 */ /* 0x050fe40007f9e0ff */
[----:B-1----:R-:W-:Y:S01]  /*0810*/  @P2 IADD3 R10, P5, R17, R10, RZ ;  /* 0x0000000a110a2210 */ /* 0x002fe20007fbe0ff */
[----:B--2---:R-:W-:Y:S01]  /*0820*/  @P1 IMAD R16, R23, R14, RZ ;  /* 0x0000000e17101224 */ /* 0x004fe200078e02ff */
[C---:B------:R-:W-:Y:S02]  /*0830*/  @P2 IADD3.X R7, R22.reuse, R7, RZ, P4, !PT ;  /* 0x0000000716072210 */ /* 0x040fe400027fe4ff */
[----:B------:R-:W-:-:S02]  /*0840*/  @P2 IADD3.X R11, R22, R11, RZ, P5, !PT ;  /* 0x0000000b160b2210 */ /* 0x000fc40002ffe4ff */
[----:B------:R-:W-:Y:S02]  /*0850*/  @P1 MOV R22, R42 ;  /* 0x0000002a00161202 */ /* 0x000fe40000000f00 */
[----:B------:R-:W-:Y:S01]  /*0860*/  @P1 MOV R23, R45 ;  /* 0x0000002d00171202 */ /* 0x000fe20000000f00 */
[C---:B------:R-:W-:Y:S02]  /*0870*/  @P1 IMAD R15, R25.reuse, R15, R16 ;  /* 0x0000000f190f1224 */ /* 0x040fe400078e0210 */
[----:B------:R-:W1:Y:S01]  /*0880*/  @P3 LDC.64 R16, c[0x0][0x288] ;  /* 0x0000a200ff103b82 */ /* 0x000e620000000a00 */
[----:B------:R-:W-:Y:S01]  /*0890*/  @P1 IMAD.WIDE.U32 R22, R25, R14, R22 ;  /* 0x0000000e19161225 */ /* 0x000fe200078e0016 */
[----:B------:R-:W-:-:S04]  /*08a0*/  IADD3 R25, R0, 0x40, RZ ;  /* 0x0000004000197810 */ /* 0x000fc80007ffe0ff */
[----:B------:R-:W-:Y:S02]  /*08b0*/  @P1 IADD3 R27, R23, R15, RZ ;  /* 0x0000000f171b1210 */ /* 0x000fe40007ffe0ff */
[C---:B------:R-:W-:Y:S02]  /*08c0*/  @P1 SHF.L.U32 R23, R22.reuse, 0x1, RZ ;  /* 0x0000000116171819 */ /* 0x040fe400000006ff */
[----:B------:R-:W-:Y:S02]  /*08d0*/  CS2R R36, SRZ ;  /* 0x0000000000247805 */ /* 0x000fe4000001ff00 */
[----:B------:R-:W-:Y:S02]  /*08e0*/  SHF.R.S32.HI R29, RZ, 0x1f, R25 ;  /* 0x0000001fff1d7819 */ /* 0x000fe40000011419 */
[----:B------:R-:W-:Y:S02]  /*08f0*/  CS2R R38, SRZ ;  /* 0x0000000000267805 */ /* 0x000fe4000001ff00 */
[----:B------:R-:W-:Y:S01]  /*0900*/  @P1 SHF.L.U64.HI R24, R22, 0x1, R27 ;  /* 0x0000000116181819 */ /* 0x000fe2000001021b */
[----:B------:R-:W2:Y:S01]  /*0910*/  @P0 LDC.64 R14, c[0x0][0x230] ;  /* 0x00008c00ff0e0b82 */ /* 0x000ea20000000a00 */
[----:B0-----:R-:W-:-:S02]  /*0920*/  @P1 IADD3 R18, P4, R23, R18, RZ ;  /* 0x0000001217121210 */ /* 0x001fc40007f9e0ff */
[----:B------:R-:W-:Y:S01]  /*0930*/  @P1 IADD3 R20, P5, R23, R20, RZ ;  /* 0x0000001417141210 */ /* 0x000fe20007fbe0ff */
[----:B------:R-:W-:Y:S01]  /*0940*/  @P0 IMAD R26, R29, R4, RZ ;  /* 0x000000041d1a0224 */ /* 0x000fe200078e02ff */
[----:B------:R-:W-:Y:S01]  /*0950*/  @P0 MOV R22, R42 ;  /* 0x0000002a00160202 */ /* 0x000fe20000000f00 */
[----:B------:R0:W5:Y:S01]  /*0960*/  @P2 LDG.E R37, desc[UR12][R10.64] ;  /* 0x0000000c0a252981 */ /* 0x000162000c1e1900 */
[----:B------:R-:W-:Y:S01]  /*0970*/  @P0 MOV R23, R45 ;  /* 0x0000002d00170202 */ /* 0x000fe20000000f00 */
[C---:B------:R-:W-:Y:S01]  /*0980*/  @P0 IMAD R29, R25.reuse, R5, R26 ;  /* 0x00000005191d0224 */ /* 0x040fe200078e021a */
[----:B------:R-:W-:Y:S02]  /*0990*/  IADD3 R27, R0, 0x60, RZ ;  /* 0x00000060001b7810 */ /* 0x000fe40007ffe0ff */
[----:B------:R-:W-:Y:S01]  /*09a0*/  CS2R R34, SRZ ;  /* 0x0000000000227805 */ /* 0x000fe2000001ff00 */
[----:B------:R4:W5:Y:S01]  /*09b0*/  @P2 LDG.E R38, desc[UR12][R6.64] ;  /* 0x0000000c06262981 */ /* 0x000962000c1e1900 */
[----:B------:R-:W-:Y:S01]  /*09c0*/  @P0 IMAD.WIDE.U32 R22, R25, R4, R22 ;  /* 0x0000000419160225 */ /* 0x000fe200078e0016 */
[----:B0-----:R-:W0:Y:S01]  /*09d0*/  @P3 LDC.64 R10, c[0x0][0x228] ;  /* 0x00008a00ff0a3b82 */ /* 0x001e220000000a00 */
[----:B------:R-:W-:-:S03]  /*09e0*/  SHF.R.S32.HI R33, RZ, 0x1f, R27 ;  /* 0x0000001fff217819 */ /* 0x000fc6000001141b */
[----:B------:R-:W-:Y:S02]  /*09f0*/  @P0 IADD3 R25, R23, R29, RZ ;  /* 0x0000001d17190210 */ /* 0x000fe40007ffe0ff */
[----:B------:R-:W-:Y:S01]  /*0a00*/  @P0 SHF.L.U32 R23, R22, 0x1, RZ ;  /* 0x0000000116170819 */ /* 0x000fe200000006ff */
[----:B-1----:R-:W-:Y:S01]  /*0a10*/  @P3 IMAD R26, R33, R16, RZ ;  /* 0x00000010211a3224 */ /* 0x002fe200078e02ff */
[C---:B------:R-:W-:Y:S01]  /*0a20*/  @P1 IADD3.X R19, R24.reuse, R19, RZ, P4, !PT ;  /* 0x0000001318131210 */ /* 0x040fe200027fe4ff */
[----:B------:R-:W1:Y:S01]  /*0a30*/  @P0 LDC.64 R4, c[0x0][0x228] ;  /* 0x00008a00ff040b82 */ /* 0x000e620000000a00 */
[----:B------:R-:W-:Y:S02]  /*0a40*/  @P1 IADD3.X R21, R24, R21, RZ, P5, !PT ;  /* 0x0000001518151210 */ /* 0x000fe40002ffe4ff */
[----:B------:R-:W-:Y:S01]  /*0a50*/  @P0 SHF.L.U64.HI R22, R22, 0x1, R25 ;  /* 0x0000000116160819 */ /* 0x000fe20000010219 */
[----:B------:R-:W-:Y:S01]  /*0a60*/  @P3 IMAD R29, R27, R17, R26 ;  /* 0x000000111b1d3224 */ /* 0x000fe200078e021a */
[----:B------:R-:W-:-:S02]  /*0a70*/  @P3 MOV R24, R42 ;  /* 0x0000002a00183202 */ /* 0x000fc40000000f00 */
[----:B------:R-:W-:Y:S02]  /*0a80*/  CS2R R32, SRZ ;  /* 0x0000000000207805 */ /* 0x000fe4000001ff00 */
[----:B------:R-:W-:Y:S01]  /*0a90*/  @P3 MOV R25, R45 ;  /* 0x0000002d00193202 */ /* 0x000fe20000000f00 */
[----:B------:R-:W5:Y:S01]  /*0aa0*/  @P1 LDG.E R39, desc[UR12][R18.64] ;  /* 0x0000000c12271981 */ /* 0x000f62000c1e1900 */
[----:B----4-:R-:W4:Y:S01]  /*0ab0*/  @P3 LDC.64 R6, c[0x0][0x230] ;  /* 0x00008c00ff063b82 */ /* 0x010f220000000a00 */
[----:B------:R-:W-:Y:S02]  /*0ac0*/  @P3 IMAD.WIDE.U32 R16, R27, R16, R24 ;  /* 0x000000101b103225 */ /* 0x000fe400078e0018 */
[----:B------:R-:W5:Y:S03]  /*0ad0*/  @P1 LDG.E R36, desc[UR12][R20.64] ;  /* 0x0000000c14241981 */ /* 0x000f66000c1e1900 */
[----:B------:R-:W-:-:S02]  /*0ae0*/  @P3 IADD3 R25, R17, R29, RZ ;  /* 0x0000001d11193210 */ /* 0x000fc40007ffe0ff */
[C---:B------:R-:W-:Y:S02]  /*0af0*/  @P3 SHF.L.U32 R17, R16.reuse, 0x1, RZ ;  /* 0x0000000110113819 */ /* 0x040fe400000006ff */
[----:B------:R-:W-:Y:S02]  /*0b00*/  @P3 SHF.L.U64.HI R16, R16, 0x1, R25 ;  /* 0x0000000110103819 */ /* 0x000fe40000010219 */
[----:B0-----:R-:W-:-:S04]  /*0b10*/  @P3 IADD3 R10, P6, R17, R10, RZ ;  /* 0x0000000a110a3210 */ /* 0x001fc80007fde0ff */
[----:B------:R-:W-:-:S05]  /*0b20*/  @P3 IADD3.X R11, R16, R11, RZ, P6, !PT ;  /* 0x0000000b100b3210 */ /* 0x000fca00037fe4ff */
[----:B------:R-:W5:Y:S01]  /*0b30*/  @P3 LDG.E R32, desc[UR12][R10.64] ;  /* 0x0000000c0a203981 */ /* 0x000f62000c1e1900 */
[----:B--2---:R-:W-:-:S04]  /*0b40*/  @P0 IADD3 R14, P4, R23, R14, RZ ;  /* 0x0000000e170e0210 */ /* 0x004fc80007f9e0ff */
[----:B------:R-:W-:Y:S02]  /*0b50*/  @P0 IADD3.X R15, R22, R15, RZ, P4, !PT ;  /* 0x0000000f160f0210 */ /* 0x000fe400027fe4ff */
[----:B-1----:R-:W-:-:S03]  /*0b60*/  @P0 IADD3 R4, P4, R23, R4, RZ ;  /* 0x0000000417040210 */ /* 0x002fc60007f9e0ff */
[----:B------:R-:W5:Y:S01]  /*0b70*/  @P0 LDG.E R34, desc[UR12][R14.64] ;  /* 0x0000000c0e220981 */ /* 0x000f62000c1e1900 */
[----:B---3--:R-:W-:Y:S02]  /*0b80*/  R2UR UR20, R12 ;  /* 0x000000000c1472ca */ /* 0x008fe400000e0000 */
[----:B------:R-:W-:-:S05]  /*0b90*/  @P0 IADD3.X R5, R22, R5, RZ, P4, !PT ;  /* 0x0000000516050210 */ /* 0x000fca00027fe4ff */
[----:B------:R0:W5:Y:S06]  /*0ba0*/  @P0 LDG.E R33, desc[UR12][R4.64] ;  /* 0x0000000c04210981 */ /* 0x00016c000c1e1900 */
[----:B------:R-:W-:-:S05]  /*0bb0*/  MOV R12, UR20 ;  /* 0x00000014000c7c02 */ /* 0x000fca0008000f00 */
[----:B------:R-:W-:-:S05]  /*0bc0*/  FFMA.FTZ R13, -R12, UR20, R13 ;  /* 0x000000140c0d7c23 */ /* 0x000fca000801010d */
[----:B------:R-:W-:-:S13]  /*0bd0*/  FSETP.GTU.FTZ.AND P0, PT, R13, RZ, PT ;  /* 0x000000ff0d00720b */ /* 0x000fda0003f1c000 */
[----:B------:R-:W-:Y:S01]  /*0be0*/  VOTEU.ANY UP0, P0 ;  /* 0x00000000003f7886 */ /* 0x000fe20000000100 */
[----:B------:R-:W-:-:S04]  /*0bf0*/  PLOP3.LUT P0, PT, PT, PT, UP0, 0x80, 0x0 ;  /* 0x000000000000781c */ /* 0x000fc80003f0f008 */
[----:B------:R-:W-:-:S09]  /*0c00*/  @UP0 ULDC UR10, c[0x0][0x250] ;  /* 0x00009400000a0ab9 */ /* 0x000fd20000000800 */
[----:B------:R-:W-:-:S06]  /*0c10*/  @P0 FADD.FTZ R12, R13, UR10 ;  /* 0x0000000a0d0c0e21 */ /* 0x000fcc0008010000 */
[----:B------:R-:W1:Y:S01]  /*0c20*/  @P0 MUFU.RSQ R12, R12 ;  /* 0x0000000c000c0308 */ /* 0x000e620000001400 */
[----:B----4-:R-:W-:Y:S01]  /*0c30*/  @P3 IADD3 R6, P5, R17, R6, RZ ;  /* 0x0000000611063210 */ /* 0x010fe20007fbe0ff */
[----:B------:R-:W-:-:S03]  /*0c40*/  UMOV UR18, 0x3f800000 ;  /* 0x3f80000000127882 */ /* 0x000fc60000000000 */
[----:B------:R-:W-:Y:S01]  /*0c50*/  @P3 IADD3.X R7, R16, R7, RZ, P5, !PT ;  /* 0x0000000710073210 */ /* 0x000fe20002ffe4ff */
[----:B------:R-:W-:Y:S01]  /*0c60*/  BSSY B0, `(.L_x_36) ;  /* 0x0000013000007945 */ /* 0x000fe20003800000 */
[----:B0-----:R-:W-:-:S03]  /*0c70*/  CS2R R4, SRZ ;  /* 0x0000000000047805 */ /* 0x001fc6000001ff00 */
[----:B------:R0:W5:Y:S01]  /*0c80*/  @P3 LDG.E R35, desc[UR12][R6.64] ;  /* 0x0000000c06233981 */ /* 0x000162000c1e1900 */
[----:B-1----:R-:W-:Y:S02]  /*0c90*/  @P0 R2UR UR10, R12 ;  /* 0x000000000c0a02ca */ /* 0x002fe400000e0000 */
[----:B------:R-:W-:Y:S02]  /*0ca0*/  ISETP.GT.U32.AND P0, PT, R40, 0x7f, PT ;  /* 0x0000007f2800780c */ /* 0x000fe40003f04070 */
[----:B0-----:R-:W-:-:S09]  /*0cb0*/  CS2R R6, SRZ ;  /* 0x0000000000067805 */ /* 0x001fd2000001ff00 */
[----:B------:R-:W-:Y:S02]  /*0cc0*/  @UP0 UMOV UR18, UR10 ;  /* 0x0000000a00120c82 */ /* 0x000fe40008000000 */
[----:B------:R-:W-:Y:S05]  /*0cd0*/  @P0 BRA `(.L_x_37) ;  /* 0x00000000002c0947 */ /* 0x000fea0003800000 */
[----:B------:R-:W-:Y:S01]  /*0ce0*/  ISETP.NE.AND P0, PT, RZ, UR16, PT ;  /* 0x00000010ff007c0c */ /* 0x000fe2000bf05270 */
[----:B------:R-:W-:Y:S01]  /*0cf0*/  ULDC.64 UR10, c[0x0][0x238] ;  /* 0x00008e00000a7ab9 */ /* 0x000fe20000000a00 */
[C---:B------:R-:W-:Y:S02]  /*0d00*/  SHF.L.U32 R11, R8.reuse, 0x2, RZ ;  /* 0x00000002080b7819 */ /* 0x040fe400000006ff */
[----:B------:R-:W-:Y:S02]  /*0d10*/  SHF.L.U64.HI R12, R8, 0x2, R9 ;  /* 0x00000002080c7819 */ /* 0x000fe40000010209 */
[----:B------:R-:W-:-:S04]  /*0d20*/  IADD3 R8, P3, R11, UR10, RZ ;  /* 0x0000000a0b087c10 */ /* 0x000fc8000ff7e0ff */
[----:B------:R-:W-:-:S03]  /*0d30*/  IADD3.X R9, R12, UR11, RZ, P3, !PT ;  /* 0x0000000b0c097c10 */ /* 0x000fc60009ffe4ff */
[----:B------:R-:W0:Y:S02]  /*0d40*/  @P0 LDC.64 R4, c[0x0][0x240] ;  /* 0x00009000ff040b82 */ /* 0x000e240000000a00 */
[----:B0-----:R-:W-:-:S04]  /*0d50*/  @P0 IADD3 R10, P4, R11, R4, RZ ;  /* 0x000000040b0a0210 */ /* 0x001fc80007f9e0ff */
[----:B------:R-:W-:Y:S02]  /*0d60*/  @P0 IADD3.X R11, R12, R5, RZ, P4, !PT ;  /* 0x000000050c0b0210 */ /* 0x000fe400027fe4ff */
[----:B------:R0:W5:Y:S04]  /*0d70*/  LDG.E.64 R4, desc[UR12][R8.64] ;  /* 0x0000000c08047981 */ /* 0x000168000c1e1b00 */
[----:B------:R0:W5:Y:S03]  /*0d80*/  @P0 LDG.E.64 R6, desc[UR12][R10.64] ;  /* 0x0000000c0a060981 */ /* 0x000166000c1e1b00 */
.L_x_37:
[----:B------:R-:W-:Y:S05]  /*0d90*/  BSYNC B0 ;  /* 0x0000000000007941 */ /* 0x000fea0003800000 */
.L_x_36:
[----:B------:R-:W-:Y:S02]  /*0da0*/  ISETP.NE.AND P3, PT, RZ, UR16, PT ;  /* 0x00000010ff007c0c */ /* 0x000fe4000bf65270 */
[C---:B0----5:R-:W-:Y:S02]  /*0db0*/  PRMT R8, R38.reuse, 0x7632, R8 ;  /* 0x0000763226087816 */ /* 0x061fe40000000008 */
[----:B------:R-:W-:Y:S02]  /*0dc0*/  SHF.L.U32 R9, R38, 0x10, RZ ;  /* 0x0000001026097819 */ /* 0x000fe400000006ff */
[----:B------:R-:W-:Y:S02]  /*0dd0*/  SHF.L.U32 R8, R8, 0x10, RZ ;  /* 0x0000001008087819 */ /* 0x000fe400000006ff */
[----:B------:R-:W-:Y:S01]  /*0de0*/  SHF.L.U32 R15, R39, 0x10, RZ ;  /* 0x00000010270f7819 */ /* 0x000fe200000006ff */
[----:B------:R-:W-:Y:S01]  /*0df0*/  FADD.FTZ R9, R9, -UR20 ;  /* 0x8000001409097e21 */ /* 0x000fe20008010000 */
[----:B------:R-:W-:Y:S01]  /*0e00*/  PRMT R11, R37, 0x7632, R11 ;  /* 0x00007632250b7816 */ /* 0x000fe2000000000b */
[----:B------:R-:W-:Y:S01]  /*0e10*/  FADD.FTZ R8, R8, -UR20 ;  /* 0x8000001408087e21 */ /* 0x000fe20008010000 */
[----:B------:R-:W-:Y:S01]  /*0e20*/  PRMT R14, R39, 0x7632, R14 ;  /* 0x00007632270e7816 */ /* 0x000fe2000000000e */
[----:B------:R-:W-:Y:S01]  /*0e30*/  FADD.FTZ R15, R15, -UR20 ;  /* 0x800000140f0f7e21 */ /* 0x000fe20008010000 */
[----:B------:R-:W-:Y:S01]  /*0e40*/  PRMT R10, R36, 0x7632, R10 ;  /* 0x00007632240a7816 */ /* 0x000fe2000000000a */
[----:B------:R-:W-:Y:S01]  /*0e50*/  FMUL.FTZ R9, R9, UR18 ;  /* 0x0000001209097c20 */ /* 0x000fe20008410000 */
[----:B------:R-:W-:Y:S01]  /*0e60*/  SHF.L.U32 R12, R37, 0x10, RZ ;  /* 0x00000010250c7819 */ /* 0x000fe200000006ff */
[----:B------:R-:W-:Y:S01]  /*0e70*/  FMUL.FTZ R8, R8, UR18 ;  /* 0x0000001208087c20 */ /* 0x000fe20008410000 */
[----:B------:R-:W-:-:S02]  /*0e80*/  SHF.L.U32 R13, R36, 0x10, RZ ;  /* 0x00000010240d7819 */ /* 0x000fc400000006ff */
[----:B------:R-:W-:Y:S02]  /*0e90*/  PRMT R16, R34, 0x7632, R16 ;  /* 0x0000763222107816 */ /* 0x000fe40000000010 */
[----:B------:R-:W-:Y:S02]  /*0ea0*/  SHF.L.U32 R11, R11, 0x10, RZ ;  /* 0x000000100b0b7819 */ /* 0x000fe400000006ff */
[----:B------:R-:W-:Y:S02]  /*0eb0*/  SHF.L.U32 R14, R14, 0x10, RZ ;  /* 0x000000100e0e7819 */ /* 0x000fe400000006ff */
[----:B------:R-:W-:Y:S01]  /*0ec0*/  SHF.L.U32 R10, R10, 0x10, RZ ;  /* 0x000000100a0a7819 */ /* 0x000fe200000006ff */
        /* <DEDUP_REMOVED lines=19> */
.L_x_38:
[----:B------:R-:W-:Y:S01]  /*1000*/  FMUL.FTZ R18, R12, R4 ;  /* 0x000000040c127220 */ /* 0x000fe20000410000 */
[----:B------:R-:W-:Y:S01]  /*1010*/  FADD.FTZ R14, R14, -UR20 ;  /* 0x800000140e0e7e21 */ /* 0x000fe20008010000 */
[----:B------:R-:W-:Y:S01]  /*1020*/  FMUL.FTZ R15, R15, UR18 ;  /* 0x000000120f0f7c20 */ /* 0x000fe20008410000 */
[----:B------:R-:W-:Y:S01]  /*1030*/  FMUL.FTZ R17, R11, R5 ;  /* 0x000000050b117220 */ /* 0x000fe20000410000 */
[----:B------:R-:W-:Y:S01]  /*1040*/  FFMA.FTZ R19, R9, R18, RZ ;  /* 0x0000001209137223 */ /* 0x000fe200000100ff */
        /* <DEDUP_REMOVED lines=21> */
.L_x_39:
[----:B------:R-:W-:Y:S01]  /*11a0*/  FFMA.FTZ R22, R8, R17, R19 ;  /* 0x0000001108167223 */ /* 0x000fe20000010013 */
[----:B------:R-:W-:Y:S01]  /*11b0*/  FADD.FTZ R19, R17, R18 ;  /* 0x0000001211137221 */ /* 0x000fe20000010000 */
[----:B------:R-:W-:Y:S01]  /*11c0*/  FMUL.FTZ R20, R13, R4 ;  /* 0x000000040d147220 */ /* 0x000fe20000410000 */
[----:B------:R-:W-:Y:S01]  /*11d0*/  SHF.L.U32 R17, R34, 0x10, RZ ;  /* 0x0000001022117819 */ /* 0x000fe200000006ff */
[----:B------:R-:W-:Y:S01]  /*11e0*/  FMUL.FTZ R23, R10, R5 ;  /* 0x000000050a177220 */ /* 0x000fe20000410000 */
[----:B------:R-:W-:Y:S01]  /*11f0*/  SHF.L.U32 R16, R16, 0x10, RZ ;  /* 0x0000001010107819 */ /* 0x000fe200000006ff */
[----:B------:R-:W-:Y:S01]  /*1200*/  FFMA.FTZ R21, R15, R20, R22 ;  /* 0x000000140f157223 */ /* 0x000fe20000010016 */
[----:B------:R-:W-:Y:S01]  /*1210*/  PRMT R18, R33, 0x7632, R18 ;  /* 0x0000763221127816 */ /* 0x000fe20000000012 */
[----:B------:R-:W-:Y:S01]  /*1220*/  FADD.FTZ R17, R17, -UR20 ;  /* 0x8000001411117e21 */ /* 0x000fe20008010000 */
[----:B------:R-:W-:Y:S01]  /*1230*/  FADD.FTZ R20, R19, R20 ;  /* 0x0000001413147221 */ /* 0x000fe20000010000 */
[----:B------:R-:W-:Y:S01]  /*1240*/  FADD.FTZ R22, R16, -UR20 ;  /* 0x8000001410167e21 */ /* 0x000fe20008010000 */
[----:B------:R-:W-:Y:S01]  /*1250*/  SHF.L.U32 R16, R18, 0x10, RZ ;  /* 0x0000001012107819 */ /* 0x000fe200000006ff */
[----:B------:R-:W-:Y:S01]  /*1260*/  FMUL.FTZ R17, R17, UR18 ;  /* 0x0000001211117c20 */ /* 0x000fe20008410000 */
[----:B------:R-:W-:Y:S01]  /*1270*/  SHF.L.U32 R19, R33, 0x10, RZ ;  /* 0x0000001021137819 */ /* 0x000fe200000006ff */
        /* <DEDUP_REMOVED lines=15> */
[----:B-1----:R-:W-:Y:S01]  /*1370*/  FMUL.FTZ R16, R16, R29 ;  /* 0x0000001d10107220 */ /* 0x002fe20000410000 */
[----:B------:R-:W-:Y:S02]  /*1380*/  FADD.FTZ R29, -R29, 1 ;  /* 0x3f8000001d1d7421 */ /* 0x000fe40000010100 */
[----:B------:R-:W-:Y:S02]  /*1390*/  FMUL.FTZ R19, R19, R24 ;  /* 0x0000001813137220 */ /* 0x000fe40000410000 */
[----:B------:R-:W-:-:S04]  /*13a0*/  FFMA.FTZ R29, R22, R29, 1 ;  /* 0x3f800000161d7423 */ /* 0x000fc8000001001d */
[----:B------:R-:W-:-:S07]  /*13b0*/  FMUL.FTZ R16, R16, R29 ;  /* 0x0000001d10107220 */ /* 0x000fce0000410000 */
.L_x_40:
[----:B------:R-:W-:Y:S01]  /*13c0*/  FFMA.FTZ R24, R14, R23, R21 ;  /* 0x000000170e187223 */ /* 0x000fe20000010015 */
[----:B------:R-:W-:Y:S01]  /*13d0*/  FMUL.FTZ R22, R19, R4 ;  /* 0x0000000413167220 */ /* 0x000fe20000410000 */
[--C-:B------:R-:W-:Y:S01]  /*13e0*/  FADD.FTZ R23, R23, R20.reuse ;  /* 0x0000001417177221 */ /* 0x100fe20000010000 */
[----:B------:R-:W-:Y:S01]  /*13f0*/  PRMT R20, R35, 0x7632, R20 ;  /* 0x0000763223147816 */ /* 0x000fe20000000014 */
[----:B------:R-:W-:Y:S01]  /*1400*/  FMUL.FTZ R25, R16, R5 ;  /* 0x0000000510197220 */ /* 0x000fe20000410000 */
[----:B------:R-:W-:Y:S01]  /*1410*/  FFMA.FTZ R21, R17, R22, R24 ;  /* 0x0000001611157223 */ /* 0x000fe20000010018 */
[----:B------:R-:W-:Y:S01]  /*1420*/  FADD.FTZ R22, R23, R22 ;  /* 0x0000001617167221 */ /* 0x000fe20000010000 */
[----:B------:R-:W-:Y:S02]  /*1430*/  SHF.L.U32 R23, R35, 0x10, RZ ;  /* 0x0000001023177819 */ /* 0x000fe400000006ff */
[----:B------:R-:W-:Y:S01]  /*1440*/  SHF.L.U32 R20, R20, 0x10, RZ ;  /* 0x0000001014147819 */ /* 0x000fe200000006ff */
[--C-:B------:R-:W-:Y:S01]  /*1450*/  FFMA.FTZ R24, R18, R25, R21.reuse ;  /* 0x0000001912187223 */ /* 0x100fe20000010015 */
[----:B------:R-:W-:Y:S01]  /*1460*/  FADD.FTZ R25, R25, R22 ;  /* 0x0000001619197221 */ /* 0x000fe20000010000 */
[----:B------:R-:W-:Y:S01]  /*1470*/  PRMT R21, R32, 0x7632, R21 ;  /* 0x0000763220157816 */ /* 0x000fe20000000015 */
[----:B------:R-:W-:Y:S01]  /*1480*/  FADD.FTZ R22, R23, -UR20 ;  /* 0x8000001417167e21 */ /* 0x000fe20008010000 */
[----:B------:R-:W-:Y:S01]  /*1490*/  FADD.FTZ R26, R20, -UR20 ;  /* 0x80000014141a7e21 */ /* 0x000fe20008010000 */
[----:B------:R-:W-:-:S02]  /*14a0*/  SHF.L.U32 R23, R32, 0x10, RZ ;  /* 0x0000001020177819 */ /* 0x000fc400000006ff */
[----:B------:R-:W-:Y:S01]  /*14b0*/  SHF.L.U32 R20, R21, 0x10, RZ ;  /* 0x0000001015147819 */ /* 0x000fe200000006ff */
[----:B------:R-:W-:Y:S01]  /*14c0*/  FMUL.FTZ R21, R22, UR18 ;  /* 0x0000001216157c20 */ /* 0x000fe20008410000 */
[----:B------:R-:W-:Y:S01]  /*14d0*/  FMUL.FTZ R22, R26, UR18 ;  /* 0x000000121a167c20 */ /* 0x000fe20008410000 */
[----:B------:R-:W-:Y:S06]  /*14e0*/  @!P3 BRA `(.L_x_41) ;  /* 0x000000000048b947 */ /* 0x000fec0003800000 */
[----:B------:R-:W-:-:S04]  /*14f0*/  FFMA.FTZ R26, R21, R4, R6 ;  /* 0x00000004151a7223 */ /* 0x000fc80000010006 */
[----:B------:R-:W-:-:S06]  /*1500*/  FMUL.FTZ R28, R26, -1.4426950216293334961 ;  /* 0xbfb8aa3b1a1c7820 */ /* 0x000fcc0000410000 */
[----:B------:R-:W0:Y:S02]  /*1510*/  MUFU.EX2 R28, R28 ;  /* 0x0000001c001c7308 */ /* 0x000e240000000800 */
[----:B0-----:R-:W-:-:S06]  /*1520*/  FADD.FTZ R29, R28, 1 ;  /* 0x3f8000001c1d7421 */ /* 0x001fcc0000010000 */
[----:B------:R-:W0:Y:S02]  /*1530*/  MUFU.RCP R29, R29 ;  /* 0x0000001d001d7308 */ /* 0x000e240000001000 */
[----:B0-----:R-:W-:Y:S01]  /*1540*/  FADD.FTZ R27, -R29, 1 ;  /* 0x3f8000001d1b7421 */ /* 0x001fe20000010100 */
[----:B------:R-:W-:-:S03]  /*1550*/  FMUL.FTZ R23, R23, R29 ;  /* 0x0000001d17177220 */ /* 0x000fc60000410000 */
[----:B------:R-:W-:Y:S01]  /*1560*/  FFMA.FTZ R26, R26, R27, 1 ;  /* 0x3f8000001a1a7423 */ /* 0x000fe2000001001b */
[----:B------:R-:W-:-:S03]  /*1570*/  FFMA.FTZ R27, R22, R5, R7 ;  /* 0x00000005161b7223 */ /* 0x000fc60000010007 */
[----:B------:R-:W-:Y:S01]  /*1580*/  FMUL.FTZ R23, R23, R26 ;  /* 0x0000001a17177220 */ /* 0x000fe20000410000 */
[----:B------:R-:W-:-:S06]  /*1590*/  FMUL.FTZ R41, R27, -1.4426950216293334961 ;  /* 0xbfb8aa3b1b297820 */ /* 0x000fcc0000410000 */
[----:B------:R-:W0:Y:S02]  /*15a0*/  MUFU.EX2 R41, R41 ;  /* 0x0000002900297308 */ /* 0x000e240000000800 */
[----:B0-----:R-:W-:-:S06]  /*15b0*/  FADD.FTZ R41, R41, 1 ;  /* 0x3f80000029297421 */ /* 0x001fcc0000010000 */
[----:B------:R-:W0:Y:S02]  /*15c0*/  MUFU.RCP R41, R41 ;  /* 0x0000002900297308 */ /* 0x000e240000001000 */
[----:B0-----:R-:W-:Y:S01]  /*15d0*/  FADD.FTZ R28, -R41, 1 ;  /* 0x3f800000291c7421 */ /* 0x001fe20000010100 */
[----:B------:R-:W-:-:S03]  /*15e0*/  FMUL.FTZ R20, R20, R41 ;  /* 0x0000002914147220 */ /* 0x000fc60000410000 */
[----:B------:R-:W-:-:S04]  /*15f0*/  FFMA.FTZ R27, R27, R28, 1 ;  /* 0x3f8000001b1b7423 */ /* 0x000fc8000001001c */
[----:B------:R-:W-:-:S07]  /*1600*/  FMUL.FTZ R20, R20, R27 ;  /* 0x0000001b14147220 */ /* 0x000fce0000410000 */
.L_x_41:
[----:B------:R-:W-:Y:S01]  /*1610*/  FMUL.FTZ R26, R23, R4 ;  /* 0x00000004171a7220 */ /* 0x000fe20000410000 */
[----:B------:R-:W-:Y:S01]  /*1620*/  FMUL.FTZ R29, R20, R5 ;  /* 0x00000005141d7220 */ /* 0x000fe20000410000 */
[----:B------:R-:W-:Y:S01]  /*1630*/  ISETP.GT.AND P0, PT, R30, 0x1e, PT ;  /* 0x0000001e1e00780c */ /* 0x000fe20003f04270 */
[----:B------:R-:W0:Y:S01]  /*1640*/  S2UR UR19, SR_CgaCtaId ;  /* 0x00000000001379c3 */ /* 0x000e220000008800 */
[----:B------:R-:W-:Y:S01]  /*1650*/  FFMA.FTZ R27, R21, R26, R24 ;  /* 0x0000001a151b7223 */ /* 0x000fe20000010018 */
[----:B------:R-:W-:Y:S01]  /*1660*/  FADD.FTZ R26, R25, R26 ;  /* 0x0000001a191a7221 */ /* 0x000fe20000010000 */
[----:B------:R-:W-:Y:S01]  /*1670*/  UMOV UR11, 0x400 ;  /* 0x00000400000b7882 */ /* 0x000fe20000000000 */
[----:B------:R-:W-:Y:S01]  /*1680*/  ISETP.NE.AND P4, PT, R40, RZ, PT ;  /* 0x000000ff2800720c */ /* 0x000fe20003f85270 */
[----:B------:R-:W-:Y:S01]  /*1690*/  FFMA.FTZ R28, R22, R29, R27 ;  /* 0x0000001d161c7223 */ /* 0x000fe2000001001b */
[----:B------:R-:W-:Y:S01]  /*16a0*/  FADD.FTZ R29, R29, R26 ;  /* 0x0000001a1d1d7221 */ /* 0x000fe20000010000 */
[----:B------:R-:W-:Y:S01]  /*16b0*/  FFMA.FTZ R26, R9, R12, RZ ;  /* 0x0000000c091a7223 */ /* 0x000fe200000100ff */
[----:B------:R-:W-:Y:S01]  /*16c0*/  FFMA.FTZ R9, R8, R11, RZ ;  /* 0x0000000b08097223 */ /* 0x000fe200000100ff */
[----:B------:R-:W-:Y:S01]  /*16d0*/  FADD.FTZ R12, RZ, R12 ;  /* 0x0000000cff0c7221 */ /* 0x000fe20000010000 */
[----:B------:R-:W1:Y:S01]  /*16e0*/  SHFL.DOWN PT, R25, R28, 0x1, 0x1f ;  /* 0x08201f001c197f89 */ /* 0x000e6200000e0000 */
[----:B------:R-:W-:Y:S01]  /*16f0*/  FADD.FTZ R11, RZ, R11 ;  /* 0x0000000bff0b7221 */ /* 0x000fe20000010000 */
[----:B------:R-:W-:Y:S01]  /*1700*/  UIADD3 UR10, UR11, 0x40, URZ ;  /* 0x000000400b0a7890 */ /* 0x000fe2000fffe03f */
[----:B------:R-:W-:Y:S01]  /*1710*/  FFMA.FTZ R26, R15, R13, R26 ;  /* 0x0000000d0f1a7223 */ /* 0x000fe2000001001a */
[----:B------:R-:W2:Y:S01]  /*1720*/  SHFL.DOWN PT, R24, R29, 0x1, 0x1f ;  /* 0x08201f001d187f89 */ /* 0x000ea200000e0000 */
[----:B------:R-:W-:Y:S01]  /*1730*/  FADD.FTZ R12, R12, R13 ;  /* 0x0000000d0c0c7221 */ /* 0x000fe20000010000 */
[----:B------:R-:W-:Y:S01]  /*1740*/  FFMA.FTZ R9, R14, R10, R9 ;  /* 0x0000000a0e097223 */ /* 0x000fe20000010009 */
[----:B------:R-:W-:Y:S01]  /*1750*/  FADD.FTZ R11, R11, R10 ;  /* 0x0000000a0b0b7221 */ /* 0x000fe20000010000 */
[----:B------:R-:W-:Y:S01]  /*1760*/  FFMA.FTZ R26, R17, R19, R26 ;  /* 0x00000013111a7223 */ /* 0x000fe2000001001a */
[----:B------:R-:W-:Y:S01]  /*1770*/  FADD.FTZ R12, R12, R19 ;  /* 0x000000130c0c7221 */ /* 0x000fe20000010000 */
[----:B------:R-:W-:Y:S01]  /*1780*/  FFMA.FTZ R9, R18, R16, R9 ;  /* 0x0000001012097223 */ /* 0x000fe20000010009 */
[----:B------:R-:W-:Y:S01]  /*1790*/  FADD.FTZ R11, R11, R16 ;  /* 0x000000100b0b7221 */ /* 0x000fe20000010000 */
[----:B------:R-:W-:Y:S01]  /*17a0*/  FFMA.FTZ R8, R21, R23, R26 ;  /* 0x0000001715087223 */ /* 0x000fe2000001001a */
[----:B------:R-:W-:Y:S01]  /*17b0*/  FADD.FTZ R10, R12, R23 ;  /* 0x000000170c0a7221 */ /* 0x000fe20000010000 */
[----:B0-----:R-:W-:Y:S01]  /*17c0*/  ULEA UR10, UR19, UR10, 0x18 ;  /* 0x0000000a130a7291 */ /* 0x001fe2000f8ec03f */
[----:B------:R-:W-:Y:S01]  /*17d0*/  FFMA.FTZ R9, R22, R20, R9 ;  /* 0x0000001416097223 */ /* 0x000fe20000010009 */
[----:B------:R-:W-:Y:S01]  /*17e0*/  FADD.FTZ R11, R11, R20 ;  /* 0x000000140b0b7221 */ /* 0x000fe20000010000 */
[----:B------:R-:W-:Y:S01]  /*17f0*/  BSSY B0, `(.L_x_42) ;  /* 0x0000027000007945 */ /* 0x000fe20003800000 */
[----:B------:R-:W-:-:S02]  /*1800*/  ISETP.GT.U32.AND P5, PT, R40, 0x3, PT ;  /* 0x000000032800780c */ /* 0x000fc40003fa4070 */
[----:B------:R-:W-:Y:S01]  /*1810*/  LEA R41, R40, UR10, 0x4 ;  /* 0x0000000a28297c11 */ /* 0x000fe2000f8e20ff */
[----:B-1----:R-:W-:-:S04]  /*1820*/  @!P0 FADD.FTZ R28, R28, R25 ;  /* 0x000000191c1c8221 */ /* 0x002fc80000010000 */
[----:B------:R-:W-:Y:S01]  /*1830*/  STS.128 [R41], R8 ;  /* 0x0000000829007388 */ /* 0x000fe20000000c00 */
[----:B--2---:R-:W-:-:S03]  /*1840*/  @!P0 FADD.FTZ R29, R29, R24 ;  /* 0x000000181d1d8221 */ /* 0x004fc60000010000 */
        /* <DEDUP_REMOVED lines=19> */
[----:B-1----:R-:W-:Y:S01]  /*1980*/  @!P0 FADD.FTZ R29, R29, R24 ;  /* 0x000000181d1d8221 */ /* 0x002fe20000010000 */
[----:B------:R-:W-:-:S13]  /*1990*/  ISETP.NE.AND P0, PT, R30, RZ, PT ;  /* 0x000000ff1e00720c */ /* 0x000fda0003f05270 */
[----:B------:R0:W-:Y:S01]  /*19a0*/  @!P0 STS.64 [R2+0x8], R28 ;  /* 0x0000081c02008388 */ /* 0x0001e20000000a00 */
[----:B------:R-:W-:Y:S06]  /*19b0*/  BAR.SYNC.DEFER_BLOCKING 0x0 ;  /* 0x0000000000007b1d */ /* 0x000fec0000010000 */
[----:B------:R-:W-:Y:S05]  /*19c0*/  @P4 BRA `(.L_x_43) ;  /* 0x0000000000244947 */ /* 0x000fea0003800000 */
[----:B------:R-:W-:-:S09]  /*19d0*/  ULEA UR10, UR19, UR11, 0x18 ;  /* 0x0000000b130a7291 */ /* 0x000fd2000f8ec03f */
[----:B------:R-:W1:Y:S04]  /*19e0*/  LDS.128 R12, [UR10+0x10] ;  /* 0x0000100aff0c7984 */ /* 0x000e680008000c00 */
[----:B------:R-:W0:Y:S01]  /*19f0*/  LDS.64 R16, [UR10+0x20] ;  /* 0x0000200aff107984 */ /* 0x000e220008000a00 */
[----:B-1----:R-:W-:Y:S01]  /*1a00*/  FADD.FTZ R19, R28, R12 ;  /* 0x0000000c1c137221 */ /* 0x002fe20000010000 */
[----:B------:R-:W-:-:S03]  /*1a10*/  FADD.FTZ R12, R29, R13 ;  /* 0x0000000d1d0c7221 */ /* 0x000fc60000010000 */
[----:B------:R-:W-:Y:S01]  /*1a20*/  FADD.FTZ R19, R19, R14 ;  /* 0x0000000e13137221 */ /* 0x000fe20000010000 */
[----:B------:R-:W-:-:S03]  /*1a30*/  FADD.FTZ R12, R12, R15 ;  /* 0x0000000f0c0c7221 */ /* 0x000fc60000010000 */
[----:B0-----:R-:W-:Y:S01]  /*1a40*/  FADD.FTZ R28, R19, R16 ;  /* 0x00000010131c7221 */ /* 0x001fe20000010000 */
[----:B------:R-:W-:-:S07]  /*1a50*/  FADD.FTZ R29, R12, R17 ;  /* 0x000000110c1d7221 */ /* 0x000fce0000010000 */
.L_x_43:
[----:B------:R-:W-:Y:S05]  /*1a60*/  BSYNC B0 ;  /* 0x0000000000007941 */ /* 0x000fea0003800000 */
.L_x_42:
[----:B------:R-:W-:Y:S06]  /*1a70*/  BAR.SYNC.DEFER_BLOCKING 0x0 ;  /* 0x0000000000007b1d */ /* 0x000fec0000010000 */
[----:B------:R-:W-:Y:S04]  /*1a80*/  BSSY B0, `(.L_x_44) ;  /* 0x000009d000007945 */ /* 0x000fe80003800000 */
[----:B------:R-:W-:Y:S05]  /*1a90*/  @P5 BRA `(.L_x_45) ;  /* 0x00000008006c5947 */ /* 0x000fea0003800000 */
[----:B------:R-:W1:Y:S04]  /*1aa0*/  LDS.128 R12, [R41+0x40] ;  /* 0x00004000290c7984 */ /* 0x000e680000000c00 */
[----:B------:R-:W2:Y:S04]  /*1ab0*/  LDS.128 R16, [R41+0x80] ;  /* 0x0000800029107984 */ /* 0x000ea80000000c00 */
[----:B------:R-:W3:Y:S04]  /*1ac0*/  LDS.128 R20, [R41+0xc0] ;  /* 0x0000c00029147984 */ /* 0x000ee80000000c00 */
[----:B------:R-:W4:Y:S01]  /*1ad0*/  LDS.128 R24, [R41+0x100] ;  /* 0x0001000029187984 */ /* 0x000f220000000c00 */
[----:B-1----:R-:W-:Y:S01]  /*1ae0*/  FADD.FTZ R12, R8, R12 ;  /* 0x0000000c080c7221 */ /* 0x002fe20000010000 */
[----:B------:R-:W-:Y:S01]  /*1af0*/  FADD.FTZ R8, R9, R13 ;  /* 0x0000000d09087221 */ /* 0x000fe20000010000 */
[----:B------:R-:W-:Y:S01]  /*1b00*/  FADD.FTZ R13, R10, R14 ;  /* 0x0000000e0a0d7221 */ /* 0x000fe20000010000 */
[----:B------:R-:W-:Y:S01]  /*1b10*/  FADD.FTZ R14, R11, R15 ;  /* 0x0000000f0b0e7221 */ /* 0x000fe20000010000 */
[----:B--2---:R-:W-:Y:S01]  /*1b20*/  FADD.FTZ R15, R12, R16 ;  /* 0x000000100c0f7221 */ /* 0x004fe20000010000 */
[----:B------:R-:W-:Y:S01]  /*1b30*/  FADD.FTZ R12, R8, R17 ;  /* 0x00000011080c7221 */ /* 0x000fe20000010000 */
[----:B------:R-:W-:Y:S01]  /*1b40*/  FADD.FTZ R17, R13, R18 ;  /* 0x000000120d117221 */ /* 0x000fe20000010000 */
[----:B------:R-:W1:Y:S01]  /*1b50*/  LDS.128 R8, [R41+0x140] ;  /* 0x0001400029087984 */ /* 0x000e620000000c00 */
[----:B------:R-:W-:Y:S01]  /*1b60*/  FADD.FTZ R16, R14, R19 ;  /* 0x000000130e107221 */ /* 0x000fe20000010000 */
[----:B---3--:R-:W-:Y:S01]  /*1b70*/  FADD.FTZ R19, R15, R20 ;  /* 0x000000140f137221 */ /* 0x008fe20000010000 */
[----:B------:R-:W-:Y:S01]  /*1b80*/  FADD.FTZ R18, R12, R21 ;  /* 0x000000150c127221 */ /* 0x000fe20000010000 */
[----:B------:R-:W-:Y:S01]  /*1b90*/  FADD.FTZ R21, R17, R22 ;  /* 0x0000001611157221 */ /* 0x000fe20000010000 */
[----:B------:R-:W2:Y:S01]  /*1ba0*/  LDS.128 R12, [R41+0x180] ;  /* 0x00018000290c7984 */ /* 0x000ea20000000c00 */
[----:B------:R-:W-:Y:S01]  /*1bb0*/  FADD.FTZ R20, R16, R23 ;  /* 0x0000001710147221 */ /* 0x000fe20000010000 */
[----:B----4-:R-:W-:Y:S01]  /*1bc0*/  FADD.FTZ R23, R19, R24 ;  /* 0x0000001813177221 */ /* 0x010fe20000010000 */
[----:B------:R-:W-:Y:S01]  /*1bd0*/  FADD.FTZ R22, R18, R25 ;  /* 0x0000001912167221 */ /* 0x000fe20000010000 */
[----:B------:R-:W-:Y:S01]  /*1be0*/  FADD.FTZ R25, R21, R26 ;  /* 0x0000001a15197221 */ /* 0x000fe20000010000 */
[----:B------:R-:W3:Y:S01]  /*1bf0*/  LDS.128 R16, [R41+0x1c0] ;  /* 0x0001c00029107984 */ /* 0x000ee20000000c00 */
[----:B------:R-:W-:Y:S01]  /*1c00*/  FADD.FTZ R24, R20, R27 ;  /* 0x0000001b14187221 */ /* 0x000fe20000010000 */
[----:B-1----:R-:W-:Y:S01]  /*1c10*/  FADD.FTZ R27, R23, R8 ;  /* 0x00000008171b7221 */ /* 0x002fe20000010000 */
[----:B------:R-:W-:Y:S01]  /*1c20*/  FADD.FTZ R8, R22, R9 ;  /* 0x0000000916087221 */ /* 0x000fe20000010000 */
[----:B------:R-:W-:Y:S01]  /*1c30*/  FADD.FTZ R25, R25, R10 ;  /* 0x0000000a19197221 */ /* 0x000fe20000010000 */
[----:B------:R-:W1:Y:S01]  /*1c40*/  LDS.128 R20, [R41+0x200] ;  /* 0x0002000029147984 */ /* 0x000e620000000c00 */
[----:B------:R-:W-:Y:S01]  /*1c50*/  FADD.FTZ R24, R24, R11 ;  /* 0x0000000b18187221 */ /* 0x000fe20000010000 */
[----:B--2---:R-:W-:Y:S01]  /*1c60*/  FADD.FTZ R27, R27, R12 ;  /* 0x0000000c1b1b7221 */ /* 0x004fe20000010000 */
[----:B------:R-:W-:Y:S01]  /*1c70*/  FADD.FTZ R12, R8, R13 ;  /* 0x0000000d080c7221 */ /* 0x000fe20000010000 */
[----:B------:R-:W-:Y:S01]  /*1c80*/  FADD.FTZ R25, R25, R14 ;  /* 0x0000000e19197221 */ /* 0x000fe20000010000 */
[----:B------:R-:W2:Y:S01]  /*1c90*/  LDS.128 R8, [R41+0x240] ;  /* 0x0002400029087984 */ /* 0x000ea20000000c00 */
[----:B------:R-:W-:Y:S01]  /*1ca0*/  FADD.FTZ R24, R24, R15 ;  /* 0x0000000f18187221 */ /* 0x000fe20000010000 */
[----:B---3--:R-:W-:Y:S01]  /*1cb0*/  FADD.FTZ R27, R27, R16 ;  /* 0x000000101b1b7221 */ /* 0x008fe20000010000 */
        /* <DEDUP_REMOVED lines=72> */
[----:B------:R-:W2:Y:S01]  /*2140*/  LDS.128 R16, [R41+0x600] ;  /* 0x0006000029107984 */ /* 0x000ea20000000c00 */
[----:B---3--:R-:W-:Y:S01]  /*2150*/  FADD.FTZ R27, R27, R12 ;  /* 0x0000000c1b1b7221 */ /* 0x008fe20000010000 */
[----:B------:R-:W-:Y:S01]  /*2160*/  FADD.FTZ R24, R24, R11 ;  /* 0x0000000b18187221 */ /* 0x000fe20000010000 */
[----:B------:R-:W-:Y:S01]  /*2170*/  FADD.FTZ R12, R8, R13 ;  /* 0x0000000d080c7221 */ /* 0x000fe20000010000 */
[----:B------:R-:W-:Y:S01]  /*2180*/  FADD.FTZ R25, R25, R14 ;  /* 0x0000000e19197221 */ /* 0x000fe20000010000 */
[----:B------:R-:W3:Y:S01]  /*2190*/  LDS.128 R8, [R41+0x640] ;  /* 0x0006400029087984 */ /* 0x000ee20000000c00 */
[----:B------:R-:W-:Y:S01]  /*21a0*/  FADD.FTZ R24, R24, R15 ;  /* 0x0000000f18187221 */ /* 0x000fe20000010000 */
        /* <DEDUP_REMOVED lines=8> */
[----:B------:R-:W-:Y:S01]  /*2230*/  FADD.FTZ R24, R24, R19 ;  /* 0x0000001318187221 */ /* 0x000fe20000010000 */
[----:B------:R-:W2:Y:S01]  /*2240*/  LDS.128 R12, [R41+0x6c0] ;  /* 0x0006c000290c7984 */ /* 0x000ea20000000c00 */
        /* <DEDUP_REMOVED lines=14> */
[----:B---3--:R-:W-:Y:S01]  /*2330*/  FADD.FTZ R27, R21, R16 ;  /* 0x00000010151b7221 */ /* 0x008fe20000010000 */
[----:B------:R-:W2:Y:S01]  /*2340*/  LDS.128 R12, [R41+0x780] ;  /* 0x00078000290c7984 */ /* 0x000ea20000000c00 */
[----:B------:R-:W-:Y:S01]  /*2350*/  FADD.FTZ R24, R24, R17 ;  /* 0x0000001118187221 */ /* 0x000fe20000010000 */
[----:B------:R-:W-:Y:S01]  /*2360*/  FADD.FTZ R25, R25, R18 ;  /* 0x0000001219197221 */ /* 0x000fe20000010000 */
[----:B------:R-:W-:Y:S01]  /*2370*/  FADD.FTZ R26, R26, R19 ;  /* 0x000000131a1a7221 */ /* 0x000fe20000010000 */
[----:B------:R-:W3:Y:S01]  /*2380*/  LDS.128 R20, [R41+0x7c0] ;  /* 0x0007c00029147984 */ /* 0x000ee20000000c00 */
        /* <DEDUP_REMOVED lines=8> */
[----:B---3--:R-:W-:Y:S01]  /*2410*/  FADD.FTZ R8, R27, R20 ;  /* 0x000000141b087221 */ /* 0x008fe20000010000 */
[----:B------:R-:W-:Y:S01]  /*2420*/  FADD.FTZ R9, R24, R21 ;  /* 0x0000001518097221 */ /* 0x000fe20000010000 */
[----:B------:R-:W-:Y:S01]  /*2430*/  FADD.FTZ R10, R25, R22 ;  /* 0x00000016190a7221 */ /* 0x000fe20000010000 */
[----:B------:R-:W-:-:S07]  /*2440*/  FADD.FTZ R11, R26, R23 ;  /* 0x000000171a0b7221 */ /* 0x000fce0000010000 */
.L_x_45:
[----:B------:R-:W-:Y:S05]  /*2450*/  BSYNC B0 ;  /* 0x0000000000007941 */ /* 0x000fea0003800000 */
.L_x_44:
[----:B------:R-:W1:Y:S01]  /*2460*/  LDC R12, c[0x0][0xc] ;  /* 0x00000300ff0c7b82 */ /* 0x000e620000000800 */
[----:B------:R-:W-:Y:S01]  /*2470*/  LEA R13, R3, R40, 0x2 ;  /* 0x00000028030d7211 */ /* 0x000fe200078e10ff */
[----:B------:R-:W-:Y:S01]  /*2480*/  BSSY B0, `(.L_x_46) ;  /* 0x0000013000007945 */ /* 0x000fe20003800000 */
[----:B------:R-:W-:-:S05]  /*2490*/  PRMT R3, R34, 0x7632, R3 ;  /* 0x0000763222037816 */ /* 0x000fca0000000003 */
[----:B------:R-:W2:Y:S01]  /*24a0*/  LDC.64 R16, c[0x0][0x268] ;  /* 0x00009a00ff107b82 */ /* 0x000ea20000000a00 */
[----:B-1----:R-:W-:Y:S01]  /*24b0*/  ISETP.GE.U32.AND P0, PT, R12, 0x2, PT ;  /* 0x000000020c00780c */ /* 0x002fe20003f06070 */
[----:B--2---:R-:W-:Y:S01]  /*24c0*/  IMAD.WIDE R16, R13, 0x4, R16 ;  /* 0x000000040d107825 */ /* 0x004fe200078e0210 */
[----:B------:R-:W-:Y:S11]  /*24d0*/  @P5 BRA `(.L_x_47) ;  /* 0x0000000000345947 */ /* 0x000ff60003800000 */
        /* <DEDUP_REMOVED lines=13> */
.L_x_47:
[----:B------:R-:W-:Y:S05]  /*25b0*/  BSYNC B0 ;  /* 0x0000000000007941 */ /* 0x000fea0003800000 */
.L_x_46:
[----:B--2---:R-:W-:Y:S02]  /*25c0*/  PRMT R17, R33, 0x7632, R17 ;  /* 0x0000763221117816 */ /* 0x004fe40000000011 */
[----:B------:R-:W-:Y:S02]  /*25d0*/  PRMT R16, R35, 0x7632, R16 ;  /* 0x0000763223107816 */ /* 0x000fe40000000010 */
[----:B------:R-:W-:Y:S01]  /*25e0*/  PRMT R13, R32, 0x7632, R13 ;  /* 0x00007632200d7816 */ /* 0x000fe2000000000d */
[----:B------:R-:W-:Y:S06]  /*25f0*/  @!P0 BRA `(.L_x_48) ;  /* 0x0000001000948947 */ /* 0x000fec0003800000 */
[----:B------:R-:W1:Y:S01]  /*2600*/  LDC.64 R8, c[0x0][0x258] ;  /* 0x00009600ff087b82 */ /* 0x000e620000000a00 */
[----:B------:R-:W-:-:S04]  /*2610*/  ULOP3.LUT UR10, UR4, 0x1, URZ, 0xc0, !UPT ;  /* 0x00000001040a7892 */ /* 0x000fc8000f8ec03f */
[----:B------:R-:W-:-:S03]  /*2620*/  UIMAD UR10, UR10, UR17, URZ ;  /* 0x000000110a0a72a4 */ /* 0x000fc6000f8e023f */
[----:B------:R-:W2:Y:S03]  /*2630*/  LDC.64 R22, c[0x0][0x260] ;  /* 0x00009800ff167b82 */ /* 0x000ea60000000a00 */
[----:B------:R-:W-:Y:S01]  /*2640*/  IMAD R10, R12, UR10, RZ ;  /* 0x0000000a0c0a7c24 */ /* 0x000fe2000f8e02ff */
[----:B------:R-:W-:-:S04]  /*2650*/  IADD3 R11, R31, UR10, RZ ;  /* 0x0000000a1f0b7c10 */ /* 0x000fc8000fffe0ff */
[----:B------:R-:W-:Y:S01]  /*2660*/  SHF.L.U32 R15, R10, 0x1, RZ ;  /* 0x000000010a0f7819 */ /* 0x000fe200000006ff */
[----:B-1----:R-:W-:-:S04]  /*2670*/  IMAD.WIDE.U32 R8, R11, 0x4, R8 ;  /* 0x000000040b087825 */ /* 0x002fc800078e0008 */
[----:B--2---:R-:W-:Y:S01]  /*2680*/  IMAD.WIDE R22, R15, 0x4, R22 ;  /* 0x000000040f167825 */ /* 0x004fe200078e0216 */
[----:B------:R-:W-:Y:S06]  /*2690*/  @P4 BRA `(.L_x_49) ;  /* 0x0000000000744947 */ /* 0x000fec0003800000 */
[----:B------:R-:W1:Y:S01]  /*26a0*/  S2R R30, SR_LANEID ;  /* 0x00000000001e7919 */ /* 0x000e620000000000 */
[----:B------:R-:W2:Y:S01]  /*26b0*/  S2UR UR21, SR_CTAID.Y ;  /* 0x00000000001579c3 */ /* 0x000ea20000002600 */
[----:B------:R-:W-:Y:S01]  /*26c0*/  VOTEU.ANY UR11, UPT, PT ;  /* 0x00000000000b7886 */ /* 0x000fe200038e0100 */
[----:B------:R-:W-:Y:S01]  /*26d0*/  ULOP3.LUT UP0, URZ, UR4, 0x2, URZ, 0xc0, !UPT ;  /* 0x00000002043f7892 */ /* 0x000fe2000f80c03f */
[----:B------:R-:W3:Y:S01]  /*26e0*/  S2R R10, SR_CTAID.X ;  /* 0x00000000000a7919 */ /* 0x000ee20000002500 */
[----:B------:R-:W-:Y:S01]  /*26f0*/  UFLO.U32 UR19, UR11 ;  /* 0x0000000b001372bd */ /* 0x000fe200080e0000 */
[----:B------:R-:W-:Y:S01]  /*2700*/  UMOV UR10, 0x1 ;  /* 0x00000001000a7882 */ /* 0x000fe20000000000 */
[----:B------:R-:W-:Y:S02]  /*2710*/  UPOPC UR11, UR11 ;  /* 0x0000000b000b72bf */ /* 0x000fe40008000000 */
[----:B------:R-:W-:-:S04]  /*2720*/  USEL UR10, UR10, 0xffffffff, !UP0 ;  /* 0xffffffff0a0a7887 */ /* 0x000fc8000c000000 */
[----:B------:R-:W-:-:S06]  /*2730*/  UIMAD UR10, UR10, UR11, URZ ;  /* 0x0000000b0a0a72a4 */ /* 0x000fcc000f8e023f */
[----:B------:R-:W-:Y:S02]  /*2740*/  MOV R19, UR10 ;  /* 0x0000000a00137c02 */ /* 0x000fe40008000f00 */
[----:B--2---:R-:W-:Y:S02]  /*2750*/  MOV R31, UR21 ;  /* 0x00000015001f7c02 */ /* 0x004fe40008000f00 */
[----:B-1----:R-:W-:-:S03]  /*2760*/  ISETP.EQ.U32.AND P0, PT, R30, UR19, PT ;  /* 0x000000131e007c0c */ /* 0x002fc6000bf02070 */
[----:B---3--:R-:W-:-:S04]  /*2770*/  IMAD R11, R10, UR17, R31 ;  /* 0x000000110a0b7c24 */ /* 0x008fc8000f8e021f */
[----:B------:R-:W-:-:S05]  /*2780*/  IMAD.WIDE.U32 R10, R11, 0x8, R22 ;  /* 0x000000080b0a7825 */ /* 0x000fca00078e0016 */
[----:B------:R1:W-:Y:S01]  /*2790*/  STG.E.64 desc[UR12][R10.64], R28 ;  /* 0x0000001c0a007986 */ /* 0x0003e2000c101b0c */
[----:B------:R-:W-:Y:S06]  /*27a0*/  @P0 MEMBAR.ALL.GPU ;  /* 0x0000000000000992 */ /* 0x000fec000000a000 */
[----:B------:R-:W-:-:S00]  /*27b0*/  @P0 ERRBAR ;  /* 0x00000000000009ab */ /* 0x000fc00000000000 */
[----:B------:R-:W-:Y:S06]  /*27c0*/  @P0 CGAERRBAR ;  /* 0x00000000000005ab */ /* 0x000fec0000000000 */
[----:B------:R1:W-:Y:S01]  /*27d0*/  @P0 REDG.E.ADD.S32.STRONG.GPU desc[UR12][R8.64], R19 ;  /* 0x000000130800098e */ /* 0x0003e2000c10e38c */
[----:B------:R-:W-:-:S04]  /*27e0*/  PLOP3.LUT P0, PT, PT, PT, UP0, 0x80, 0x0 ;  /* 0x000000000000781c */ /* 0x000fc80003f0f008 */
[----:B------:R-:W-:-:S04]  /*27f0*/  SEL R15, R12, RZ, !P0 ;  /* 0x000000ff0c0f7207 */ /* 0x000fc80004000000 */
[----:B------:R-:W-:-:S13]  /*2800*/  ISETP.NE.AND P0, PT, R15, -0x1, PT ;  /* 0xffffffff0f00780c */ /* 0x000fda0003f05270 */
[----:B-1----:R-:W-:Y:S05]  /*2810*/  @!P0 BRA `(.L_x_49) ;  /* 0x0000000000148947 */ /* 0x002fea0003800000 */
.L_x_50:
[----:B------:R-:W2:Y:S04]  /*2820*/  LDG.E.STRONG.GPU R10, desc[UR12][R8.64] ;  /* 0x0000000c080a7981 */ /* 0x000ea8000c1ef900 */
[----:B--2---:R-:W-:Y:S01]  /*2830*/  CCTL.IVALL ;  /* 0x00000000ff00798f */ /* 0x004fe20002000000 */
[----:B------:R-:W-:Y:S05]  /*2840*/  YIELD ;  /* 0x0000000000007946 */ /* 0x000fea0003800000 */
[----:B------:R-:W-:-:S13]  /*2850*/  ISETP.NE.AND P0, PT, R10, R15, PT ;  /* 0x0000000f0a00720c */ /* 0x000fda0003f05270 */
[----:B------:R-:W-:Y:S05]  /*2860*/  @P0 BRA `(.L_x_50) ;  /* 0xfffffffc00ec0947 */ /* 0x000fea000383ffff */
.L_x_49:
[----:B------:R-:W-:Y:S01]  /*2870*/  ISETP.NE.AND P0, PT, R12, RZ, PT ;  /* 0x000000ff0c00720c */ /* 0x000fe20003f05270 */
[----:B------:R-:W-:Y:S05]  /*2880*/  WARPSYNC.ALL ;  /* 0x0000000000007948 */ /* 0x000fea0003800000 */
[----:B------:R-:W-:Y:S07]  /*2890*/  BAR.SYNC.DEFER_BLOCKING 0x0 ;  /* 0x0000000000007b1d */ /* 0x000fee0000010000 */
[----:B------:R-:W-:Y:S05]  /*28a0*/  @!P0 BRA `(.L_x_48) ;  /* 0x0000000c00e88947 */ /* 0x000fea0003800000 */
[----:B------:R-:W-:Y:S01]  /*28b0*/  IADD3 R8, R12, -0x1, RZ ;  /* 0xffffffff0c087810 */ /* 0x000fe20007ffe0ff */
[----:B------:R-:W-:-:S03]  /*28c0*/  HFMA2.MMA R20, -RZ, RZ, 0, 0 ;  /* 0x00000000ff147435 */ /* 0x000fc600000001ff */
[----:B------:R-:W-:-:S13]  /*28d0*/  ISETP.GE.U32.AND P0, PT, R8, 0x3, PT ;  /* 0x000000030800780c */ /* 0x000fda0003f06070 */
[----:B------:R-:W-:Y:S05]  /*28e0*/  @!P0 BRA `(.L_x_51) ;  /* 0x0000000c00688947 */ /* 0x000fea0003800000 */
[----:B------:R-:W-:Y:S02]  /*28f0*/  LOP3.LUT R9, R12, 0x3, RZ, 0xc0, !PT ;  /* 0x000000030c097812 */ /* 0x000fe400078ec0ff */
[----:B------:R-:W-:Y:S02]  /*2900*/  MOV R20, RZ ;  /* 0x000000ff00147202 */ /* 0x000fe40000000f00 */
[----:B------:R-:W-:-:S04]  /*2910*/  IADD3 R18, -R9, R12, RZ ;  /* 0x0000000c09127210 */ /* 0x000fc80007ffe1ff */
[----:B------:R-:W-:-:S13]  /*2920*/  ISETP.GT.AND P0, PT, R18, RZ, PT ;  /* 0x000000ff1200720c */ /* 0x000fda0003f04270 */
[----:B------:R-:W-:Y:S05]  /*2930*/  @!P0 BRA `(.L_x_52) ;  /* 0x0000000800d88947 */ /* 0x000fea0003800000 */
[----:B------:R-:W-:Y:S02]  /*2940*/  ISETP.GT.AND P5, PT, R18, 0xc, PT ;  /* 0x0000000c1200780c */ /* 0x000fe40003fa4270 */
[----:B------:R-:W-:-:S11]  /*2950*/  PLOP3.LUT P0, PT, PT, PT, PT, 0x80, 0x0 ;  /* 0x000000000000781c */ /* 0x000fd60003f0f070 */
[----:B------:R-:W-:Y:S05]  /*2960*/  @!P5 BRA `(.L_x_53) ;  /* 0x0000000400d0d947 */ /* 0x000fea0003800000 */
[----:B------:R-:W-:-:S13]  /*2970*/  PLOP3.LUT P0, PT, PT, PT, PT, 0x8, 0x0 ;  /* 0x000000000000781c */ /* 0x000fda0003f0e170 */
.L_x_54:
[C---:B------:R-:W-:Y:S02]  /*2980*/  ISETP.EQ.OR P5, PT, R20.reuse, UR14, P4 ;  /* 0x0000000e14007c0c */ /* 0x040fe4000a7a2670 */
[----:B------:R-:W-:-:S04]  /*2990*/  IADD3 R10, R20, 0x1, RZ ;  /* 0x00000001140a7810 */ /* 0x000fc80007ffe0ff */
[----:B------:R-:W-:-:S07]  /*29a0*/  ISETP.EQ.OR P6, PT, R10, UR14, P4 ;  /* 0x0000000e0a007c0c */ /* 0x000fce000a7c2670 */
[----:B------:R-:W-:-:S04]  /*29b0*/  @!P5 IMAD R9, R20, UR17, R31 ;  /* 0x000000111409dc24 */ /* 0x000fc8000f8e021f */
[----:B------:R-:W-:-:S04]  /*29c0*/  @!P5 IMAD.WIDE.U32 R8, R9, 0x8, R22 ;  /* 0x000000080908d825 */ /* 0x000fc800078e0016 */
[----:B------:R-:W-:Y:S02]  /*29d0*/  @!P6 IMAD R11, R10, UR17, R31 ;  /* 0x000000110a0bec24 */ /* 0x000fe4000f8e021f */
[----:B------:R-:W0:Y:S02]  /*29e0*/  @!P5 LDG.E.64 R8, desc[UR12][R8.64] ;  /* 0x0000000c0808d981 */ /* 0x000e24000c1e1b00 */
[----:B------:R-:W-:-:S06]  /*29f0*/  @!P6 IMAD.WIDE.U32 R10, R11, 0x8, R22 ;  /* 0x000000080b0ae825 */ /* 0x000fcc00078e0016 */
[----:B------:R-:W2:Y:S01]  /*2a00*/  @!P6 LDG.E.64 R10, desc[UR12][R10.64] ;  /* 0x0000000c0a0ae981 */ /* 0x000ea2000c1e1b00 */
[C---:B------:R-:W-:Y:S02]  /*2a10*/  IADD3 R14, R20.reuse, 0x2, RZ ;  /* 0x00000002140e7810 */ /* 0x040fe40007ffe0ff */
[----:B------:R-:W-:Y:S01]  /*2a20*/  IADD3 R24, R20, 0x3, RZ ;  /* 0x0000000314187810 */ /* 0x000fe20007ffe0ff */
[----:B0-----:R-:W-:Y:S01]  /*2a30*/  @!P5 FADD.FTZ R28, R28, R8 ;  /* 0x000000081c1cd221 */ /* 0x001fe20000010000 */
[----:B------:R-:W-:Y:S01]  /*2a40*/  @!P5 FADD.FTZ R29, R29, R9 ;  /* 0x000000091d1dd221 */ /* 0x000fe20000010000 */
[----:B------:R-:W-:Y:S02]  /*2a50*/  ISETP.EQ.OR P5, PT, R14, UR14, P4 ;  /* 0x0000000e0e007c0c */ /* 0x000fe4000a7a2670 */
[----:B--2---:R-:W-:Y:S01]  /*2a60*/  @!P6 FADD.FTZ R28, R28, R10 ;  /* 0x0000000a1c1ce221 */ /* 0x004fe20000010000 */
[----:B------:R-:W-:Y:S01]  /*2a70*/  @!P6 FADD.FTZ R29, R29, R11 ;  /* 0x0000000b1d1de221 */ /* 0x000fe20000010000 */
[----:B------:R-:W-:-:S09]  /*2a80*/  ISETP.EQ.OR P6, PT, R24, UR14, P4 ;  /* 0x0000000e18007c0c */ /* 0x000fd2000a7c2670 */
[----:B------:R-:W-:-:S04]  /*2a90*/  @!P5 IMAD R9, R14, UR17, R31 ;  /* 0x000000110e09dc24 */ /* 0x000fc8000f8e021f */
[----:B------:R-:W-:-:S04]  /*2aa0*/  @!P5 IMAD.WIDE.U32 R8, R9, 0x8, R22 ;  /* 0x000000080908d825 */ /* 0x000fc800078e0016 */
[----:B------:R-:W-:Y:S02]  /*2ab0*/  @!P6 IMAD R11, R24, UR17, R31 ;  /* 0x00000011180bec24 */ /* 0x000fe4000f8e021f */
[----:B------:R-:W2:Y:S02]  /*2ac0*/  @!P5 LDG.E.64 R8, desc[UR12][R8.64] ;  /* 0x0000000c0808d981 */ /* 0x000ea4000c1e1b00 */
[----:B------:R-:W-:-:S06]  /*2ad0*/  @!P6 IMAD.WIDE.U32 R10, R11, 0x8, R22 ;  /* 0x000000080b0ae825 */ /* 0x000fcc00078e0016 */
[----:B------:R-:W3:Y:S01]  /*2ae0*/  @!P6 LDG.E.64 R10, desc[UR12][R10.64] ;  /* 0x0000000c0a0ae981 */ /* 0x000ee2000c1e1b00 */
        /* <DEDUP_REMOVED lines=84> */
[----:B------:R-:W-:Y:S02]  /*3030*/  IADD3 R18, R18, -0x10, RZ ;  /* 0xfffffff012127810 */ /* 0x000fe40007ffe0ff */
[----:B------:R-:W-:Y:S01]  /*3040*/  IADD3 R20, R20, 0x10, RZ ;  /* 0x0000001014147810 */ /* 0x000fe20007ffe0ff */
[----:B--2---:R-:W-:Y:S01]  /*3050*/  @!P5 FADD.FTZ R28, R28, R8 ;  /* 0x000000081c1cd221 */ /* 0x004fe20000010000 */
[----:B------:R-:W-:Y:S01]  /*3060*/  @!P5 FADD.FTZ R29, R29, R9 ;  /* 0x000000091d1dd221 */ /* 0x000fe20000010000 */
[----:B------:R-:W-:Y:S02]  /*3070*/  ISETP.GT.AND P5, PT, R18, 0xc, PT ;  /* 0x0000000c1200780c */ /* 0x000fe40003fa4270 */
[----:B---3--:R-:W-:Y:S01]  /*3080*/  @!P6 FADD.FTZ R28, R28, R10 ;  /* 0x0000000a1c1ce221 */ /* 0x008fe20000010000 */
[----:B------:R-:W-:-:S10]  /*3090*/  @!P6 FADD.FTZ R29, R29, R11 ;  /* 0x0000000b1d1de221 */ /* 0x000fd40000010000 */
[----:B------:R-:W-:Y:S05]  /*30a0*/  @P5 BRA `(.L_x_54) ;  /* 0xfffffff800345947 */ /* 0x000fea000383ffff */
.L_x_53:
[----:B------:R-:W-:-:S13]  /*30b0*/  ISETP.GT.AND P5, PT, R18, 0x4, PT ;  /* 0x000000041200780c */ /* 0x000fda0003fa4270 */
[----:B------:R-:W-:Y:S05]  /*30c0*/  @!P5 BRA `(.L_x_55) ;  /* 0x0000000000ecd947 */ /* 0x000fea0003800000 */
        /* <DEDUP_REMOVED lines=10> */
[----:B------:R-:W-:Y:S02]  /*3170*/  IADD3 R24, R20, 0x3, RZ ;  /* 0x0000000314187810 */ /* 0x000fe40007ffe0ff */
[----:B------:R-:W-:Y:S02]  /*3180*/  ISETP.EQ.OR P0, PT, R14, UR14, P4 ;  /* 0x0000000e0e007c0c */ /* 0x000fe4000a702670 */
[----:B------:R-:W-:Y:S01]  /*3190*/  IADD3 R20, R20, 0x4, RZ ;  /* 0x0000000414147810 */ /* 0x000fe20007ffe0ff */
[----:B0-----:R-:W-:Y:S01]  /*31a0*/  @!P6 FADD.FTZ R28, R28, R8 ;  /* 0x000000081c1ce221 */ /* 0x001fe20000010000 */
[----:B------:R-:W-:Y:S01]  /*31b0*/  @!P6 FADD.FTZ R29, R29, R9 ;  /* 0x000000091d1de221 */ /* 0x000fe20000010000 */
[----:B------:R-:W-:-:S08]  /*31c0*/  ISETP.EQ.OR P6, PT, R24, UR14, P4 ;  /* 0x0000000e18007c0c */ /* 0x000fd0000a7c2670 */
[----:B------:R-:W-:-:S04]  /*31d0*/  @!P0 IMAD R9, R14, UR17, R31 ;  /* 0x000000110e098c24 */ /* 0x000fc8000f8e021f */
[----:B------:R-:W-:-:S04]  /*31e0*/  @!P0 IMAD.WIDE.U32 R8, R9, 0x8, R22 ;  /* 0x0000000809088825 */ /* 0x000fc800078e0016 */
[----:B--2---:R-:W-:Y:S01]  /*31f0*/  @!P5 FADD.FTZ R28, R28, R10 ;  /* 0x0000000a1c1cd221 */ /* 0x004fe20000010000 */
[----:B------:R-:W-:Y:S01]  /*3200*/  @!P5 FADD.FTZ R29, R29, R11 ;  /* 0x0000000b1d1dd221 */ /* 0x000fe20000010000 */
[----:B------:R-:W-:Y:S01]  /*3210*/  ISETP.EQ.OR P5, PT, R20, UR14, P4 ;  /* 0x0000000e14007c0c */ /* 0x000fe2000a7a2670 */
[----:B------:R-:W2:Y:S01]  /*3220*/  @!P0 LDG.E.64 R8, desc[UR12][R8.64] ;  /* 0x0000000c08088981 */ /* 0x000ea2000c1e1b00 */
[----:B------:R-:W-:-:S04]  /*3230*/  @!P6 IMAD R11, R24, UR17, R31 ;  /* 0x00000011180bec24 */ /* 0x000fc8000f8e021f */
[----:B------:R-:W-:-:S07]  /*3240*/  @!P6 IMAD.WIDE.U32 R10, R11, 0x8, R22 ;  /* 0x000000080b0ae825 */ /* 0x000fce00078e0016 */
[----:B------:R-:W-:Y:S01]  /*3250*/  @!P5 IMAD R15, R20, UR17, R31 ;  /* 0x00000011140fdc24 */ /* 0x000fe2000f8e021f */
[----:B------:R-:W3:Y:S03]  /*3260*/  @!P6 LDG.E.64 R10, desc[UR12][R10.64] ;  /* 0x0000000c0a0ae981 */ /* 0x000ee6000c1e1b00 */
        /* <DEDUP_REMOVED lines=10> */
[----:B------:R-:W-:-:S02]  /*3310*/  ISETP.EQ.OR P6, PT, R26, UR14, P4 ;  /* 0x0000000e1a007c0c */ /* 0x000fc4000a7c2670 */
[----:B----4-:R-:W-:Y:S01]  /*3320*/  @!P5 FADD.FTZ R28, R28, R14 ;  /* 0x0000000e1c1cd221 */ /* 0x010fe20000010000 */
[----:B------:R-:W-:Y:S01]  /*3330*/  @!P5 FADD.FTZ R29, R29, R15 ;  /* 0x0000000f1d1dd221 */ /* 0x000fe20000010000 */
[----:B------:R-:W-:-:S05]  /*3340*/  ISETP.EQ.OR P5, PT, R19, UR14, P4 ;  /* 0x0000000e13007c0c */ /* 0x000fca000a7a2670 */
[----:B------:R-:W-:-:S04]  /*3350*/  @!P0 IMAD R9, R24, UR17, R31 ;  /* 0x0000001118098c24 */ /* 0x000fc8000f8e021f */
[----:B------:R-:W-:Y:S02]  /*3360*/  @!P6 IMAD R11, R26, UR17, R31 ;  /* 0x000000111a0bec24 */ /* 0x000fe4000f8e021f */
[----:B------:R-:W-:-:S04]  /*3370*/  @!P0 IMAD.WIDE.U32 R8, R9, 0x8, R22 ;  /* 0x0000000809088825 */ /* 0x000fc800078e0016 */
[----:B------:R-:W-:Y:S02]  /*3380*/  @!P6 IMAD.WIDE.U32 R10, R11, 0x8, R22 ;  /* 0x000000080b0ae825 */ /* 0x000fe400078e0016 */
[----:B------:R-:W2:Y:S02]  /*3390*/  @!P0 LDG.E.64 R8, desc[UR12][R8.64] ;  /* 0x0000000c08088981 */ /* 0x000ea4000c1e1b00 */
[----:B------:R-:W-:Y:S02]  /*33a0*/  @!P5 IMAD R15, R19, UR17, R31 ;  /* 0x00000011130fdc24 */ /* 0x000fe4000f8e021f */
[----:B------:R-:W3:Y:S02]  /*33b0*/  @!P6 LDG.E.64 R10, desc[UR12][R10.64] ;  /* 0x0000000c0a0ae981 */ /* 0x000ee4000c1e1b00 */
[----:B------:R-:W-:-:S06]  /*33c0*/  @!P5 IMAD.WIDE.U32 R14, R15, 0x8, R22 ;  /* 0x000000080f0ed825 */ /* 0x000fcc00078e0016 */
[----:B------:R-:W4:Y:S01]  /*33d0*/  @!P5 LDG.E.64 R14, desc[UR12][R14.64] ;  /* 0x0000000c0e0ed981 */ /* 0x000f22000c1e1b00 */
[----:B------:R-:W-:Y:S02]  /*33e0*/  IADD3 R18, R18, -0x4, RZ ;  /* 0xfffffffc12127810 */ /* 0x000fe40007ffe0ff */
[----:B------:R-:W-:Y:S02]  /*33f0*/  IADD3 R20, R20, 0x4, RZ ;  /* 0x0000000414147810 */ /* 0x000fe40007ffe0ff */
[----:B------:R-:W-:Y:S01]  /*3400*/  IADD3 R18, R18, -0x4, RZ ;  /* 0xfffffffc12127810 */ /* 0x000fe20007ffe0ff */
[----:B--2---:R-:W-:Y:S01]  /*3410*/  @!P0 FADD.FTZ R28, R28, R8 ;  /* 0x000000081c1c8221 */ /* 0x004fe20000010000 */
[----:B------:R-:W-:-:S03]  /*3420*/  @!P0 FADD.FTZ R29, R29, R9 ;  /* 0x000000091d1d8221 */ /* 0x000fc60000010000 */
[----:B---3--:R-:W-:Y:S01]  /*3430*/  @!P6 FADD.FTZ R28, R28, R10 ;  /* 0x0000000a1c1ce221 */ /* 0x008fe20000010000 */
[----:B------:R-:W-:Y:S01]  /*3440*/  @!P6 FADD.FTZ R29, R29, R11 ;  /* 0x0000000b1d1de221 */ /* 0x000fe20000010000 */
[----:B------:R-:W-:Y:S02]  /*3450*/  PLOP3.LUT P0, PT, PT, PT, PT, 0x8, 0x0 ;  /* 0x000000000000781c */ /* 0x000fe40003f0e170 */
[----:B----4-:R-:W-:Y:S01]  /*3460*/  @!P5 FADD.FTZ R28, R28, R14 ;  /* 0x0000000e1c1cd221 */ /* 0x010fe20000010000 */
[----:B------:R-:W-:-:S10]  /*3470*/  @!P5 FADD.FTZ R29, R29, R15 ;  /* 0x0000000f1d1dd221 */ /* 0x000fd40000010000 */
.L_x_55:
[----:B------:R-:W-:-:S13]  /*3480*/  ISETP.NE.OR P0, PT, R18, RZ, P0 ;  /* 0x000000ff1200720c */ /* 0x000fda0000705670 */
[----:B------:R-:W-:Y:S05]  /*3490*/  @!P0 BRA `(.L_x_51) ;  /* 0x00000000007c8947 */ /* 0x000fea0003800000 */
.L_x_52:
[----:B------:R-:W-:-:S13]  /*34a0*/  ISETP.EQ.OR P6, PT, R20, UR14, P4 ;  /* 0x0000000e14007c0c */ /* 0x000fda000a7c2670 */
[----:B------:R-:W-:-:S04]  /*34b0*/  @!P6 IMAD R9, R20, UR17, R31 ;  /* 0x000000111409ec24 */ /* 0x000fc8000f8e021f */
[----:B------:R-:W-:-:S06]  /*34c0*/  @!P6 IMAD.WIDE.U32 R8, R9, 0x8, R22 ;  /* 0x000000080908e825 */ /* 0x000fcc00078e0016 */
[----:B------:R-:W0:Y:S01]  /*34d0*/  @!P6 LDG.E.64 R8, desc[UR12][R8.64] ;  /* 0x0000000c0808e981 */ /* 0x000e22000c1e1b00 */
[C---:B------:R-:W-:Y:S02]  /*34e0*/  IADD3 R10, R20.reuse, 0x1, RZ ;  /* 0x00000001140a7810 */ /* 0x040fe40007ffe0ff */
[----:B------:R-:W-:Y:S02]  /*34f0*/  IADD3 R14, R20, 0x2, RZ ;  /* 0x00000002140e7810 */ /* 0x000fe40007ffe0ff */
[----:B------:R-:W-:Y:S02]  /*3500*/  ISETP.EQ.OR P0, PT, R10, UR14, P4 ;  /* 0x0000000e0a007c0c */ /* 0x000fe4000a702670 */
[----:B------:R-:W-:Y:S02]  /*3510*/  IADD3 R24, R20, 0x3, RZ ;  /* 0x0000000314187810 */ /* 0x000fe40007ffe0ff */
[----:B------:R-:W-:-:S09]  /*3520*/  ISETP.EQ.OR P5, PT, R14, UR14, P4 ;  /* 0x0000000e0e007c0c */ /* 0x000fd2000a7a2670 */
[----:B------:R-:W-:-:S04]  /*3530*/  @!P0 IMAD R11, R10, UR17, R31 ;  /* 0x000000110a0b8c24 */ /* 0x000fc8000f8e021f */
[----:B------:R-:W-:Y:S02]  /*3540*/  @!P5 IMAD R15, R14, UR17, R31 ;  /* 0x000000110e0fdc24 */ /* 0x000fe4000f8e021f */
[----:B0-----:R-:W-:Y:S01]  /*3550*/  @!P6 FADD.FTZ R28, R28, R8 ;  /* 0x000000081c1ce221 */ /* 0x001fe20000010000 */
[----:B------:R-:W-:Y:S01]  /*3560*/  @!P6 FADD.FTZ R29, R29, R9 ;  /* 0x000000091d1de221 */ /* 0x000fe20000010000 */
[----:B------:R-:W-:Y:S01]  /*3570*/  ISETP.EQ.OR P6, PT, R24, UR14, P4 ;  /* 0x0000000e18007c0c */ /* 0x000fe2000a7c2670 */
[----:B------:R-:W-:-:S04]  /*3580*/  @!P0 IMAD.WIDE.U32 R8, R11, 0x8, R22 ;  /* 0x000000080b088825 */ /* 0x000fc800078e0016 */
[----:B------:R-:W-:Y:S02]  /*3590*/  @!P5 IMAD.WIDE.U32 R10, R15, 0x8, R22 ;  /* 0x000000080f0ad825 */ /* 0x000fe400078e0016 */
[----:B------:R-:W2:Y:S04]  /*35a0*/  @!P0 LDG.E.64 R8, desc[UR12][R8.64] ;  /* 0x0000000c08088981 */ /* 0x000ea8000c1e1b00 */
[----:B------:R-:W3:Y:S02]  /*35b0*/  @!P5 LDG.E.64 R10, desc[UR12][R10.64] ;  /* 0x0000000c0a0ad981 */ /* 0x000ee4000c1e1b00 */
[----:B------:R-:W-:-:S04]  /*35c0*/  @!P6 IMAD R19, R24, UR17, R31 ;  /* 0x000000111813ec24 */ /* 0x000fc8000f8e021f */
[----:B------:R-:W-:-:S06]  /*35d0*/  @!P6 IMAD.WIDE.U32 R14, R19, 0x8, R22 ;  /* 0x00000008130ee825 */ /* 0x000fcc00078e0016 */
[----:B------:R-:W4:Y:S01]  /*35e0*/  @!P6 LDG.E.64 R14, desc[UR12][R14.64] ;  /* 0x0000000c0e0ee981 */ /* 0x000f22000c1e1b00 */
[----:B------:R-:W-:Y:S02]  /*35f0*/  IADD3 R18, R18, -0x4, RZ ;  /* 0xfffffffc12127810 */ /* 0x000fe40007ffe0ff */
[----:B------:R-:W-:Y:S01]  /*3600*/  IADD3 R20, R20, 0x4, RZ ;  /* 0x0000000414147810 */ /* 0x000fe20007ffe0ff */
[----:B--2---:R-:W-:Y:S01]  /*3610*/  @!P0 FADD.FTZ R28, R28, R8 ;  /* 0x000000081c1c8221 */ /* 0x004fe20000010000 */
[----:B------:R-:W-:Y:S01]  /*3620*/  @!P0 FADD.FTZ R29, R29, R9 ;  /* 0x000000091d1d8221 */ /* 0x000fe20000010000 */
[----:B------:R-:W-:Y:S02]  /*3630*/  ISETP.NE.AND P0, PT, R18, RZ, PT ;  /* 0x000000ff1200720c */ /* 0x000fe40003f05270 */
[----:B---3--:R-:W-:Y:S01]  /*3640*/  @!P5 FADD.FTZ R28, R28, R10 ;  /* 0x0000000a1c1cd221 */ /* 0x008fe20000010000 */
[----:B------:R-:W-:-:S03]  /*3650*/  @!P5 FADD.FTZ R29, R29, R11 ;  /* 0x0000000b1d1dd221 */ /* 0x000fc60000010000 */
[----:B----4-:R-:W-:Y:S01]  /*3660*/  @!P6 FADD.FTZ R28, R28, R14 ;  /* 0x0000000e1c1ce221 */ /* 0x010fe20000010000 */
[----:B------:R-:W-:-:S06]  /*3670*/  @!P6 FADD.FTZ R29, R29, R15 ;  /* 0x0000000f1d1de221 */ /* 0x000fcc0000010000 */
[----:B------:R-:W-:Y:S05]  /*3680*/  @P0 BRA `(.L_x_52) ;  /* 0xfffffffc00840947 */ /* 0x000fea000383ffff */
.L_x_51:
[----:B------:R-:W-:-:S13]  /*3690*/  LOP3.LUT P0, R12, R12, 0x3, RZ, 0xc0, !PT ;  /* 0x000000030c0c7812 */ /* 0x000fda000780c0ff */
[----:B------:R-:W-:Y:S05]  /*36a0*/  @!P0 BRA `(.L_x_48) ;  /* 0x0000000000688947 */ /* 0x000fea0003800000 */
[----:B------:R-:W-:Y:S01]  /*36b0*/  ISETP.EQ.OR P0, PT, R20, UR14, P4 ;  /* 0x0000000e14007c0c */ /* 0x000fe2000a702670 */
[----:B------:R-:W-:Y:S01]  /*36c0*/  BSSY B0, `(.L_x_56) ;  /* 0x0000008000007945 */ /* 0x000fe20003800000 */
[----:B------:R-:W-:-:S11]  /*36d0*/  ISETP.NE.AND P5, PT, R12, 0x1, PT ;  /* 0x000000010c00780c */ /* 0x000fd60003fa5270 */
[----:B------:R-:W-:Y:S05]  /*36e0*/  @P0 BRA `(.L_x_57) ;  /* 0x0000000000140947 */ /* 0x000fea0003800000 */
[----:B------:R-:W-:-:S04]  /*36f0*/  IMAD R9, R20, UR17, R31 ;  /* 0x0000001114097c24 */ /* 0x000fc8000f8e021f */
[----:B------:R-:W-:-:S06]  /*3700*/  IMAD.WIDE.U32 R8, R9, 0x8, R22 ;  /* 0x0000000809087825 */ /* 0x000fcc00078e0016 */
[----:B------:R-:W0:Y:S02]  /*3710*/  LDG.E.64 R8, desc[UR12][R8.64] ;  /* 0x0000000c08087981 */ /* 0x000e24000c1e1b00 */
[----:B0-----:R-:W-:Y:S01]  /*3720*/  FADD.FTZ R28, R28, R8 ;  /* 0x000000081c1c7221 */ /* 0x001fe20000010000 */
[----:B------:R-:W-:-:S07]  /*3730*/  FADD.FTZ R29, R29, R9 ;  /* 0x000000091d1d7221 */ /* 0x000fce0000010000 */
.L_x_57:
[----:B------:R-:W-:Y:S05]  /*3740*/  BSYNC B0 ;  /* 0x0000000000007941 */ /* 0x000fea0003800000 */
.L_x_56:
[----:B------:R-:W-:Y:S05]  /*3750*/  @!P5 BRA `(.L_x_48) ;  /* 0x00000000003cd947 */ /* 0x000fea0003800000 */
[C---:B------:R-:W-:Y:S02]  /*3760*/  IADD3 R8, R20.reuse, 0x2, RZ ;  /* 0x0000000214087810 */ /* 0x040fe40007ffe0ff */
[----:B------:R-:W-:Y:S02]  /*3770*/  IADD3 R20, R20, 0x1, RZ ;  /* 0x0000000114147810 */ /* 0x000fe40007ffe0ff */
[----:B------:R-:W-:Y:S02]  /*3780*/  ISETP.EQ.OR P0, PT, R8, UR14, P4 ;  /* 0x0000000e08007c0c */ /* 0x000fe4000a702670 */
[----:B------:R-:W-:Y:S02]  /*3790*/  ISETP.EQ.OR P5, PT, R20, UR14, P4 ;  /* 0x0000000e14007c0c */ /* 0x000fe4000a7a2670 */
[----:B------:R-:W-:-:S11]  /*37a0*/  ISETP.EQ.OR P0, PT, R12, 0x2, P0 ;  /* 0x000000020c00780c */ /* 0x000fd60000702670 */
[--C-:B------:R-:W-:Y:S02]  /*37b0*/  @!P5 IMAD R9, R20, UR17, R31.reuse ;  /* 0x000000111409dc24 */ /* 0x100fe4000f8e021f */
[----:B------:R-:W-:Y:S02]  /*37c0*/  @!P0 IMAD R11, R8, UR17, R31 ;  /* 0x00000011080b8c24 */ /* 0x000fe4000f8e021f */
[----:B------:R-:W-:-:S04]  /*37d0*/  @!P5 IMAD.WIDE.U32 R8, R9, 0x8, R22 ;  /* 0x000000080908d825 */ /* 0x000fc800078e0016 */
[----:B------:R-:W-:Y:S02]  /*37e0*/  @!P0 IMAD.WIDE.U32 R10, R11, 0x8, R22 ;  /* 0x000000080b0a8825 */ /* 0x000fe400078e0016 */
[----:B------:R-:W0:Y:S04]  /*37f0*/  @!P5 LDG.E.64 R8, desc[UR12][R8.64] ;  /* 0x0000000c0808d981 */ /* 0x000e28000c1e1b00 */
[----:B------:R-:W2:Y:S01]  /*3800*/  @!P0 LDG.E.64 R10, desc[UR12][R10.64] ;  /* 0x0000000c0a0a8981 */ /* 0x000ea2000c1e1b00 */
[----:B0-----:R-:W-:Y:S01]  /*3810*/  @!P5 FADD.FTZ R28, R28, R8 ;  /* 0x000000081c1cd221 */ /* 0x001fe20000010000 */
[----:B------:R-:W-:-:S03]  /*3820*/  @!P5 FADD.FTZ R29, R29, R9 ;  /* 0x000000091d1dd221 */ /* 0x000fc60000010000 */
[----:B--2---:R-:W-:Y:S01]  /*3830*/  @!P0 FADD.FTZ R28, R28, R10 ;  /* 0x0000000a1c1c8221 */ /* 0x004fe20000010000 */
[----:B------:R-:W-:-:S07]  /*3840*/  @!P0 FADD.FTZ R29, R29, R11 ;  /* 0x0000000b1d1d8221 */ /* 0x000fce0000010000 */
.L_x_48:
[----:B------:R-:W1:Y:S01]  /*3850*/  S2UR UR11, SR_CgaCtaId ;  /* 0x00000000000b79c3 */ /* 0x000e620000008800 */
[----:B------:R-:W-:Y:S01]  /*3860*/  UMOV UR10, 0x400 ;  /* 0x00000400000a7882 */ /* 0x000fe20000000000 */
[C---:B------:R-:W-:Y:S01]  /*3870*/  PRMT R10, R38.reuse, 0x7632, R10 ;  /* 0x00007632260a7816 */ /* 0x040fe2000000000a */
[----:B------:R-:W-:Y:S01]  /*3880*/  ULDC.64 UR22, c[0x0][0x290] ;  /* 0x0000a40000167ab9 */ /* 0x000fe20000000a00 */
[----:B------:R-:W-:Y:S02]  /*3890*/  SHF.R.U32.HI R14, RZ, 0x2, R40 ;  /* 0x00000002ff0e7819 */ /* 0x000fe40000011628 */
[----:B------:R-:W-:Y:S02]  /*38a0*/  SHF.L.U32 R38, R38, 0x10, RZ ;  /* 0x0000001026267819 */ /* 0x000fe400000006ff */
[----:B------:R-:W2:Y:S01]  /*38b0*/  LDC R11, c[0x0][0x2ac] ;  /* 0x0000ab00ff0b7b82 */ /* 0x000ea20000000800 */
[C---:B------:R-:W-:Y:S02]  /*38c0*/  PRMT R20, R37.reuse, 0x7632, R20 ;  /* 0x0000763225147816 */ /* 0x040fe40000000014 */
[----:B------:R-:W-:-:S02]  /*38d0*/  SHF.L.U32 R37, R37, 0x10, RZ ;  /* 0x0000001025257819 */ /* 0x000fc400000006ff */
[----:B------:R-:W-:Y:S01]  /*38e0*/  SHF.L.U32 R20, R20, 0x10, RZ ;  /* 0x0000001014147819 */ /* 0x000fe200000006ff */
[----:B-1----:R-:W-:Y:S01]  /*38f0*/  ULEA UR10, UR11, UR10, 0x18 ;  /* 0x0000000a0b0a7291 */ /* 0x002fe2000f8ec03f */
[----:B--2---:R-:W-:-:S08]  /*3900*/  IMAD R14, R11, UR14, R14 ;  /* 0x0000000e0b0e7c24 */ /* 0x004fd0000f8e020e */
[----:B------:R-:W-:Y:S01]  /*3910*/  @!P4 STS.64 [UR10+0x30], R28 ;  /* 0x0000301cff00c988 */ /* 0x000fe20008000a0a */
[----:B------:R-:W-:Y:S01]  /*3920*/  BAR.SYNC.DEFER_BLOCKING 0x0 ;  /* 0x0000000000007b1d */ /* 0x000fe20000010000 */
[----:B------:R-:W-:-:S05]  /*3930*/  IADD3 R18, R14, 0x40, RZ ;  /* 0x000000400e127810 */ /* 0x000fca0007ffe0ff */
[----:B------:R-:W1:Y:S01]  /*3940*/  LDS.64 R8, [UR10+0x30] ;  /* 0x0000300aff087984 */ /* 0x000e620008000a00 */
[----:B------:R-:W-:Y:S02]  /*3950*/  ULDC UR10, c[0x0][0x2bc] ;  /* 0x0000af00000a7ab9 */ /* 0x000fe40000000800 */
[----:B-1----:R-:W-:Y:S01]  /*3960*/  FMUL.FTZ R12, R8, UR10 ;  /* 0x0000000a080c7c20 */ /* 0x002fe20008410000 */
[----:B------:R-:W-:Y:S01]  /*3970*/  SHF.L.U32 R8, R10, 0x10, RZ ;  /* 0x000000100a087819 */ /* 0x000fe200000006ff */
[----:B------:R-:W-:Y:S01]  /*3980*/  FMUL.FTZ R15, R9, UR10 ;  /* 0x0000000a090f7c20 */ /* 0x000fe20008410000 */
[----:B------:R-:W-:-:S03]  /*3990*/  FADD.FTZ R9, R38, -UR20 ;  /* 0x8000001426097e21 */ /* 0x000fc60008010000 */
[----:B------:R-:W-:Y:S01]  /*39a0*/  FADD.FTZ R8, R8, -UR20 ;  /* 0x8000001408087e21 */ /* 0x000fe20008010000 */
[----:B------:R-:W-:-:S03]  /*39b0*/  FMUL.FTZ R9, R9, UR18 ;  /* 0x0000001209097c20 */ /* 0x000fc60008410000 */
[----:B------:R-:W-:Y:S01]  /*39c0*/  FMUL.FTZ R8, R8, UR18 ;  /* 0x0000001208087c20 */ /* 0x000fe20008410000 */
[----:B------:R-:W-:Y:S06]  /*39d0*/  @!P3 BRA `(.L_x_58) ;  /* 0x000000000048b947 */ /* 0x000fec0003800000 */
[----:B------:R-:W-:Y:S01]  /*39e0*/  FFMA.FTZ R11, R9, R4, R6 ;  /* 0x00000004090b7223 */ /* 0x000fe20000010006 */
[----:B------:R-:W-:-:S03]  /*39f0*/  FFMA.FTZ R10, R8, R5, R7 ;  /* 0x00000005080a7223 */ /* 0x000fc60000010007 */
[----:B------:R-:W-:Y:S01]  /*3a00*/  FMUL.FTZ R19, R11, -1.4426950216293334961 ;  /* 0xbfb8aa3b0b137820 */ /* 0x000fe20000410000 */
[----:B------:R-:W-:-:S05]  /*3a10*/  FMUL.FTZ R23, R10, -1.4426950216293334961 ;  /* 0xbfb8aa3b0a177820 */ /* 0x000fca0000410000 */
[----:B------:R-:W1:Y:S08]  /*3a20*/  MUFU.EX2 R19, R19 ;  /* 0x0000001300137308 */ /* 0x000e700000000800 */
[----:B------:R-:W2:Y:S01]  /*3a30*/  MUFU.EX2 R23, R23 ;  /* 0x0000001700177308 */ /* 0x000ea20000000800 */
[----:B-1----:R-:W-:-:S07]  /*3a40*/  FADD.FTZ R21, R19, 1 ;  /* 0x3f80000013157421 */ /* 0x002fce0000010000 */
[----:B------:R-:W1:Y:S01]  /*3a50*/  MUFU.RCP R22, R21 ;  /* 0x0000001500167308 */ /* 0x000e620000001000 */
[----:B--2---:R-:W-:-:S07]  /*3a60*/  FADD.FTZ R24, R23, 1 ;  /* 0x3f80000017187421 */ /* 0x004fce0000010000 */
[----:B------:R-:W2:Y:S01]  /*3a70*/  MUFU.RCP R25, R24 ;  /* 0x0000001800197308 */ /* 0x000ea20000001000 */
[----:B-1----:R-:W-:Y:S01]  /*3a80*/  FADD.FTZ R26, -R22, 1 ;  /* 0x3f800000161a7421 */ /* 0x002fe20000010100 */
[----:B------:R-:W-:-:S03]  /*3a90*/  FMUL.FTZ R37, R37, R22 ;  /* 0x0000001625257220 */ /* 0x000fc60000410000 */
[----:B------:R-:W-:Y:S01]  /*3aa0*/  FFMA.FTZ R26, R11, R26, 1 ;  /* 0x3f8000000b1a7423 */ /* 0x000fe2000001001a */
[----:B--2---:R-:W-:Y:S01]  /*3ab0*/  FADD.FTZ R27, -R25, 1 ;  /* 0x3f800000191b7421 */ /* 0x004fe20000010100 */
[----:B------:R-:W-:Y:S02]  /*3ac0*/  FMUL.FTZ R20, R20, R25 ;  /* 0x0000001914147220 */ /* 0x000fe40000410000 */
[----:B------:R-:W-:Y:S01]  /*3ad0*/  FMUL.FTZ R37, R37, R26 ;  /* 0x0000001a25257220 */ /* 0x000fe20000410000 */
[----:B------:R-:W-:-:S04]  /*3ae0*/  FFMA.FTZ R27, R10, R27, 1 ;  /* 0x3f8000000a1b7423 */ /* 0x000fc8000001001b */
[----:B------:R-:W-:-:S07]  /*3af0*/  FMUL.FTZ R20, R20, R27 ;  /* 0x0000001b14147220 */ /* 0x000fce0000410000 */
.L_x_58:
[----:B------:R-:W-:Y:S04]  /*3b00*/  BSSY B0, `(.L_x_59) ;  /* 0x0000015000007945 */ /* 0x000fe80003800000 */
[----:B------:R-:W-:Y:S05]  /*3b10*/  @!P2 BRA `(.L_x_60) ;  /* 0x00000000004ca947 */ /* 0x000fea0003800000 */
[C-C-:B------:R-:W-:Y:S01]  /*3b20*/  FFMA.FTZ R10, R12.reuse, R9, R15.reuse ;  /* 0x000000090c0a7223 */ /* 0x140fe2000001000f */
[----:B------:R-:W-:Y:S01]  /*3b30*/  FFMA.FTZ R9, R12, R8, R15 ;  /* 0x000000080c097223 */ /* 0x000fe2000001000f */
[----:B------:R-:W-:Y:S01]  /*3b40*/  SHF.R.S32.HI R11, RZ, 0x1f, R0 ;  /* 0x0000001fff0b7819 */ /* 0x000fe20000011400 */
[----:B------:R-:W-:Y:S01]  /*3b50*/  ULDC.64 UR10, c[0x0][0x288] ;  /* 0x0000a200000a7ab9 */ /* 0x000fe20000000a00 */
[----:B------:R-:W-:Y:S01]  /*3b60*/  MOV R8, R42 ;  /* 0x0000002a00087202 */ /* 0x000fe20000000f00 */
[----:B------:R-:W-:Y:S01]  /*3b70*/  FFMA.FTZ R19, R20, R5, -R9 ;  /* 0x0000000514137223 */ /* 0x000fe20000010809 */
[----:B------:R-:W-:Y:S01]  /*3b80*/  MOV R9, R45 ;  /* 0x0000002d00097202 */ /* 0x000fe20000000f00 */
[----:B------:R-:W-:Y:S02]  /*3b90*/  IMAD R11, R11, UR10, RZ ;  /* 0x0000000a0b0b7c24 */ /* 0x000fe4000f8e02ff */
[----:B------:R-:W-:Y:S01]  /*3ba0*/  FFMA.FTZ R10, R37, R4, -R10 ;  /* 0x00000004250a7223 */ /* 0x000fe2000001080a */
[----:B------:R-:W-:Y:S01]  /*3bb0*/  FMUL.FTZ R19, R19, UR18 ;  /* 0x0000001213137c20 */ /* 0x000fe20008410000 */
[----:B------:R-:W-:-:S04]  /*3bc0*/  IMAD.WIDE.U32 R8, R0, UR10, R8 ;  /* 0x0000000a00087c25 */ /* 0x000fc8000f8e0008 */
[----:B------:R-:W-:Y:S01]  /*3bd0*/  FMUL.FTZ R20, R10, UR18 ;  /* 0x000000120a147c20 */ /* 0x000fe20008410000 */
[----:B------:R-:W-:Y:S01]  /*3be0*/  IMAD R11, R0, UR11, R11 ;  /* 0x0000000b000b7c24 */ /* 0x000fe2000f8e020b */
[----:B------:R-:W-:-:S03]  /*3bf0*/  ULDC.64 UR10, c[0x0][0x210] ;  /* 0x00008400000a7ab9 */ /* 0x000fc60000000a00 */
[----:B------:R-:W-:Y:S02]  /*3c00*/  F2FP.BF16.F32.PACK_AB R19, R19, R20 ;  /* 0x000000141313723e */ /* 0x000fe400000010ff */
[----:B------:R-:W-:Y:S02]  /*3c10*/  LEA R10, P0, R8, UR10, 0x1 ;  /* 0x0000000a080a7c11 */ /* 0x000fe4000f8008ff */
[----:B------:R-:W-:-:S04]  /*3c20*/  IADD3 R11, R9, R11, RZ ;  /* 0x0000000b090b7210 */ /* 0x000fc80007ffe0ff */
[----:B------:R-:W-:-:S05]  /*3c30*/  LEA.HI.X R11, R8, UR11, R11, 0x1, P0 ;  /* 0x0000000b080b7c11 */ /* 0x000fca00080f0c0b */
[----:B------:R1:W-:Y:S02]  /*3c40*/  STG.E desc[UR12][R10.64], R19 ;  /* 0x000000130a007986 */ /* 0x0003e4000c10190c */
.L_x_60:
[----:B------:R-:W-:Y:S05]  /*3c50*/  BSYNC B0 ;  /* 0x0000000000007941 */ /* 0x000fea0003800000 */
.L_x_59:
[C---:B------:R-:W-:Y:S02]  /*3c60*/  PRMT R8, R39.reuse, 0x7632, R8 ;  /* 0x0000763227087816 */ /* 0x040fe40000000008 */
[----:B------:R-:W-:Y:S02]  /*3c70*/  IADD3 R14, R14, 0x60, RZ ;  /* 0x000000600e0e7810 */ /* 0x000fe40007ffe0ff */
[----:B------:R-:W-:Y:S02]  /*3c80*/  SHF.L.U32 R39, R39, 0x10, RZ ;  /* 0x0000001027277819 */ /* 0x000fe400000006ff */
[----:B------:R-:W-:Y:S02]  /*3c90*/  SHF.L.U32 R8, R8, 0x10, RZ ;  /* 0x0000001008087819 */ /* 0x000fe400000006ff */
[----:B------:R-:W-:Y:S01]  /*3ca0*/  ISETP.GE.U32.AND P0, PT, R18, UR22, PT ;  /* 0x0000001612007c0c */ /* 0x000fe2000bf06070 */
[----:B------:R-:W-:Y:S01]  /*3cb0*/  FADD.FTZ R39, R39, -UR20 ;  /* 0x8000001427277e21 */ /* 0x000fe20008010000 */
[----:B------:R-:W-:Y:S01]  /*3cc0*/  ISETP.GE.U32.AND P4, PT, R14, UR22, PT ;  /* 0x000000160e007c0c */ /* 0x000fe2000bf86070 */
[----:B-1----:R-:W-:Y:S01]  /*3cd0*/  FADD.FTZ R10, R8, -UR20 ;  /* 0x80000014080a7e21 */ /* 0x002fe20008010000 */
[----:B------:R-:W-:Y:S01]  /*3ce0*/  SHF.R.S32.HI R18, RZ, 0x1f, R18 ;  /* 0x0000001fff127819 */ /* 0x000fe20000011412 */
[----:B------:R-:W-:Y:S01]  /*3cf0*/  FMUL.FTZ R39, R39, UR18 ;  /* 0x0000001227277c20 */ /* 0x000fe20008410000 */
[----:B------:R-:W-:Y:S01]  /*3d00*/  SHF.R.S32.HI R14, RZ, 0x1f, R14 ;  /* 0x0000001fff0e7819 */ /* 0x000fe2000001140e */
[----:B------:R-:W-:Y:S01]  /*3d10*/  FMUL.FTZ R10, R10, UR18 ;  /* 0x000000120a0a7c20 */ /* 0x000fe20008410000 */
[----:B------:R-:W-:-:S02]  /*3d20*/  PRMT R11, R36, 0x7632, R11 ;  /* 0x00007632240b7816 */ /* 0x000fc4000000000b */
[----:B------:R-:W-:Y:S02]  /*3d30*/  ISETP.GE.AND.EX P0, PT, R18, UR23, PT, P0 ;  /* 0x0000001712007c0c */ /* 0x000fe4000bf06300 */
[----:B------:R-:W-:Y:S02]  /*3d40*/  ISETP.GE.AND.EX P4, PT, R14, UR23, PT, P4 ;  /* 0x000000170e007c0c */ /* 0x000fe4000bf86340 */
[----:B------:R-:W-:Y:S02]  /*3d50*/  SHF.L.U32 R9, R36, 0x10, RZ ;  /* 0x0000001024097819 */ /* 0x000fe400000006ff */
[----:B------:R-:W-:Y:S01]  /*3d60*/  SHF.L.U32 R8, R11, 0x10, RZ ;  /* 0x000000100b087819 */ /* 0x000fe200000006ff */
[----:B------:R-:W-:Y:S08]  /*3d70*/  @!P3 BRA `(.L_x_61) ;  /* 0x000000000048b947 */ /* 0x000ff00003800000 */
        /* <DEDUP_REMOVED lines=18> */
.L_x_61:
[----:B------:R-:W-:Y:S04]  /*3ea0*/  BSSY B0, `(.L_x_62) ;  /* 0x0000016000007945 */ /* 0x000fe80003800000 */
[----:B------:R-:W-:Y:S05]  /*3eb0*/  @!P1 BRA `(.L_x_63) ;  /* 0x0000000000509947 */ /* 0x000fea0003800000 */
[----:B------:R-:W-:Y:S01]  /*3ec0*/  IADD3 R21, R0, 0x20, RZ ;  /* 0x0000002000157810 */ /* 0x000fe20007ffe0ff */
[C-C-:B------:R-:W-:Y:S01]  /*3ed0*/  FFMA.FTZ R14, R12.reuse, R39, R15.reuse ;  /* 0x000000270c0e7223 */ /* 0x140fe2000001000f */
[----:B------:R-:W-:Y:S01]  /*3ee0*/  FFMA.FTZ R11, R12, R10, R15 ;  /* 0x0000000a0c0b7223 */ /* 0x000fe2000001000f */
[----:B------:R-:W-:Y:S01]  /*3ef0*/  ULDC.64 UR10, c[0x0][0x288] ;  /* 0x0000a200000a7ab9 */ /* 0x000fe20000000a00 */
[----:B------:R-:W-:Y:S01]  /*3f00*/  SHF.R.S32.HI R18, RZ, 0x1f, R21 ;  /* 0x0000001fff127819 */ /* 0x000fe20000011415 */
[----:B------:R-:W-:Y:S01]  /*3f10*/  FFMA.FTZ R14, R9, R4, -R14 ;  /* 0x00000004090e7223 */ /* 0x000fe2000001080e */
[----:B------:R-:W-:Y:S01]  /*3f20*/  FFMA.FTZ R11, R8, R5, -R11 ;  /* 0x00000005080b7223 */ /* 0x000fe2000001080b */
[----:B------:R-:W-:Y:S02]  /*3f30*/  MOV R8, R42 ;  /* 0x0000002a00087202 */ /* 0x000fe40000000f00 */
[----:B------:R-:W-:Y:S01]  /*3f40*/  MOV R9, R45 ;  /* 0x0000002d00097202 */ /* 0x000fe20000000f00 */
[----:B------:R-:W-:-:S02]  /*3f50*/  IMAD R10, R18, UR10, RZ ;  /* 0x0000000a120a7c24 */ /* 0x000fc4000f8e02ff */
[----:B------:R-:W-:Y:S01]  /*3f60*/  FMUL.FTZ R19, R14, UR18 ;  /* 0x000000120e137c20 */ /* 0x000fe20008410000 */
[----:B------:R-:W-:Y:S01]  /*3f70*/  FMUL.FTZ R14, R11, UR18 ;  /* 0x000000120b0e7c20 */ /* 0x000fe20008410000 */
[----:B------:R-:W-:-:S04]  /*3f80*/  IMAD.WIDE.U32 R8, R21, UR10, R8 ;  /* 0x0000000a15087c25 */ /* 0x000fc8000f8e0008 */
[----:B------:R-:W-:Y:S01]  /*3f90*/  IMAD R21, R21, UR11, R10 ;  /* 0x0000000b15157c24 */ /* 0x000fe2000f8e020a */
[----:B------:R-:W-:Y:S02]  /*3fa0*/  ULDC.64 UR10, c[0x0][0x210] ;  /* 0x00008400000a7ab9 */ /* 0x000fe40000000a00 */
[----:B------:R-:W-:Y:S02]  /*3fb0*/  LEA R10, P5, R8, UR10, 0x1 ;  /* 0x0000000a080a7c11 */ /* 0x000fe4000f8a08ff */
[----:B------:R-:W-:Y:S02]  /*3fc0*/  IADD3 R21, R9, R21, RZ ;  /* 0x0000001509157210 */ /* 0x000fe40007ffe0ff */
[----:B------:R-:W-:Y:S02]  /*3fd0*/  F2FP.BF16.F32.PACK_AB R9, R14, R19 ;  /* 0x000000130e09723e */ /* 0x000fe400000010ff */
[----:B------:R-:W-:-:S05]  /*3fe0*/  LEA.HI.X R11, R8, UR11, R21, 0x1, P5 ;  /* 0x0000000b080b7c11 */ /* 0x000fca000a8f0c15 */
[----:B------:R1:W-:Y:S02]  /*3ff0*/  STG.E desc[UR12][R10.64], R9 ;  /* 0x000000090a007986 */ /* 0x0003e4000c10190c */
.L_x_63:
[----:B------:R-:W-:Y:S05]  /*4000*/  BSYNC B0 ;  /* 0x0000000000007941 */ /* 0x000fea0003800000 */
.L_x_62:
[----:B------:R-:W-:Y:S02]  /*4010*/  SHF.L.U32 R34, R34, 0x10, RZ ;  /* 0x0000001022227819 */ /* 0x000fe400000006ff */
[----:B------:R-:W-:Y:S02]  /*4020*/  SHF.L.U32 R3, R3, 0x10, RZ ;  /* 0x0000001003037819 */ /* 0x000fe400000006ff */
[----:B------:R-:W-:Y:S01]  /*4030*/  SHF.L.U32 R33, R33, 0x10, RZ ;  /* 0x0000001021217819 */ /* 0x000fe200000006ff */
[----:B------:R-:W-:Y:S01]  /*4040*/  FADD.FTZ R34, R34, -UR20 ;  /* 0x8000001422227e21 */ /* 0x000fe20008010000 */
[C---:B------:R-:W-:Y:S01]  /*4050*/  ISETP.LT.U32.AND P0, PT, R40.reuse, 0x80, !P0 ;  /* 0x000000802800780c */ /* 0x040fe20004701070 */
[----:B------:R-:W-:Y:S01]  /*4060*/  FADD.FTZ R3, R3, -UR20 ;  /* 0x8000001403037e21 */ /* 0x000fe20008010000 */
[----:B------:R-:W-:Y:S01]  /*4070*/  ISETP.LT.U32.AND P4, PT, R40, 0x80, !P4 ;  /* 0x000000802800780c */ /* 0x000fe20006781070 */
[----:B------:R-:W-:Y:S01]  /*4080*/  FMUL.FTZ R21, R34, UR18 ;  /* 0x0000001222157c20 */ /* 0x000fe20008410000 */
[----:B------:R-:W-:Y:S01]  /*4090*/  SHF.L.U32 R8, R17, 0x10, RZ ;  /* 0x0000001011087819 */ /* 0x000fe200000006ff */
[----:B------:R-:W-:Y:S01]  /*40a0*/  FMUL.FTZ R24, R3, UR18 ;  /* 0x0000001203187c20 */ /* 0x000fe20008410000 */
[----:B------:R-:W-:-:S02]  /*40b0*/  SHF.L.U32 R35, R35, 0x10, RZ ;  /* 0x0000001023237819 */ /* 0x000fc400000006ff */
[----:B------:R-:W-:Y:S01]  /*40c0*/  SHF.L.U32 R16, R16, 0x10, RZ ;  /* 0x0000001010107819 */ /* 0x000fe200000006ff */
[----:B------:R-:W-:Y:S06]  /*40d0*/  @!P3 BRA `(.L_x_64) ;  /* 0x000000000048b947 */ /* 0x000fec0003800000 */
[----:B------:R-:W-:Y:S01]  /*40e0*/  FFMA.FTZ R3, R21, R4, R6 ;  /* 0x0000000415037223 */ /* 0x000fe20000010006 */
[----:B-1----:R-:W-:-:S03]  /*40f0*/  FFMA.FTZ R9, R24, R5, R7 ;  /* 0x0000000518097223 */ /* 0x002fc60000010007 */
        /* <DEDUP_REMOVED lines=16> */
.L_x_64:
[----:B------:R-:W-:Y:S04]  /*4200*/  BSSY B0, `(.L_x_65) ;  /* 0x0000016000007945 */ /* 0x000fe80003800000 */
[----:B------:R-:W-:Y:S05]  /*4210*/  @!P0 BRA `(.L_x_66) ;  /* 0x0000000000508947 */ /* 0x000fea0003800000 */
[----:B------:R-:W-:Y:S01]  /*4220*/  IADD3 R14, R0, 0x40, RZ ;  /* 0x00000040000e7810 */ /* 0x000fe20007ffe0ff */
[C-C-:B------:R-:W-:Y:S01]  /*4230*/  FFMA.FTZ R3, R12.reuse, R24, R15.reuse ;  /* 0x000000180c037223 */ /* 0x140fe2000001000f */
[----:B------:R-:W-:Y:S01]  /*4240*/  ULDC.64 UR10, c[0x0][0x288] ;  /* 0x0000a200000a7ab9 */ /* 0x000fe20000000a00 */
[----:B-1----:R-:W-:Y:S01]  /*4250*/  MOV R9, R45 ;  /* 0x0000002d00097202 */ /* 0x002fe20000000f00 */
[----:B------:R-:W-:Y:S01]  /*4260*/  FFMA.FTZ R10, R12, R21, R15 ;  /* 0x000000150c0a7223 */ /* 0x000fe2000001000f */
[----:B------:R-:W-:Y:S01]  /*4270*/  SHF.R.S32.HI R11, RZ, 0x1f, R14 ;  /* 0x0000001fff0b7819 */ /* 0x000fe2000001140e */
[----:B------:R-:W-:Y:S01]  /*4280*/  FFMA.FTZ R3, R8, R5, -R3 ;  /* 0x0000000508037223 */ /* 0x000fe20000010803 */
[----:B------:R-:W-:Y:S01]  /*4290*/  MOV R8, R42 ;  /* 0x0000002a00087202 */ /* 0x000fe20000000f00 */
[----:B------:R-:W-:Y:S02]  /*42a0*/  FFMA.FTZ R10, R33, R4, -R10 ;  /* 0x00000004210a7223 */ /* 0x000fe4000001080a */
[----:B------:R-:W-:-:S02]  /*42b0*/  IMAD R11, R11, UR10, RZ ;  /* 0x0000000a0b0b7c24 */ /* 0x000fc4000f8e02ff */
[----:B------:R-:W-:Y:S01]  /*42c0*/  FMUL.FTZ R3, R3, UR18 ;  /* 0x0000001203037c20 */ /* 0x000fe20008410000 */
[----:B------:R-:W-:-:S04]  /*42d0*/  IMAD.WIDE.U32 R8, R14, UR10, R8 ;  /* 0x0000000a0e087c25 */ /* 0x000fc8000f8e0008 */
[----:B------:R-:W-:Y:S01]  /*42e0*/  IMAD R11, R14, UR11, R11 ;  /* 0x0000000b0e0b7c24 */ /* 0x000fe2000f8e020b */
[----:B------:R-:W-:Y:S01]  /*42f0*/  ULDC.64 UR10, c[0x0][0x210] ;  /* 0x00008400000a7ab9 */ /* 0x000fe20000000a00 */
[----:B------:R-:W-:Y:S01]  /*4300*/  FMUL.FTZ R14, R10, UR18 ;  /* 0x000000120a0e7c20 */ /* 0x000fe20008410000 */
[C---:B------:R-:W-:Y:S02]  /*4310*/  LEA R10, P0, R8.reuse, UR10, 0x1 ;  /* 0x0000000a080a7c11 */ /* 0x040fe4000f8008ff */
[----:B------:R-:W-:Y:S02]  /*4320*/  IADD3 R11, R9, R11, RZ ;  /* 0x0000000b090b7210 */ /* 0x000fe40007ffe0ff */
[----:B------:R-:W-:Y:S02]  /*4330*/  F2FP.BF16.F32.PACK_AB R3, R3, R14 ;  /* 0x0000000e0303723e */ /* 0x000fe400000010ff */
[----:B------:R-:W-:-:S05]  /*4340*/  LEA.HI.X R11, R8, UR11, R11, 0x1, P0 ;  /* 0x0000000b080b7c11 */ /* 0x000fca00080f0c0b */
[----:B------:R2:W-:Y:S02]  /*4350*/  STG.E desc[UR12][R10.64], R3 ;  /* 0x000000030a007986 */ /* 0x0005e4000c10190c */
.L_x_66:
[----:B------:R-:W-:Y:S05]  /*4360*/  BSYNC B0 ;  /* 0x0000000000007941 */ /* 0x000fea0003800000 */
.L_x_65:
[----:B------:R-:W-:Y:S01]  /*4370*/  FADD.FTZ R35, R35, -UR20 ;  /* 0x8000001423237e21 */ /* 0x000fe20008010000 */
[----:B------:R-:W-:Y:S01]  /*4380*/  FADD.FTZ R16, R16, -UR20 ;  /* 0x8000001410107e21 */ /* 0x000fe20008010000 */
[----:B--2---:R-:W-:Y:S02]  /*4390*/  SHF.L.U32 R3, R32, 0x10, RZ ;  /* 0x0000001020037819 */ /* 0x004fe400000006ff */
[----:B------:R-:W-:Y:S01]  /*43a0*/  SHF.L.U32 R8, R13, 0x10, RZ ;  /* 0x000000100d087819 */ /* 0x000fe200000006ff */
[----:B------:R-:W-:Y:S01]  /*43b0*/  FMUL.FTZ R35, R35, UR18 ;  /* 0x0000001223237c20 */ /* 0x000fe20008410000 */
[----:B------:R-:W-:Y:S01]  /*43c0*/  FMUL.FTZ R16, R16, UR18 ;  /* 0x0000001210107c20 */ /* 0x000fe20008410000 */
[----:B------:R-:W-:Y:S06]  /*43d0*/  @!P3 BRA `(.L_x_67) ;  /* 0x000000000048b947 */ /* 0x000fec0003800000 */
[----:B------:R-:W-:Y:S01]  /*43e0*/  FFMA.FTZ R6, R35, R4, R6 ;  /* 0x0000000423067223 */ /* 0x000fe20000010006 */
[----:B------:R-:W-:-:S03]  /*43f0*/  FFMA.FTZ R7, R16, R5, R7 ;  /* 0x0000000510077223 */ /* 0x000fc60000010007 */
[----:B-1----:R-:W-:Y:S01]  /*4400*/  FMUL.FTZ R9, R6, -1.4426950216293334961 ;  /* 0xbfb8aa3b06097820 */ /* 0x002fe20000410000 */
        /* <DEDUP_REMOVED lines=15> */
.L_x_67:
[----:B------:R-:W-:Y:S04]  /*4500*/  BSSY B0, `(.L_x_68) ;  /* 0x0000015000007945 */ /* 0x000fe80003800000 */
[----:B------:R-:W-:Y:S05]  /*4510*/  @!P4 BRA `(.L_x_69) ;  /* 0x00000000004cc947 */ /* 0x000fea0003800000 */
[----:B-1----:R-:W-:Y:S01]  /*4520*/  IADD3 R9, R0, 0x60, RZ ;  /* 0x0000006000097810 */ /* 0x002fe20007ffe0ff */
[----:B------:R-:W-:Y:S01]  /*4530*/  ULDC.64 UR10, c[0x0][0x288] ;  /* 0x0000a200000a7ab9 */ /* 0x000fe20000000a00 */
[C-C-:B------:R-:W-:Y:S01]  /*4540*/  FFMA.FTZ R6, R12.reuse, R35, R15.reuse ;  /* 0x000000230c067223 */ /* 0x140fe2000001000f */
[----:B------:R-:W-:Y:S01]  /*4550*/  MOV R43, R45 ;  /* 0x0000002d002b7202 */ /* 0x000fe20000000f00 */
[----:B------:R-:W-:Y:S01]  /*4560*/  FFMA.FTZ R15, R12, R16, R15 ;  /* 0x000000100c0f7223 */ /* 0x000fe2000001000f */
[----:B------:R-:W-:Y:S01]  /*4570*/  SHF.R.S32.HI R7, RZ, 0x1f, R9 ;  /* 0x0000001fff077819 */ /* 0x000fe20000011409 */
[----:B------:R-:W-:Y:S02]  /*4580*/  FFMA.FTZ R6, R3, R4, -R6 ;  /* 0x0000000403067223 */ /* 0x000fe40000010806 */
[----:B------:R-:W-:Y:S01]  /*4590*/  FFMA.FTZ R15, R8, R5, -R15 ;  /* 0x00000005080f7223 */ /* 0x000fe2000001080f */
[----:B------:R-:W-:-:S04]  /*45a0*/  IMAD.WIDE.U32 R42, R9, UR10, R42 ;  /* 0x0000000a092a7c25 */ /* 0x000fc8000f8e002a */
[----:B------:R-:W-:Y:S01]  /*45b0*/  FMUL.FTZ R3, R6, UR18 ;  /* 0x0000001206037c20 */ /* 0x000fe20008410000 */
[----:B------:R-:W-:Y:S01]  /*45c0*/  FMUL.FTZ R6, R15, UR18 ;  /* 0x000000120f067c20 */ /* 0x000fe20008410000 */
[----:B------:R-:W-:-:S04]  /*45d0*/  IMAD R7, R7, UR10, RZ ;  /* 0x0000000a07077c24 */ /* 0x000fc8000f8e02ff */
[----:B------:R-:W-:Y:S01]  /*45e0*/  IMAD R7, R9, UR11, R7 ;  /* 0x0000000b09077c24 */ /* 0x000fe2000f8e0207 */
[----:B------:R-:W-:Y:S01]  /*45f0*/  ULDC.64 UR10, c[0x0][0x210] ;  /* 0x00008400000a7ab9 */ /* 0x000fe20000000a00 */
[----:B------:R-:W-:Y:S02]  /*4600*/  F2FP.BF16.F32.PACK_AB R3, R6, R3 ;  /* 0x000000030603723e */ /* 0x000fe400000010ff */
[----:B------:R-:W-:Y:S02]  /*4610*/  LEA R4, P0, R42, UR10, 0x1 ;  /* 0x0000000a2a047c11 */ /* 0x000fe4000f8008ff */
[----:B------:R-:W-:-:S04]  /*4620*/  IADD3 R7, R43, R7, RZ ;  /* 0x000000072b077210 */ /* 0x000fc80007ffe0ff */
[----:B------:R-:W-:-:S05]  /*4630*/  LEA.HI.X R5, R42, UR11, R7, 0x1, P0 ;  /* 0x0000000b2a057c11 */ /* 0x000fca00080f0c07 */
[----:B------:R2:W-:Y:S02]  /*4640*/  STG.E desc[UR12][R4.64], R3 ;  /* 0x0000000304007986 */ /* 0x0005e4000c10190c */
.L_x_69:
[----:B------:R-:W-:Y:S05]  /*4650*/  BSYNC B0 ;  /* 0x0000000000007941 */ /* 0x000fea0003800000 */
.L_x_68:
[----:B------:R-:W-:Y:S02]  /*4660*/  UIADD3 UR15, UR17, UR15, URZ ;  /* 0x0000000f110f7290 */ /* 0x000fe4000fffe03f */
[----:B------:R-:W-:Y:S02]  /*4670*/  UIADD3 UR4, UR4, 0x1, URZ ;  /* 0x0000000104047890 */ /* 0x000fe4000fffe03f */
[----:B------:R-:W-:-:S06]  /*4680*/  UISETP.GE.AND UP0, UPT, UR15, UR5, UPT ;  /* 0x000000050f00728c */ /* 0x000fcc000bf06270 */
[----:B------:R-:W-:-:S13]  /*4690*/  PLOP3.LUT P0, PT, PT, PT, UP0, 0x80, 0x0 ;  /* 0x000000000000781c */ /* 0x000fda0003f0f008 */
[----:B------:R-:W-:Y:S05]  /*46a0*/  @!P0 BRA `(.L_x_70) ;  /* 0xffffffbc00188947 */ /* 0x000fea000383ffff */
.L_x_35:
[----:B------:R-:W3:Y:S01]  /*46b0*/  LDC R6, c[0x0][0xc] ;  /* 0x00000300ff067b82 */ /* 0x000ee20000000800 */
[----:B------:R-:W-:Y:S01]  /*46c0*/  ISETP.NE.AND P2, PT, R40, RZ, PT ;  /* 0x000000ff2800720c */ /* 0x000fe20003f45270 */
[----:B------:R-:W-:Y:S06]  /*46d0*/  BSSY B0, `(.L_x_71) ;  /* 0x0000015000007945 */ /* 0x000fec0003800000 */
[----:B------:R-:W4:Y:S08]  /*46e0*/  LDC R7, c[0x0][0x10] ;  /* 0x00000400ff077b82 */ /* 0x000f300000000800 */
[----:B0-2---:R-:W0:Y:S01]  /*46f0*/  LDC.64 R2, c[0x0][0x258] ;  /* 0x00009600ff027b82 */ /* 0x005e220000000a00 */
[----:B---3--:R-:W-:-:S02]  /*4700*/  IADD3 R0, R6, -0x1, RZ ;  /* 0xffffffff06007810 */ /* 0x008fc40007ffe0ff */
[----:B------:R-:W-:Y:S02]  /*4710*/  ISETP.NE.AND P1, PT, R6, 0x1, PT ;  /* 0x000000010600780c */ /* 0x000fe40003f25270 */
[----:B------:R-:W-:Y:S02]  /*4720*/  ISETP.NE.AND P0, PT, R0, UR14, PT ;  /* 0x0000000e00007c0c */ /* 0x000fe4000bf05270 */
[C---:B----4-:R-:W-:Y:S02]  /*4730*/  SHF.L.U32 R0, R7.reuse, 0x1, RZ ;  /* 0x0000000107007819 */ /* 0x050fe400000006ff */
[----:B------:R-:W-:Y:S02]  /*4740*/  IADD3 R4, R7, -0x1, RZ ;  /* 0xffffffff07047810 */ /* 0x000fe40007ffe0ff */
[----:B------:R-:W-:Y:S02]  /*4750*/  SEL R5, R0, RZ, P1 ;  /* 0x000000ff00057207 */ /* 0x000fe40000800000 */
[----:B------:R-:W-:-:S03]  /*4760*/  ISETP.NE.OR P0, PT, R31, R4, P0 ;  /* 0x000000041f00720c */ /* 0x000fc60000705670 */
[----:B0-----:R-:W-:Y:S01]  /*4770*/  IMAD.WIDE.U32 R2, R5, 0x4, R2 ;  /* 0x0000000405027825 */ /* 0x001fe200078e0002 */
[----:B------:R-:W-:Y:S09]  /*4780*/  @P2 BRA `(.L_x_72) ;  /* 0x0000000000242947 */ /* 0x000ff20003800000 */
[----:B------:R-:W0:Y:S01]  /*4790*/  S2R R0, SR_LANEID ;  /* 0x0000000000007919 */ /* 0x000e220000000000 */
[----:B------:R-:W-:Y:S02]  /*47a0*/  VOTEU.ANY UR4, UPT, PT ;  /* 0x0000000000047886 */ /* 0x000fe400038e0100 */
[----:B------:R-:W-:Y:S02]  /*47b0*/  UFLO.U32 UR5, UR4 ;  /* 0x00000004000572bd */ /* 0x000fe400080e0000 */
[----:B------:R-:W2:Y:S04]  /*47c0*/  POPC R5, UR4 ;  /* 0x0000000400057d09 */ /* 0x000ea80008000000 */
[----:B0-----:R-:W-:-:S13]  /*47d0*/  ISETP.EQ.U32.AND P1, PT, R0, UR5, PT ;  /* 0x0000000500007c0c */ /* 0x001fda000bf22070 */
[----:B------:R-:W-:Y:S06]  /*47e0*/  @P1 MEMBAR.ALL.GPU ;  /* 0x0000000000001992 */ /* 0x000fec000000a000 */
[----:B------:R-:W-:-:S00]  /*47f0*/  @P1 ERRBAR ;  /* 0x00000000000019ab */ /* 0x000fc00000000000 */
[----:B------:R-:W-:Y:S06]  /*4800*/  @P1 CGAERRBAR ;  /* 0x00000000000015ab */ /* 0x000fec0000000000 */
[----:B--2---:R0:W-:Y:S02]  /*4810*/  @P1 REDG.E.ADD.S32.STRONG.GPU desc[UR12][R2.64], R5 ;  /* 0x000000050200198e */ /* 0x0041e4000c10e38c */
.L_x_72:
[----:B------:R-:W-:Y:S05]  /*4820*/  BSYNC B0 ;  /* 0x0000000000007941 */ /* 0x000fea0003800000 */
.L_x_71:
[----:B------:R-:W-:Y:S05]  /*4830*/  @P0 EXIT ;  /* 0x000000000000094d */ /* 0x000fea0003800000 */
[----:B------:R-:W-:Y:S05]  /*4840*/  @P2 BRA `(.L_x_73) ;  /* 0x0000000000202947 */ /* 0x000fea0003800000 */
[----:B------:R-:W-:-:S05]  /*4850*/  IMAD R0, R6, R7, RZ ;  /* 0x0000000706007224 */ /* 0x000fca00078e02ff */
[----:B------:R-:W-:-:S13]  /*4860*/  ISETP.NE.AND P0, PT, R0, -0x1, PT ;  /* 0xffffffff0000780c */ /* 0x000fda0003f05270 */
[----:B------:R-:W-:Y:S05]  /*4870*/  @!P0 BRA `(.L_x_73) ;  /* 0x0000000000148947 */ /* 0x000fea0003800000 */
.L_x_74:
[----:B0-----:R-:W2:Y:S04]  /*4880*/  LDG.E.STRONG.GPU R5, desc[UR12][R2.64] ;  /* 0x0000000c02057981 */ /* 0x001ea8000c1ef900 */
[----:B--2---:R-:W-:Y:S01]  /*4890*/  CCTL.IVALL ;  /* 0x00000000ff00798f */ /* 0x004fe20002000000 */
[----:B------:R-:W-:Y:S05]  /*48a0*/  YIELD ;  /* 0x0000000000007946 */ /* 0x000fea0003800000 */
[----:B------:R-:W-:-:S13]  /*48b0*/  ISETP.NE.AND P0, PT, R5, R0, PT ;  /* 0x000000000500720c */ /* 0x000fda0003f05270 */
[----:B------:R-:W-:Y:S05]  /*48c0*/  @P0 BRA `(.L_x_74) ;  /* 0xfffffffc00ec0947 */ /* 0x000fea000383ffff */
.L_x_73:
        /* <DEDUP_REMOVED lines=11> */
[C---:B-1----:R-:W-:Y:S01]  /*4980*/  IMAD.WIDE.U32 R8, R2.reuse, 0x3, RZ ;  /* 0x0000000302087825 */ /* 0x042fe200078e00ff */
        /* <DEDUP_REMOVED lines=12> */
.L_x_75:
        /* <DEDUP_REMOVED lines=23> */
.L_x_76:
        /* <DEDUP_REMOVED lines=12> */
.L_x_3333:


//--------------------- .text._Z35group_norm_nhwc_bwd_one_pass_kernelI11Bf16IOFp32WLi256ELi8ELi128EEv26Group_norm_nhwc_bwd_params --------------------------
	.section	.text._Z35group_norm_nhwc_bwd_one_pass_kernelI11Bf16IOFp32WLi256ELi8ELi128EEv26Group_norm_nhwc_bwd_params,"ax",@progbits
	.align	128
        .global         _Z35group_norm_nhwc_bwd_one_pass_kernelI11Bf16IOFp32WLi256ELi8ELi128EEv26Group_norm_nhwc_bwd_params
        .type           _Z35group_norm_nhwc_bwd_one_pass_kernelI11Bf16IOFp32WLi256ELi8ELi128EEv26Group_norm_nhwc_bwd_params,@function
        .size           _Z35group_norm_nhwc_bwd_one_pass_kernelI11Bf16IOFp32WLi256ELi8ELi128EEv26Group_norm_nhwc_bwd_params,(.L_x_3334 - _Z35group_norm_nhwc_bwd_one_pass_kernelI11Bf16IOFp32WLi256ELi8ELi128EEv26Group_norm_nhwc_bwd_params)
        .other          _Z35group_norm_nhwc_bwd_one_pass_kernelI11Bf16IOFp32WLi256ELi8ELi128EEv26Group_norm_nhwc_bwd_params,@"STO_CUDA_ENTRY STV_DEFAULT"
_Z35group_norm_nhwc_bwd_one_pass_kernelI11Bf16IOFp32WLi256ELi8ELi128EEv26Group_norm_nhwc_bwd_params:
.text._Z35group_norm_nhwc_bwd_one_pass_kernelI11Bf16IOFp32WLi256ELi8ELi128EEv26Group_norm_nhwc_bwd_params:
        /* <DEDUP_REMOVED lines=11> */
[--C-:B------:R-:W-:Y:S01]  /*00b0*/  SHF.R.U32.HI R0, RZ, 0x2, R58.reuse ;  /* 0x00000002ff007819 */ /* 0x100fe2000001163a */
[----:B------:R-:W-:Y:S01]  /*00c0*/  ULDC.64 UR16, c[0x0][0x290] ;  /* 0x0000a40000107ab9 */ /* 0x000fe20000000a00 */
[----:B------:R-:W-:Y:S01]  /*00d0*/  ISETP.GE.U32.AND P0, PT, R58, 0x80, PT ;  /* 0x000000803a00780c */ /* 0x000fe20003f06070 */
[----:B------:R-:W-:Y:S01]  /*00e0*/  ULDC.64 UR10, c[0x0][0x288] ;  /* 0x0000a200000a7ab9 */ /* 0x000fe20000000a00 */
[----:B------:R-:W-:Y:S01]  /*00f0*/  UMOV UR4, 0x400 ;  /* 0x0000040000047882 */ /* 0x000fe20000000000 */
[----:B------:R-:W-:Y:S01]  /*0100*/  UIMAD.WIDE.U32 UR6, UR10, 0x3, URZ ;  /* 0x000000030a0678a5 */ /* 0x000fe2000f8e003f */
[----:B------:R-:W-:Y:S01]  /*0110*/  SHF.R.S32.HI R11, RZ, 0x1f, R58 ;  /* 0x0000001fff0b7819 */ /* 0x000fe2000001143a */
[----:B------:R-:W1:Y:S01]  /*0120*/  S2UR UR8, SR_CgaCtaId ;  /* 0x00000000000879c3 */ /* 0x000e620000008800 */
[----:B------:R-:W-:Y:S01]  /*0130*/  ULEA.HI UR5, UP0, UR11, UR10, URZ, 0x1 ;  /* 0x0000000a0b057291 */ /* 0x000fe2000f81083f */
[----:B------:R-:W-:Y:S01]  /*0140*/  HFMA2.MMA R54, -RZ, RZ, 0, 0 ;  /* 0x00000000ff367435 */ /* 0x000fe200000001ff */
[----:B------:R-:W-:Y:S01]  /*0150*/  UIMAD UR10, UR11, 0x3, URZ ;  /* 0x000000030b0a78a4 */ /* 0x000fe2000f8e023f */
[----:B------:R-:W-:Y:S01]  /*0160*/  LEA.HI R11, R11, R58, RZ, 0x5 ;  /* 0x0000003a0b0b7211 */ /* 0x000fe200078f28ff */
[----:B------:R-:W-:Y:S01]  /*0170*/  UIADD3.X UR9, URZ, UR11, URZ, UP0, !UPT ;  /* 0x0000000b3f097290 */ /* 0x000fe200087fe43f */
[----:B------:R-:W-:Y:S01]  /*0180*/  MOV R55, R37 ;  /* 0x0000002500377202 */ /* 0x000fe20000000f00 */
[----:B------:R-:W-:Y:S01]  /*0190*/  UIADD3 UR7, UR7, UR10, URZ ;  /* 0x0000000a07077290 */ /* 0x000fe2000fffe03f */
[----:B------:R-:W2:Y:S01]  /*01a0*/  LDC R36, c[0x0][0x10] ;  /* 0x00000400ff247b82 */ /* 0x000ea20000000800 */
[----:B0-----:R-:W-:-:S07]  /*01b0*/  IMAD R0, R3, UR14, R0 ;  /* 0x0000000e03007c24 */ /* 0x001fce000f8e0200 */
[----:B------:R-:W0:Y:S01]  /*01c0*/  LDC R8, c[0x0][0xc] ;  /* 0x00000300ff087b82 */ /* 0x000e220000000800 */
[C---:B------:R-:W-:Y:S02]  /*01d0*/  IADD3 R2, R0.reuse, 0x60, RZ ;  /* 0x0000006000027810 */ /* 0x040fe40007ffe0ff */
[----:B------:R-:W-:Y:S01]  /*01e0*/  IADD3 R3, R0, 0x80, RZ ;  /* 0x0000008000037810 */ /* 0x000fe20007ffe0ff */
[----:B-1----:R-:W-:Y:S01]  /*01f0*/  ULEA UR8, UR8, UR4, 0x18 ;  /* 0x0000000408087291 */ /* 0x002fe2000f8ec03f */
[----:B------:R-:W-:Y:S01]  /*0200*/  ISETP.LT.U32.AND P5, PT, R2, UR16, PT ;  /* 0x0000001002007c0c */ /* 0x000fe2000bfa1070 */
[----:B------:R-:W-:Y:S01]  /*0210*/  USHF.R.S64 UR4, UR5, 0x1, UR9 ;  /* 0x0000000105047899 */ /* 0x000fe20008001009 */
[----:B------:R-:W-:Y:S01]  /*0220*/  SHF.R.S32.HI R2, RZ, 0x1f, R2 ;  /* 0x0000001fff027819 */ /* 0x000fe20000011402 */
[----:B------:R-:W-:Y:S01]  /*0230*/  ULEA.HI UR5, UP0, UR7, UR6, URZ, 0x1 ;  /* 0x0000000607057291 */ /* 0x000fe2000f81083f */
[----:B------:R-:W-:Y:S01]  /*0240*/  ISETP.LT.U32.AND P4, PT, R3, UR16, PT ;  /* 0x0000001003007c0c */ /* 0x000fe2000bf81070 */
[----:B------:R-:W-:Y:S01]  /*0250*/  USHF.R.S32.HI UR9, URZ, 0x1, UR9 ;  /* 0x000000013f097899 */ /* 0x000fe20008011409 */
[----:B------:R-:W-:Y:S01]  /*0260*/  ISETP.LT.AND.EX P5, PT, R2, UR17, !P0, P5 ;  /* 0x0000001102007c0c */ /* 0x000fe2000c7a1350 */
[----:B------:R-:W-:Y:S01]  /*0270*/  UIADD3.X UR7, URZ, UR7, URZ, UP0, !UPT ;  /* 0x000000073f077290 */ /* 0x000fe200087fe43f */
[----:B------:R-:W1:Y:S01]  /*0280*/  S2R R2, SR_LANEID ;  /* 0x0000000000027919 */ /* 0x000e620000000000 */
[----:B------:R-:W-:Y:S01]  /*0290*/  IADD3 R6, R0, 0xa0, RZ ;  /* 0x000000a000067810 */ /* 0x000fe20007ffe0ff */
[----:B--2---:R-:W-:Y:S01]  /*02a0*/  IMAD R56, R36, UR14, R37 ;  /* 0x0000000e24387c24 */ /* 0x004fe2000f8e0225 */
[----:B------:R-:W-:Y:S01]  /*02b0*/  SHF.R.S32.HI R3, RZ, 0x1f, R3 ;  /* 0x0000001fff037819 */ /* 0x000fe20000011403 */
[----:B------:R-:W-:Y:S01]  /*02c0*/  USHF.R.S64 UR5, UR5, 0x1, UR7 ;  /* 0x0000000105057899 */ /* 0x000fe20008001007 */
[----:B------:R-:W-:Y:S01]  /*02d0*/  ISETP.LT.U32.AND P1, PT, R6, UR16, PT ;  /* 0x0000001006007c0c */ /* 0x000fe2000bf21070 */
[----:B------:R-:W-:Y:S01]  /*02e0*/  USHF.R.S32.HI UR7, URZ, 0x1, UR7 ;  /* 0x000000013f077899 */ /* 0x000fe20008011407 */
[----:B------:R-:W-:Y:S01]  /*02f0*/  ISETP.LT.AND.EX P4, PT, R3, UR17, !P0, P4 ;  /* 0x0000001103007c0c */ /* 0x000fe2000c781340 */
[----:B------:R-:W-:Y:S01]  /*0300*/  USHF.L.U64.HI UR6, UR4, 0x2, UR9 ;  /* 0x0000000204067899 */ /* 0x000fe20008010209 */
[----:B------:R-:W-:Y:S01]  /*0310*/  SHF.R.S32.HI R6, RZ, 0x1f, R6 ;  /* 0x0000001fff067819 */ /* 0x000fe20000011406 */
[----:B------:R-:W-:Y:S01]  /*0320*/  USHF.L.U64.HI UR7, UR5, 0x2, UR7 ;  /* 0x0000000205077899 */ /* 0x000fe20008010207 */
[----:B------:R-:W-:-:S02]  /*0330*/  ISETP.LT.U32.AND P6, PT, R0, UR16, PT ;  /* 0x0000001000007c0c */ /* 0x000fc4000bfc1070 */
[----:B------:R-:W-:Y:S02]  /*0340*/  SHF.R.S32.HI R3, RZ, 0x1f, R0 ;  /* 0x0000001fff037819 */ /* 0x000fe40000011400 */
[C---:B------:R-:W-:Y:S02]  /*0350*/  IADD3 R4, R0.reuse, 0x20, RZ ;  /* 0x0000002000047810 */ /* 0x040fe40007ffe0ff */
[----:B------:R-:W-:Y:S02]  /*0360*/  IADD3 R5, R0, 0x40, RZ ;  /* 0x0000004000057810 */ /* 0x000fe40007ffe0ff */
[----:B------:R-:W-:Y:S02]  /*0370*/  ISETP.LT.AND.EX P1, PT, R6, UR17, !P0, P1 ;  /* 0x0000001106007c0c */ /* 0x000fe4000c721310 */
[----:B------:R-:W-:Y:S02]  /*0380*/  ISETP.LT.U32.AND P3, PT, R4, UR16, PT ;  /* 0x0000001004007c0c */ /* 0x000fe4000bf61070 */
[----:B------:R-:W-:-:S02]  /*0390*/  ISETP.LT.U32.AND P2, PT, R5, UR16, PT ;  /* 0x0000001005007c0c */ /* 0x000fc4000bf41070 */
[----:B------:R-:W-:Y:S02]  /*03a0*/  SHF.R.S32.HI R7, RZ, 0x1f, R4 ;  /* 0x0000001fff077819 */ /* 0x000fe40000011404 */
[----:B------:R-:W-:Y:S02]  /*03b0*/  SHF.R.S32.HI R9, RZ, 0x1f, R5 ;  /* 0x0000001fff097819 */ /* 0x000fe40000011405 */
[----:B------:R-:W-:Y:S02]  /*03c0*/  ISETP.LT.AND.EX P6, PT, R3, UR17, !P0, P6 ;  /* 0x0000001103007c0c */ /* 0x000fe4000c7c1360 */
[----:B------:R-:W-:Y:S02]  /*03d0*/  SHF.R.S32.HI R6, RZ, 0x5, R11 ;  /* 0x00000005ff067819 */ /* 0x000fe4000001140b */
[----:B------:R-:W-:Y:S02]  /*03e0*/  ISETP.LT.AND.EX P3, PT, R7, UR17, !P0, P3 ;  /* 0x0000001107007c0c */ /* 0x000fe4000c761330 */
[----:B------:R-:W-:-:S02]  /*03f0*/  ISETP.LT.AND.EX P2, PT, R9, UR17, !P0, P2 ;  /* 0x0000001109007c0c */ /* 0x000fc4000c741320 */
[----:B------:R-:W-:Y:S02]  /*0400*/  P2R R59, PR, RZ, 0x40 ;  /* 0x00000040ff3b7803 */ /* 0x000fe40000000000 */
[----:B0-----:R-:W-:Y:S02]  /*0410*/  LOP3.LUT R57, R8, 0x3, RZ, 0xc0, !PT ;  /* 0x0000000308397812 */ /* 0x001fe400078ec0ff */
[----:B-1----:R-:W-:-:S07]  /*0420*/  LEA R6, R6, UR8, 0x3 ;  /* 0x0000000806067c11 */ /* 0x002fce000f8e18ff */
.L_x_128:
[----:B0-----:R-:W0:Y:S01]  /*0430*/  LDC R18, c[0x0][0x2a0] ;  /* 0x0000a800ff127b82 */ /* 0x001e220000000800 */
[----:B------:R-:W-:Y:S01]  /*0440*/  ISETP.NE.AND P6, PT, R59, RZ, PT ;  /* 0x000000ff3b00720c */ /* 0x000fe20003fc5270 */
[----:B------:R-:W-:Y:S01]  /*0450*/  ULDC.64 UR8, c[0x0][0x298] ;  /* 0x0000a60000087ab9 */ /* 0x000fe20000000a00 */
[C---:B------:R-:W-:Y:S02]  /*0460*/  IADD3 R23, R0.reuse, 0x60, RZ ;  /* 0x0000006000177810 */ /* 0x040fe40007ffe0ff */
[----:B------:R-:W-:-:S03]  /*0470*/  IADD3 R41, R0, 0x80, RZ ;  /* 0x0000008000297810 */ /* 0x000fc60007ffe0ff */
[----:B------:R-:W1:Y:S08]  /*0480*/  @P3 LDC.64 R42, c[0x0][0x230] ;  /* 0x00008c00ff2a3b82 */ /* 0x000e700000000a00 */
[----:B------:R-:W2:Y:S08]  /*0490*/  @P3 LDC.64 R34, c[0x0][0x228] ;  /* 0x00008a00ff223b82 */ /* 0x000eb00000000a00 */
[----:B------:R-:W3:Y:S01]  /*04a0*/  @P2 LDC.64 R32, c[0x0][0x230] ;  /* 0x00008c00ff202b82 */ /* 0x000ee20000000a00 */
[----:B0-----:R-:W-:-:S07]  /*04b0*/  IABS R15, R18 ;  /* 0x00000012000f7213 */ /* 0x001fce0000000000 */
[----:B------:R-:W0:Y:S01]  /*04c0*/  @P2 LDC.64 R30, c[0x0][0x228] ;  /* 0x00008a00ff1e2b82 */ /* 0x000e220000000a00 */
[----:B------:R-:W4:Y:S07]  /*04d0*/  I2F.RP R12, R15 ;  /* 0x0000000f000c7306 */ /* 0x000f2e0000209400 */
[----:B------:R-:W0:Y:S08]  /*04e0*/  @P5 LDC.64 R28, c[0x0][0x230] ;  /* 0x00008c00ff1c5b82 */ /* 0x000e300000000a00 */
[----:B------:R-:W0:Y:S01]  /*04f0*/  @P5 LDC.64 R26, c[0x0][0x228] ;  /* 0x00008a00ff1a5b82 */ /* 0x000e220000000a00 */
[----:B----4-:R-:W4:Y:S07]  /*0500*/  MUFU.RCP R12, R12 ;  /* 0x0000000c000c7308 */ /* 0x010f2e0000001000 */
[----:B------:R-:W0:Y:S08]  /*0510*/  @P4 LDC.64 R24, c[0x0][0x230] ;  /* 0x00008c00ff184b82 */ /* 0x000e300000000a00 */
[----:B------:R-:W0:Y:S01]  /*0520*/  LDC R38, c[0x0][0x2ac] ;  /* 0x0000ab00ff267b82 */ /* 0x000e220000000800 */
[----:B------:R-:W-:-:S02]  /*0530*/  CS2R R52, SRZ ;  /* 0x0000000000347805 */ /* 0x000fc4000001ff00 */
[----:B----4-:R-:W-:Y:S02]  /*0540*/  IADD3 R10, R12, 0xffffffe, RZ ;  /* 0x0ffffffe0c0a7810 */ /* 0x010fe40007ffe0ff */
[----:B------:R-:W-:Y:S01]  /*0550*/  CS2R R50, SRZ ;  /* 0x0000000000327805 */ /* 0x000fe2000001ff00 */
[----:B------:R-:W-:Y:S01]  /*0560*/  UMOV UR10, 0x3f800000 ;  /* 0x3f800000000a7882 */ /* 0x000fe20000000000 */
[----:B------:R-:W-:Y:S01]  /*0570*/  ULDC.U8 UR15, c[0x0][0x2a4] ;  /* 0x0000a900000f7ab9 */ /* 0x000fe20000000000 */
[----:B------:R4:W1:Y:S01]  /*0580*/  F2I.FTZ.U32.TRUNC.NTZ R11, R10 ;  /* 0x0000000a000b7305 */ /* 0x000862000021f000 */
[----:B------:R-:W2:Y:S01]  /*0590*/  @P6 LDC.64 R16, c[0x0][0x288] ;  /* 0x0000a200ff106b82 */ /* 0x000ea20000000a00 */
[----:B----4-:R-:W-:-:S07]  /*05a0*/  MOV R10, RZ ;  /* 0x000000ff000a7202 */ /* 0x010fce0000000f00 */
[----:B------:R-:W4:Y:S01]  /*05b0*/  @P6 LDC.64 R62, c[0x0][0x230] ;  /* 0x00008c00ff3e6b82 */ /* 0x000f220000000a00 */
[----:B-1----:R-:W-:-:S07]  /*05c0*/  IADD3 R14, RZ, -R11, RZ ;  /* 0x8000000bff0e7210 */ /* 0x002fce0007ffe0ff */
[----:B------:R-:W1:Y:S01]  /*05d0*/  @P6 LDC.64 R44, c[0x0][0x228] ;  /* 0x00008a00ff2c6b82 */ /* 0x000e620000000a00 */
[----:B------:R-:W-:Y:S01]  /*05e0*/  IMAD R13, R14, R15, RZ ;  /* 0x0000000f0e0d7224 */ /* 0x000fe200078e02ff */
[----:B------:R-:W-:-:S03]  /*05f0*/  IABS R14, R55 ;  /* 0x00000037000e7213 */ /* 0x000fc60000000000 */
[----:B------:R-:W-:Y:S01]  /*0600*/  IMAD.HI.U32 R11, R11, R13, R10 ;  /* 0x0000000d0b0b7227 */ /* 0x000fe200078e000a */
[----:B------:R-:W-:-:S05]  /*0610*/  LOP3.LUT R10, R55, R18, RZ, 0x3c, !PT ;  /* 0x00000012370a7212 */ /* 0x000fca00078e3cff */
[----:B------:R-:W-:-:S05]  /*0620*/  IMAD.HI.U32 R11, R11, R14, RZ ;  /* 0x0000000e0b0b7227 */ /* 0x000fca00078e00ff */
[----:B------:R-:W-:-:S05]  /*0630*/  IADD3 R12, -R11, RZ, RZ ;  /* 0x000000ff0b0c7210 */ /* 0x000fca0007ffe1ff */
[----:B------:R-:W-:-:S05]  /*0640*/  IMAD R12, R15, R12, R14 ;  /* 0x0000000c0f0c7224 */ /* 0x000fca00078e020e */
[----:B------:R-:W-:-:S13]  /*0650*/  ISETP.GT.U32.AND P0, PT, R15, R12, PT ;  /* 0x0000000c0f00720c */ /* 0x000fda0003f04070 */
[-C--:B------:R-:W-:Y:S02]  /*0660*/  @!P0 IADD3 R12, R12, -R15.reuse, RZ ;  /* 0x8000000f0c0c8210 */ /* 0x080fe40007ffe0ff */
[----:B------:R-:W-:Y:S02]  /*0670*/  @!P0 IADD3 R11, R11, 0x1, RZ ;  /* 0x000000010b0b8810 */ /* 0x000fe40007ffe0ff */
[----:B------:R-:W-:Y:S02]  /*0680*/  ISETP.GT.U32.AND P0, PT, R15, R12, PT ;  /* 0x0000000c0f00720c */ /* 0x000fe40003f04070 */
[----:B------:R-:W-:-:S04]  /*0690*/  IADD3 R13, R12, -R15, RZ ;  /* 0x8000000f0c0d7210 */ /* 0x000fc80007ffe0ff */
[----:B------:R-:W-:Y:S02]  /*06a0*/  SEL R13, R13, R12, !P0 ;  /* 0x0000000c0d0d7207 */ /* 0x000fe40004000000 */
[----:B------:R-:W-:Y:S02]  /*06b0*/  ISETP.GE.U32.AND P0, PT, R12, R15, PT ;  /* 0x0000000f0c00720c */ /* 0x000fe40003f06070 */
[----:B------:R-:W-:-:S04]  /*06c0*/  SHF.L.U32 R12, R58, 0x1, RZ ;  /* 0x000000013a0c7819 */ /* 0x000fc800000006ff */
[----:B------:R-:W-:-:S07]  /*06d0*/  LOP3.LUT R12, R12, 0x6, RZ, 0xc0, !PT ;  /* 0x000000060c0c7812 */ /* 0x000fce00078ec0ff */
[----:B------:R-:W-:Y:S02]  /*06e0*/  @P0 IADD3 R11, R11, 0x1, RZ ;  /* 0x000000010b0b0810 */ /* 0x000fe40007ffe0ff */
[----:B------:R-:W-:-:S13]  /*06f0*/  ISETP.GE.AND P0, PT, R55, RZ, PT ;  /* 0x000000ff3700720c */ /* 0x000fda0003f06270 */
[----:B------:R-:W-:Y:S02]  /*0700*/  @!P0 IADD3 R13, -R13, RZ, RZ ;  /* 0x000000ff0d0d8210 */ /* 0x000fe40007ffe1ff */
[----:B------:R-:W-:Y:S02]  /*0710*/  ISETP.GE.AND P0, PT, R10, RZ, PT ;  /* 0x000000ff0a00720c */ /* 0x000fe40003f06270 */
[----:B------:R-:W-:-:S11]  /*0720*/  LOP3.LUT R10, RZ, R18, RZ, 0x33, !PT ;  /* 0x00000012ff0a7212 */ /* 0x000fd600078e33ff */
[----:B------:R-:W-:Y:S02]  /*0730*/  @!P0 IADD3 R11, -R11, RZ, RZ ;  /* 0x000000ff0b0b8210 */ /* 0x000fe40007ffe1ff */
[----:B------:R-:W-:-:S04]  /*0740*/  ISETP.NE.AND P0, PT, R18, RZ, PT ;  /* 0x000000ff1200720c */ /* 0x000fc80003f05270 */
[C---:B------:R-:W-:Y:S02]  /*0750*/  SEL R61, R10.reuse, R13, !P0 ;  /* 0x0000000d0a3d7207 */ /* 0x040fe40004000000 */
[----:B------:R-:W-:Y:S02]  /*0760*/  SEL R11, R10, R11, !P0 ;  /* 0x0000000b0a0b7207 */ /* 0x000fe40004000000 */
[----:B------:R-:W-:Y:S02]  /*0770*/  LEA R14, R61, R12, 0x3 ;  /* 0x0000000c3d0e7211 */ /* 0x000fe400078e18ff */
[----:B------:R-:W-:Y:S01]  /*0780*/  SHF.R.S32.HI R10, RZ, 0x1f, R11 ;  /* 0x0000001fff0a7819 */ /* 0x000fe2000001140b */
[----:B------:R-:W3:Y:S01]  /*0790*/  @P3 LDC.64 R12, c[0x0][0x288] ;  /* 0x0000a200ff0c3b82 */ /* 0x000ee20000000a00 */
[----:B------:R-:W-:-:S03]  /*07a0*/  SHF.R.S32.HI R15, RZ, 0x1f, R14 ;  /* 0x0000001fff0f7819 */ /* 0x000fc6000001140e */
[----:B------:R-:W-:Y:S02]  /*07b0*/  IMAD R10, R10, UR8, RZ ;  /* 0x000000080a0a7c24 */ /* 0x000fe4000f8e02ff */
[----:B------:R-:W-:-:S04]  /*07c0*/  IMAD.WIDE.U32 R64, R11, UR8, R14 ;  /* 0x000000080b407c25 */ /* 0x000fc8000f8e000e */
[----:B------:R-:W-:Y:S01]  /*07d0*/  IMAD R67, R11, UR9, R10 ;  /* 0x000000090b437c24 */ /* 0x000fe2000f8e020a */
[----:B------:R-:W-:Y:S01]  /*07e0*/  @P6 MOV R66, R64 ;  /* 0x0000004000426202 */ /* 0x000fe20000000f00 */
[-C--:B--2---:R-:W-:Y:S01]  /*07f0*/  @P6 IMAD R10, R3, R16.reuse, RZ ;  /* 0x00000010030a6224 */ /* 0x084fe200078e02ff */
[----:B------:R-:W-:Y:S02]  /*0800*/  ULDC.64 UR8, c[0x0][0x290] ;  /* 0x0000a40000087ab9 */ /* 0x000fe40000000a00 */
[----:B------:R-:W-:Y:S01]  /*0810*/  IADD3 R67, R65, R67, RZ ;  /* 0x0000004341437210 */ /* 0x000fe20007ffe0ff */
[C---:B------:R-:W-:Y:S02]  /*0820*/  @P6 IMAD R19, R0.reuse, R17, R10 ;  /* 0x0000001100136224 */ /* 0x040fe400078e020a */
[----:B------:R-:W2:Y:S01]  /*0830*/  @P2 LDC.64 R10, c[0x0][0x288] ;  /* 0x0000a200ff0a2b82 */ /* 0x000ea20000000a00 */
[----:B------:R-:W-:-:S04]  /*0840*/  @P6 IMAD.WIDE.U32 R16, R0, R16, R66 ;  /* 0x0000001000106225 */ /* 0x000fc800078e0042 */
[----:B---3--:R-:W-:Y:S01]  /*0850*/  @P3 IMAD R20, R7, R12, RZ ;  /* 0x0000000c07143224 */ /* 0x008fe200078e02ff */
[----:B------:R-:W-:Y:S02]  /*0860*/  @P6 IADD3 R17, R17, R19, RZ ;  /* 0x0000001311116210 */ /* 0x000fe40007ffe0ff */
[----:B------:R-:W-:Y:S01]  /*0870*/  @P6 SHF.L.U32 R19, R16, 0x1, RZ ;  /* 0x0000000110136819 */ /* 0x000fe200000006ff */
[----:B------:R-:W-:Y:S01]  /*0880*/  @P3 IMAD R21, R4, R13, R20 ;  /* 0x0000000d04153224 */ /* 0x000fe200078e0214 */
[----:B------:R-:W-:Y:S02]  /*0890*/  @P6 SHF.L.U64.HI R18, R16, 0x1, R17 ;  /* 0x0000000110126819 */ /* 0x000fe40000010211 */
[----:B------:R-:W-:Y:S02]  /*08a0*/  @P3 MOV R16, R64 ;  /* 0x0000004000103202 */ /* 0x000fe40000000f00 */
[----:B------:R-:W-:Y:S02]  /*08b0*/  @P3 MOV R17, R67 ;  /* 0x0000004300113202 */ /* 0x000fe40000000f00 */
[----:B----4-:R-:W-:Y:S01]  /*08c0*/  @P6 IADD3 R62, P0, R19, R62, RZ ;  /* 0x0000003e133e6210 */ /* 0x010fe20007f1e0ff */
[----:B------:R-:W-:-:S03]  /*08d0*/  @P3 IMAD.WIDE.U32 R16, R4, R12, R16 ;  /* 0x0000000c04103225 */ /* 0x000fc600078e0010 */
[C---:B------:R-:W-:Y:S01]  /*08e0*/  @P6 IADD3.X R63, R18.reuse, R63, RZ, P0, !PT ;  /* 0x0000003f123f6210 */ /* 0x040fe200007fe4ff */
[----:B------:R-:W3:Y:S01]  /*08f0*/  @P5 LDC.64 R12, c[0x0][0x288] ;  /* 0x0000a200ff0c5b82 */ /* 0x000ee20000000a00 */
[----:B-1----:R-:W-:Y:S01]  /*0900*/  @P6 IADD3 R44, P0, R19, R44, RZ ;  /* 0x0000002c132c6210 */ /* 0x002fe20007f1e0ff */
[----:B--2---:R-:W-:Y:S01]  /*0910*/  @P2 IMAD R20, R9, R10, RZ ;  /* 0x0000000a09142224 */ /* 0x004fe200078e02ff */
[----:B------:R-:W-:Y:S02]  /*0920*/  @P3 IADD3 R17, R17, R21, RZ ;  /* 0x0000001511113210 */ /* 0x000fe40007ffe0ff */
[----:B------:R-:W-:Y:S01]  /*0930*/  @P6 IADD3.X R45, R18, R45, RZ, P0, !PT ;  /* 0x0000002d122d6210 */ /* 0x000fe200007fe4ff */
[----:B------:R-:W-:Y:S01]  /*0940*/  @P2 IMAD R21, R5, R11, R20 ;  /* 0x0000000b05152224 */ /* 0x000fe200078e0214 */
[C---:B------:R-:W-:Y:S02]  /*0950*/  @P3 SHF.L.U32 R19, R16.reuse, 0x1, RZ ;  /* 0x0000000110133819 */ /* 0x040fe400000006ff */
[----:B------:R-:W-:-:S02]  /*0960*/  @P3 SHF.L.U64.HI R18, R16, 0x1, R17 ;  /* 0x0000000110123819 */ /* 0x000fc40000010211 */
[----:B------:R-:W-:Y:S02]  /*0970*/  @P2 MOV R16, R64 ;  /* 0x0000004000102202 */ /* 0x000fe40000000f00 */
[----:B------:R-:W-:Y:S02]  /*0980*/  @P2 MOV R17, R67 ;  /* 0x0000004300112202 */ /* 0x000fe40000000f00 */
[----:B------:R-:W-:Y:S01]  /*0990*/  @P3 IADD3 R42, P0, R19, R42, RZ ;  /* 0x0000002a132a3210 */ /* 0x000fe20007f1e0ff */
[----:B------:R-:W-:-:S03]  /*09a0*/  @P2 IMAD.WIDE.U32 R10, R5, R10, R16 ;  /* 0x0000000a050a2225 */ /* 0x000fc600078e0010 */
[----:B------:R-:W-:Y:S01]  /*09b0*/  @P3 IADD3.X R43, R18, R43, RZ, P0, !PT ;  /* 0x0000002b122b3210 */ /* 0x000fe200007fe4ff */
[----:B------:R-:W1:Y:S01]  /*09c0*/  @P4 LDC.64 R16, c[0x0][0x288] ;  /* 0x0000a200ff104b82 */ /* 0x000e620000000a00 */
[----:B------:R-:W-:Y:S02]  /*09d0*/  @P3 IADD3 R34, P0, R19, R34, RZ ;  /* 0x0000002213223210 */ /* 0x000fe40007f1e0ff */
[----:B------:R-:W-:Y:S01]  /*09e0*/  @P2 IADD3 R19, R11, R21, RZ ;  /* 0x000000150b132210 */ /* 0x000fe20007ffe0ff */
[----:B------:R2:W5:Y:S01]  /*09f0*/  @P3 LDG.E R53, desc[UR12][R42.64] ;  /* 0x0000000c2a353981 */ /* 0x000562000c1e1900 */
[----:B------:R-:W-:Y:S02]  /*0a00*/  SHF.R.S32.HI R21, RZ, 0x1f, R23 ;  /* 0x0000001fff157819 */ /* 0x000fe40000011417 */
[----:B------:R-:W-:Y:S02]  /*0a10*/  @P2 SHF.L.U32 R11, R10, 0x1, RZ ;  /* 0x000000010a0b2819 */ /* 0x000fe400000006ff */
[----:B------:R-:W-:-:S02]  /*0a20*/  @P3 IADD3.X R35, R18, R35, RZ, P0, !PT ;  /* 0x0000002312233210 */ /* 0x000fc400007fe4ff */
[----:B------:R-:W-:Y:S01]  /*0a30*/  @P2 SHF.L.U64.HI R20, R10, 0x1, R19 ;  /* 0x000000010a142819 */ /* 0x000fe20000010213 */
[----:B---3--:R-:W-:Y:S01]  /*0a40*/  @P5 IMAD R10, R21, R12, RZ ;  /* 0x0000000c150a5224 */ /* 0x008fe200078e02ff */
[----:B------:R-:W-:Y:S02]  /*0a50*/  @P5 MOV R18, R64 ;  /* 0x0000004000125202 */ /* 0x000fe40000000f00 */
[----:B--2---:R-:W-:Y:S02]  /*0a60*/  CS2R R42, SRZ ;  /* 0x00000000002a7805 */ /* 0x004fe4000001ff00 */
[----:B------:R-:W-:Y:S01]  /*0a70*/  @P5 MOV R19, R67 ;  /* 0x0000004300135202 */ /* 0x000fe20000000f00 */
[----:B------:R-:W-:Y:S01]  /*0a80*/  @P5 IMAD R21, R23, R13, R10 ;  /* 0x0000000d17155224 */ /* 0x000fe200078e020a */
[----:B------:R-:W-:Y:S01]  /*0a90*/  @P2 IADD3 R32, P0, R11, R32, RZ ;  /* 0x000000200b202210 */ /* 0x000fe20007f1e0ff */
[----:B------:R-:W5:Y:S01]  /*0aa0*/  @P3 LDG.E R50, desc[UR12][R34.64] ;  /* 0x0000000c22323981 */ /* 0x000f62000c1e1900 */
[----:B------:R-:W-:-:S02]  /*0ab0*/  @P5 IMAD.WIDE.U32 R12, R23, R12, R18 ;  /* 0x0000000c170c5225 */ /* 0x000fc400078e0012 */
[C---:B------:R-:W-:Y:S01]  /*0ac0*/  @P2 IADD3.X R33, R20.reuse, R33, RZ, P0, !PT ;  /* 0x0000002114212210 */ /* 0x040fe200007fe4ff */
[----:B------:R-:W2:Y:S01]  /*0ad0*/  @P4 LDC.64 R22, c[0x0][0x228] ;  /* 0x00008a00ff164b82 */ /* 0x000ea20000000a00 */
[----:B0-----:R-:W-:Y:S02]  /*0ae0*/  @P2 IADD3 R30, P0, R11, R30, RZ ;  /* 0x0000001e0b1e2210 */ /* 0x001fe40007f1e0ff */
[----:B------:R-:W-:Y:S02]  /*0af0*/  SHF.R.S32.HI R19, RZ, 0x1f, R41 ;  /* 0x0000001fff137819 */ /* 0x000fe40000011429 */
[----:B------:R-:W-:Y:S02]  /*0b00*/  @P5 IADD3 R13, R13, R21, RZ ;  /* 0x000000150d0d5210 */ /* 0x000fe40007ffe0ff */
[----:B------:R-:W-:Y:S01]  /*0b10*/  @P2 IADD3.X R31, R20, R31, RZ, P0, !PT ;  /* 0x0000001f141f2210 */ /* 0x000fe200007fe4ff */
[----:B------:R-:W0:Y:S01]  /*0b20*/  @P1 LDC.64 R10, c[0x0][0x288] ;  /* 0x0000a200ff0a1b82 */ /* 0x000e220000000a00 */
[----:B-1----:R-:W-:Y:S01]  /*0b30*/  @P4 IMAD R18, R19, R16, RZ ;  /* 0x0000001013124224 */ /* 0x002fe200078e02ff */
[----:B------:R-:W-:-:S02]  /*0b40*/  @P5 SHF.L.U32 R19, R12, 0x1, RZ ;  /* 0x000000010c135819 */ /* 0x000fc400000006ff */
[----:B------:R-:W-:Y:S01]  /*0b50*/  @P5 SHF.L.U64.HI R40, R12, 0x1, R13 ;  /* 0x000000010c285819 */ /* 0x000fe2000001020d */
[----:B------:R-:W-:Y:S01]  /*0b60*/  @P4 IMAD R39, R41, R17, R18 ;  /* 0x0000001129274224 */ /* 0x000fe200078e0212 */
[----:B------:R-:W-:Y:S02]  /*0b70*/  @P4 MOV R12, R64 ;  /* 0x00000040000c4202 */ /* 0x000fe40000000f00 */
[----:B------:R-:W-:Y:S01]  /*0b80*/  @P4 MOV R13, R67 ;  /* 0x00000043000d4202 */ /* 0x000fe20000000f00 */
[----:B------:R-:W1:Y:S01]  /*0b90*/  @P1 LDC.64 R20, c[0x0][0x230] ;  /* 0x00008c00ff141b82 */ /* 0x000e620000000a00 */
[----:B------:R-:W-:Y:S02]  /*0ba0*/  @P5 IADD3 R28, P0, R19, R28, RZ ;  /* 0x0000001c131c5210 */ /* 0x000fe40007f1e0ff */
[----:B------:R-:W-:Y:S01]  /*0bb0*/  IADD3 R17, R0, 0xa0, RZ ;  /* 0x000000a000117810 */ /* 0x000fe20007ffe0ff */
[----:B------:R-:W-:Y:S01]  /*0bc0*/  @P4 IMAD.WIDE.U32 R12, R41, R16, R12 ;  /* 0x00000010290c4225 */ /* 0x000fe200078e000c */
[----:B------:R-:W-:-:S02]  /*0bd0*/  @P5 IADD3.X R29, R40, R29, RZ, P0, !PT ;  /* 0x0000001d281d5210 */ /* 0x000fc400007fe4ff */
[----:B------:R-:W-:Y:S02]  /*0be0*/  @P5 IADD3 R26, P0, R19, R26, RZ ;  /* 0x0000001a131a5210 */ /* 0x000fe40007f1e0ff */
[----:B------:R-:W-:Y:S01]  /*0bf0*/  @P4 IADD3 R13, R13, R39, RZ ;  /* 0x000000270d0d4210 */ /* 0x000fe20007ffe0ff */
[----:B------:R-:W3:Y:S01]  /*0c00*/  @P1 LDC.64 R18, c[0x0][0x228] ;  /* 0x00008a00ff121b82 */ /* 0x000ee20000000a00 */
[----:B------:R-:W-:Y:S02]  /*0c10*/  SHF.R.S32.HI R41, RZ, 0x1f, R17 ;  /* 0x0000001fff297819 */ /* 0x000fe40000011411 */
[C---:B------:R-:W-:Y:S02]  /*0c20*/  @P4 SHF.L.U32 R39, R12.reuse, 0x1, RZ ;  /* 0x000000010c274819 */ /* 0x040fe400000006ff */
[----:B------:R-:W-:Y:S01]  /*0c30*/  @P4 SHF.L.U64.HI R16, R12, 0x1, R13 ;  /* 0x000000010c104819 */ /* 0x000fe2000001020d */
[----:B0-----:R-:W-:Y:S01]  /*0c40*/  @P1 IMAD R46, R41, R10, RZ ;  /* 0x0000000a292e1224 */ /* 0x001fe200078e02ff */
[----:B------:R-:W-:-:S02]  /*0c50*/  @P1 MOV R12, R64 ;  /* 0x00000040000c1202 */ /* 0x000fc40000000f00 */
[----:B------:R-:W-:Y:S01]  /*0c60*/  @P1 MOV R13, R67 ;  /* 0x00000043000d1202 */ /* 0x000fe20000000f00 */
[----:B------:R-:W-:Y:S01]  /*0c70*/  @P1 IMAD R11, R17, R11, R46 ;  /* 0x0000000b110b1224 */ /* 0x000fe200078e022e */
[----:B------:R-:W-:Y:S02]  /*0c80*/  @P5 IADD3.X R27, R40, R27, RZ, P0, !PT ;  /* 0x0000001b281b5210 */ /* 0x000fe400007fe4ff */
[----:B------:R-:W-:Y:S01]  /*0c90*/  @P4 IADD3 R24, P0, R39, R24, RZ ;  /* 0x0000001827184210 */ /* 0x000fe20007f1e0ff */
[----:B------:R-:W-:Y:S01]  /*0ca0*/  @P1 IMAD.WIDE.U32 R12, R17, R10, R12 ;  /* 0x0000000a110c1225 */ /* 0x000fe200078e000c */
[----:B------:R-:W-:Y:S02]  /*0cb0*/  SHF.R.U32.HI R17, RZ, 0x2, R58 ;  /* 0x00000002ff117819 */ /* 0x000fe4000001163a */
[----:B------:R-:W-:Y:S02]  /*0cc0*/  @P4 IADD3.X R25, R16, R25, RZ, P0, !PT ;  /* 0x0000001910194210 */ /* 0x000fe400007fe4ff */
[----:B--2---:R-:W-:Y:S01]  /*0cd0*/  @P4 IADD3 R22, P0, R39, R22, RZ ;  /* 0x0000001627164210 */ /* 0x004fe20007f1e0ff */
[----:B------:R-:W-:Y:S01]  /*0ce0*/  IMAD R38, R38, UR14, R17 ;  /* 0x0000000e26267c24 */ /* 0x000fe2000f8e0211 */
[----:B------:R-:W-:-:S02]  /*0cf0*/  @P1 IADD3 R13, R13, R11, RZ ;  /* 0x0000000b0d0d1210 */ /* 0x000fc40007ffe0ff */
[----:B------:R-:W-:Y:S02]  /*0d00*/  @P1 SHF.L.U32 R11, R12, 0x1, RZ ;  /* 0x000000010c0b1819 */ /* 0x000fe400000006ff */
[----:B------:R-:W-:Y:S02]  /*0d10*/  @P4 IADD3.X R23, R16, R23, RZ, P0, !PT ;  /* 0x0000001710174210 */ /* 0x000fe400007fe4ff */
[----:B------:R-:W-:Y:S02]  /*0d20*/  @P1 SHF.L.U64.HI R12, R12, 0x1, R13 ;  /* 0x000000010c0c1819 */ /* 0x000fe4000001020d */
[----:B-1----:R-:W-:Y:S01]  /*0d30*/  @P1 IADD3 R20, P0, R11, R20, RZ ;  /* 0x000000140b141210 */ /* 0x002fe20007f1e0ff */
[----:B------:R-:W5:Y:S01]  /*0d40*/  @P4 LDG.E R43, desc[UR12][R22.64] ;  /* 0x0000000c162b4981 */ /* 0x000f62000c1e1900 */
[----:B------:R-:W-:Y:S02]  /*0d50*/  IADD3 R10, R38, 0xc0, RZ ;  /* 0x000000c0260a7810 */ /* 0x000fe40007ffe0ff */
[----:B------:R-:W-:-:S02]  /*0d60*/  @P1 IADD3.X R21, R12, R21, RZ, P0, !PT ;  /* 0x000000150c151210 */ /* 0x000fc400007fe4ff */
[----:B---3--:R-:W-:Y:S02]  /*0d70*/  @P1 IADD3 R18, P0, R11, R18, RZ ;  /* 0x000000120b121210 */ /* 0x008fe40007f1e0ff */
[----:B------:R-:W-:Y:S02]  /*0d80*/  IADD3 R39, R0, 0xc0, RZ ;  /* 0x000000c000277810 */ /* 0x000fe40007ffe0ff */
[----:B------:R-:W-:Y:S02]  /*0d90*/  @P1 IADD3.X R19, R12, R19, RZ, P0, !PT ;  /* 0x000000130c131210 */ /* 0x000fe400007fe4ff */
[----:B------:R-:W-:Y:S02]  /*0da0*/  ISETP.GE.U32.AND P0, PT, R10, UR8, PT ;  /* 0x000000080a007c0c */ /* 0x000fe4000bf06070 */
[----:B------:R-:W-:Y:S01]  /*0db0*/  SHF.R.S32.HI R10, RZ, 0x1f, R10 ;  /* 0x0000001fff0a7819 */ /* 0x000fe2000001140a */
[----:B------:R-:W5:Y:S01]  /*0dc0*/  @P1 LDG.E R42, desc[UR12][R18.64] ;  /* 0x0000000c122a1981 */ /* 0x000f62000c1e1900 */
[----:B------:R-:W-:-:S02]  /*0dd0*/  SHF.R.S32.HI R17, RZ, 0x1f, R39 ;  /* 0x0000001fff117819 */ /* 0x000fc40000011427 */
[----:B------:R-:W-:Y:S02]  /*0de0*/  ISETP.GE.AND.EX P0, PT, R10, UR9, PT, P0 ;  /* 0x000000090a007c0c */ /* 0x000fe4000bf06300 */
[----:B------:R-:W-:Y:S02]  /*0df0*/  MOV R40, RZ ;  /* 0x000000ff00287202 */ /* 0x000fe40000000f00 */
[----:B------:R-:W-:Y:S02]  /*0e00*/  ISETP.LT.U32.AND P0, PT, R58, 0x80, !P0 ;  /* 0x000000803a00780c */ /* 0x000fe40004701070 */
[----:B------:R-:W-:-:S11]  /*0e10*/  IADD3 R38, R38, 0xe0, RZ ;  /* 0x000000e026267810 */ /* 0x000fd60007ffe0ff */
[----:B------:R-:W0:Y:S08]  /*0e20*/  @P0 LDC.64 R10, c[0x0][0x288] ;  /* 0x0000a200ff0a0b82 */ /* 0x000e300000000a00 */
[----:B------:R-:W1:Y:S01]  /*0e30*/  @P0 LDC.64 R12, c[0x0][0x230] ;  /* 0x00008c00ff0c0b82 */ /* 0x000e620000000a00 */
[----:B0-----:R-:W-:Y:S01]  /*0e40*/  @P0 IMAD R16, R17, R10, RZ ;  /* 0x0000000a11100224 */ /* 0x001fe200078e02ff */
[----:B------:R-:W-:-:S03]  /*0e50*/  @P0 MOV R17, R67 ;  /* 0x0000004300110202 */ /* 0x000fc60000000f00 */
[----:B------:R-:W-:Y:S01]  /*0e60*/  @P0 IMAD R11, R39, R11, R16 ;  /* 0x0000000b270b0224 */ /* 0x000fe200078e0210 */
[----:B------:R-:W-:-:S05]  /*0e70*/  @P0 MOV R16, R64 ;  /* 0x0000004000100202 */ /* 0x000fca0000000f00 */
[----:B------:R-:W-:Y:S01]  /*0e80*/  @P0 IMAD.WIDE.U32 R16, R39, R10, R16 ;  /* 0x0000000a27100225 */ /* 0x000fe200078e0010 */
[----:B------:R-:W-:-:S04]  /*0e90*/  MOV R39, RZ ;  /* 0x000000ff00277202 */ /* 0x000fc80000000f00 */
[----:B------:R-:W-:Y:S02]  /*0ea0*/  @P0 IADD3 R11, R17, R11, RZ ;  /* 0x0000000b110b0210 */ /* 0x000fe40007ffe0ff */
[C---:B------:R-:W-:Y:S02]  /*0eb0*/  @P0 SHF.L.U32 R47, R16.reuse, 0x1, RZ ;  /* 0x00000001102f0819 */ /* 0x040fe400000006ff */
[----:B------:R-:W-:Y:S02]  /*0ec0*/  @P0 SHF.L.U64.HI R16, R16, 0x1, R11 ;  /* 0x0000000110100819 */ /* 0x000fe4000001020b */
[----:B------:R-:W0:Y:S01]  /*0ed0*/  @P0 LDC.64 R10, c[0x0][0x228] ;  /* 0x00008a00ff0a0b82 */ /* 0x000e220000000a00 */
[----:B-1----:R-:W-:-:S04]  /*0ee0*/  @P0 IADD3 R12, P6, R47, R12, RZ ;  /* 0x0000000c2f0c0210 */ /* 0x002fc80007fde0ff */
[----:B------:R-:W-:-:S05]  /*0ef0*/  @P0 IADD3.X R13, R16, R13, RZ, P6, !PT ;  /* 0x0000000d100d0210 */ /* 0x000fca00037fe4ff */
[----:B------:R1:W5:Y:S01]  /*0f00*/  @P0 LDG.E R40, desc[UR12][R12.64] ;  /* 0x0000000c0c280981 */ /* 0x000362000c1e1900 */
[----:B0-----:R-:W-:-:S04]  /*0f10*/  @P0 IADD3 R46, P6, R47, R10, RZ ;  /* 0x0000000a2f2e0210 */ /* 0x001fc80007fde0ff */
[----:B------:R-:W-:-:S05]  /*0f20*/  @P0 IADD3.X R47, R16, R11, RZ, P6, !PT ;  /* 0x0000000b102f0210 */ /* 0x000fca00037fe4ff */
[----:B------:R0:W5:Y:S01]  /*0f30*/  @P0 LDG.E R39, desc[UR12][R46.64] ;  /* 0x0000000c2e270981 */ /* 0x000162000c1e1900 */
[----:B------:R-:W-:Y:S02]  /*0f40*/  ISETP.GE.U32.AND P0, PT, R38, UR8, PT ;  /* 0x0000000826007c0c */ /* 0x000fe4000bf06070 */
[----:B------:R-:W-:-:S04]  /*0f50*/  SHF.R.S32.HI R38, RZ, 0x1f, R38 ;  /* 0x0000001fff267819 */ /* 0x000fc80000011426 */
[----:B------:R-:W-:-:S04]  /*0f60*/  ISETP.GE.AND.EX P0, PT, R38, UR9, PT, P0 ;  /* 0x0000000926007c0c */ /* 0x000fc8000bf06300 */
[----:B------:R-:W-:-:S13]  /*0f70*/  ISETP.LT.U32.AND P0, PT, R58, 0x80, !P0 ;  /* 0x000000803a00780c */ /* 0x000fda0004701070 */
[----:B------:R-:W2:Y:S01]  /*0f80*/  @P0 LDC.64 R10, c[0x0][0x288] ;  /* 0x0000a200ff0a0b82 */ /* 0x000ea20000000a00 */
[----:B------:R-:W-:-:S04]  /*0f90*/  IADD3 R41, R0, 0xe0, RZ ;  /* 0x000000e000297810 */ /* 0x000fc80007ffe0ff */
[----:B------:R-:W-:Y:S02]  /*0fa0*/  SHF.R.S32.HI R49, RZ, 0x1f, R41 ;  /* 0x0000001fff317819 */ /* 0x000fe40000011429 */
[----:B-1----:R-:W-:Y:S01]  /*0fb0*/  @P0 MOV R12, R64 ;  /* 0x00000040000c0202 */ /* 0x002fe20000000f00 */
[----:B------:R-:W1:Y:S01]  /*0fc0*/  @P0 LDC.64 R16, c[0x0][0x230] ;  /* 0x00008c00ff100b82 */ /* 0x000e620000000a00 */
[----:B------:R-:W-:Y:S01]  /*0fd0*/  @P0 MOV R13, R67 ;  /* 0x00000043000d0202 */ /* 0x000fe20000000f00 */
[-C--:B--2---:R-:W-:Y:S02]  /*0fe0*/  @P0 IMAD R38, R49, R10.reuse, RZ ;  /* 0x0000000a31260224 */ /* 0x084fe400078e02ff */
[----:B------:R-:W-:-:S04]  /*0ff0*/  @P0 IMAD.WIDE.U32 R12, R41, R10, R12 ;  /* 0x0000000a290c0225 */ /* 0x000fc800078e000c */
[----:B------:R-:W-:-:S05]  /*1000*/  @P0 IMAD R11, R41, R11, R38 ;  /* 0x0000000b290b0224 */ /* 0x000fca00078e0226 */
[----:B------:R-:W-:Y:S02]  /*1010*/  @P0 IADD3 R13, R13, R11, RZ ;  /* 0x0000000b0d0d0210 */ /* 0x000fe40007ffe0ff */
[C---:B------:R-:W-:Y:S02]  /*1020*/  @P0 SHF.L.U32 R11, R12.reuse, 0x1, RZ ;  /* 0x000000010c0b0819 */ /* 0x040fe400000006ff */
[----:B------:R-:W-:Y:S02]  /*1030*/  @P0 SHF.L.U64.HI R10, R12, 0x1, R13 ;  /* 0x000000010c0a0819 */ /* 0x000fe4000001020d */
[----:B------:R-:W2:Y:S01]  /*1040*/  @P0 LDC.64 R12, c[0x0][0x228] ;  /* 0x00008a00ff0c0b82 */ /* 0x000ea20000000a00 */
[----:B-1----:R-:W-:-:S04]  /*1050*/  @P0 IADD3 R16, P6, R11, R16, RZ ;  /* 0x000000100b100210 */ /* 0x002fc80007fde0ff */
[----:B------:R-:W-:Y:S02]  /*1060*/  @P0 IADD3.X R17, R10, R17, RZ, P6, !PT ;  /* 0x000000110a110210 */ /* 0x000fe400037fe4ff */
[----:B--2---:R-:W-:-:S04]  /*1070*/  @P0 IADD3 R12, P6, R11, R12, RZ ;  /* 0x0000000c0b0c0210 */ /* 0x004fc80007fde0ff */
[----:B------:R-:W-:Y:S02]  /*1080*/  @P0 IADD3.X R13, R10, R13, RZ, P6, !PT ;  /* 0x0000000d0a0d0210 */ /* 0x000fe400037fe4ff */
[----:B------:R-:W1:Y:S02]  /*1090*/  LDC.64 R10, c[0x0][0x248] ;  /* 0x00009200ff0a7b82 */ /* 0x000e640000000a00 */
[----:B-1----:R-:W-:-:S06]  /*10a0*/  IMAD.WIDE R10, R55, 0x8, R10 ;  /* 0x00000008370a7825 */ /* 0x002fcc00078e020a */
[----:B------:R-:W2:Y:S01]  /*10b0*/  LDG.E.64 R10, desc[UR12][R10.64] ;  /* 0x0000000c0a0a7981 */ /* 0x000ea2000c1e1b00 */
[----:B------:R-:W-:Y:S02]  /*10c0*/  ISETP.NE.AND P6, PT, R59, RZ, PT ;  /* 0x000000ff3b00720c */ /* 0x000fe40003fc5270 */
[----:B------:R-:W-:Y:S02]  /*10d0*/  CS2R R48, SRZ ;  /* 0x0000000000307805 */ /* 0x000fe4000001ff00 */
[----:B0-----:R-:W-:-:S04]  /*10e0*/  CS2R R46, SRZ ;  /* 0x00000000002e7805 */ /* 0x001fc8000001ff00 */
[----:B------:R-:W5:Y:S04]  /*10f0*/  @P2 LDG.E R48, desc[UR12][R32.64] ;  /* 0x0000000c20302981 */ /* 0x000f68000c1e1900 */
[----:B------:R-:W5:Y:S04]  /*1100*/  @P2 LDG.E R47, desc[UR12][R30.64] ;  /* 0x0000000c1e2f2981 */ /* 0x000f68000c1e1900 */
[----:B------:R0:W5:Y:S04]  /*1110*/  @P6 LDG.E R51, desc[UR12][R44.64] ;  /* 0x0000000c2c336981 */ /* 0x000168000c1e1900 */
[----:B------:R-:W5:Y:S04]  /*1120*/  @P6 LDG.E R52, desc[UR12][R62.64] ;  /* 0x0000000c3e346981 */ /* 0x000f68000c1e1900 */
[----:B------:R-:W5:Y:S01]  /*1130*/  @P5 LDG.E R49, desc[UR12][R28.64] ;  /* 0x0000000c1c315981 */ /* 0x000f62000c1e1900 */
[----:B0-----:R-:W-:-:S03]  /*1140*/  CS2R R44, SRZ ;  /* 0x00000000002c7805 */ /* 0x001fc6000001ff00 */
[----:B------:R-:W5:Y:S04]  /*1150*/  @P5 LDG.E R46, desc[UR12][R26.64] ;  /* 0x0000000c1a2e5981 */ /* 0x000f68000c1e1900 */
[----:B------:R-:W5:Y:S01]  /*1160*/  @P4 LDG.E R44, desc[UR12][R24.64] ;  /* 0x0000000c182c4981 */ /* 0x000f62000c1e1900 */
[----:B------:R-:W-:Y:S02]  /*1170*/  MOV R41, RZ ;  /* 0x000000ff00297202 */ /* 0x000fe40000000f00 */
[----:B------:R-:W-:Y:S01]  /*1180*/  MOV R38, RZ ;  /* 0x000000ff00267202 */ /* 0x000fe20000000f00 */
[----:B------:R-:W5:Y:S04]  /*1190*/  @P1 LDG.E R45, desc[UR12][R20.64] ;  /* 0x0000000c142d1981 */ /* 0x000f68000c1e1900 */
[----:B------:R-:W5:Y:S04]  /*11a0*/  @P0 LDG.E R41, desc[UR12][R16.64] ;  /* 0x0000000c10290981 */ /* 0x000f68000c1e1900 */
[----:B------:R0:W5:Y:S01]  /*11b0*/  @P0 LDG.E R38, desc[UR12][R12.64] ;  /* 0x0000000c0c260981 */ /* 0x000162000c1e1900 */
[----:B------:R-:W-:Y:S01]  /*11c0*/  BSSY B0, `(.L_x_78) ;  /* 0x000001c000007945 */ /* 0x000fe20003800000 */
[----:B0-----:R-:W-:-:S02]  /*11d0*/  CS2R R12, SRZ ;  /* 0x00000000000c7805 */ /* 0x001fc4000001ff00 */
[----:B--2---:R-:W-:-:S13]  /*11e0*/  R2UR UR11, R10 ;  /* 0x000000000a0b72ca */ /* 0x004fda00000e0000 */
[----:B------:R-:W-:-:S05]  /*11f0*/  MOV R10, UR11 ;  /* 0x0000000b000a7c02 */ /* 0x000fca0008000f00 */
[----:B------:R-:W-:-:S05]  /*1200*/  FFMA.FTZ R11, -R10, UR11, R11 ;  /* 0x0000000b0a0b7c23 */ /* 0x000fca000801010b */
[----:B------:R-:W-:-:S13]  /*1210*/  FSETP.GTU.FTZ.AND P0, PT, R11, RZ, PT ;  /* 0x000000ff0b00720b */ /* 0x000fda0003f1c000 */
[----:B------:R-:W-:Y:S01]  /*1220*/  VOTEU.ANY UP0, P0 ;  /* 0x00000000003f7886 */ /* 0x000fe20000000100 */
[----:B------:R-:W-:-:S04]  /*1230*/  PLOP3.LUT P0, PT, PT, PT, UP0, 0x80, 0x0 ;  /* 0x000000000000781c */ /* 0x000fc80003f0f008 */
[----:B------:R-:W-:-:S09]  /*1240*/  @UP0 ULDC UR8, c[0x0][0x250] ;  /* 0x0000940000080ab9 */ /* 0x000fd20000000800 */
[----:B------:R-:W-:Y:S01]  /*1250*/  @P0 FADD.FTZ R20, R11, UR8 ;  /* 0x000000080b140e21 */ /* 0x000fe20008010000 */
[----:B------:R-:W-:-:S13]  /*1260*/  PLOP3.LUT P0, PT, PT, PT, UP0, 0x80, 0x0 ;  /* 0x000000000000781c */ /* 0x000fda0003f0f008 */
[----:B------:R-:W0:Y:S01]  /*1270*/  @P0 MUFU.RSQ R20, R20 ;  /* 0x0000001400140308 */ /* 0x000e220000001400 */
[----:B------:R-:W-:-:S13]  /*1280*/  PLOP3.LUT P0, PT, PT, PT, UP0, 0x80, 0x0 ;  /* 0x000000000000781c */ /* 0x000fda0003f0f008 */
[----:B0-----:R-:W-:Y:S02]  /*1290*/  @P0 R2UR UR10, R20 ;  /* 0x00000000140a02ca */ /* 0x001fe400000e0000 */
[----:B------:R-:W-:Y:S02]  /*12a0*/  ISETP.GT.U32.AND P0, PT, R58, 0x7f, PT ;  /* 0x0000007f3a00780c */ /* 0x000fe40003f04070 */
[----:B------:R-:W-:-:S11]  /*12b0*/  CS2R R10, SRZ ;  /* 0x00000000000a7805 */ /* 0x000fd6000001ff00 */
[----:B------:R-:W-:Y:S05]  /*12c0*/  @P0 BRA `(.L_x_79) ;  /* 0x00000000002c0947 */ /* 0x000fea0003800000 */
[C---:B------:R-:W-:Y:S01]  /*12d0*/  SHF.L.U32 R19, R14.reuse, 0x2, RZ ;  /* 0x000000020e137819 */ /* 0x040fe200000006ff */
[----:B------:R-:W-:Y:S01]  /*12e0*/  ULDC.64 UR8, c[0x0][0x238] ;  /* 0x00008e0000087ab9 */ /* 0x000fe20000000a00 */
[----:B------:R-:W-:Y:S02]  /*12f0*/  SHF.L.U64.HI R18, R14, 0x2, R15 ;  /* 0x000000020e127819 */ /* 0x000fe4000001020f */
[----:B------:R-:W-:-:S04]  /*1300*/  IADD3 R16, P0, R19, UR8, RZ ;  /* 0x0000000813107c10 */ /* 0x000fc8000ff1e0ff */
[----:B------:R-:W-:Y:S02]  /*1310*/  IADD3.X R17, R18, UR9, RZ, P0, !PT ;  /* 0x0000000912117c10 */ /* 0x000fe400087fe4ff */
[----:B------:R-:W-:-:S13]  /*1320*/  ISETP.NE.AND P0, PT, RZ, UR15, PT ;  /* 0x0000000fff007c0c */ /* 0x000fda000bf05270 */
[----:B------:R-:W0:Y:S02]  /*1330*/  @P0 LDC.64 R10, c[0x0][0x240] ;  /* 0x00009000ff0a0b82 */ /* 0x000e240000000a00 */
[----:B0-----:R-:W-:-:S04]  /*1340*/  @P0 IADD3 R14, P6, R19, R10, RZ ;  /* 0x0000000a130e0210 */ /* 0x001fc80007fde0ff */
[----:B------:R-:W-:Y:S02]  /*1350*/  @P0 IADD3.X R15, R18, R11, RZ, P6, !PT ;  /* 0x0000000b120f0210 */ /* 0x000fe400037fe4ff */
[----:B------:R0:W5:Y:S04]  /*1360*/  LDG.E.64 R10, desc[UR12][R16.64] ;  /* 0x0000000c100a7981 */ /* 0x000168000c1e1b00 */
[----:B------:R0:W5:Y:S03]  /*1370*/  @P0 LDG.E.64 R12, desc[UR12][R14.64] ;  /* 0x0000000c0e0c0981 */ /* 0x000166000c1e1b00 */
.L_x_79:
[----:B------:R-:W-:Y:S05]  /*1380*/  BSYNC B0 ;  /* 0x0000000000007941 */ /* 0x000fea0003800000 */
.L_x_78:
        /* <DEDUP_REMOVED lines=12> */
[----:B------:R-:W-:Y:S01]  /*1450*/  P2R R60, PR, RZ, 0x1 ;  /* 0x00000001ff3c7803 */ /* 0x000fe20000000000 */
[----:B------:R-:W-:Y:S01]  /*1460*/  FMUL.FTZ R21, R16, UR10 ;  /* 0x0000000a10157c20 */ /* 0x000fe20008410000 */
[----:B------:R-:W-:Y:S01]  /*1470*/  SHF.L.U32 R19, R51, 0x10, RZ ;  /* 0x0000001033137819 */ /* 0x000fe200000006ff */
[----:B------:R-:W-:Y:S01]  /*1480*/  FMUL.FTZ R14, R14, UR10 ;  /* 0x0000000a0e0e7c20 */ /* 0x000fe20008410000 */
[----:B------:R-:W-:-:S02]  /*1490*/  SHF.L.U32 R17, R50, 0x10, RZ ;  /* 0x0000001032117819 */ /* 0x000fc400000006ff */
        /* <DEDUP_REMOVED lines=22> */
.L_x_80:
[----:B------:R-:W-:Y:S01]  /*1600*/  FMUL.FTZ R16, R19, R10 ;  /* 0x0000000a13107220 */ /* 0x000fe20000410000 */
[----:B------:R-:W-:Y:S01]  /*1610*/  FADD.FTZ R25, R22, -UR11 ;  /* 0x8000000b16197e21 */ /* 0x000fe20008010000 */
[C---:B------:R-:W-:Y:S01]  /*1620*/  FFMA.FTZ R22, R15.reuse, R19, RZ ;  /* 0x000000130f167223 */ /* 0x040fe200000100ff */
        /* <DEDUP_REMOVED lines=23> */
.L_x_81:
[C---:B------:R-:W-:Y:S01]  /*17a0*/  FFMA.FTZ R28, R14.reuse, R23, R15 ;  /* 0x000000170e1c7223 */ /* 0x040fe2000001000f */
[----:B------:R-:W-:Y:S01]  /*17b0*/  FADD.FTZ R23, R23, R24 ;  /* 0x0000001817177221 */ /* 0x000fe20000010000 */
[----:B------:R-:W-:Y:S01]  /*17c0*/  FMUL.FTZ R24, R17, R10 ;  /* 0x0000000a11187220 */ /* 0x000fe20000410000 */
[----:B------:R-:W-:Y:S01]  /*17d0*/  FFMA.FTZ R15, R14, R20, RZ ;  /* 0x000000140e0f7223 */ /* 0x000fe200000100ff */
[----:B------:R-:W-:Y:S01]  /*17e0*/  FADD.FTZ R31, RZ, R20 ;  /* 0x00000014ff1f7221 */ /* 0x000fe20000010000 */
[----:B------:R-:W-:Y:S01]  /*17f0*/  PRMT R14, R48, 0x7632, R14 ;  /* 0x00007632300e7816 */ /* 0x000fe2000000000e */
[----:B------:R-:W-:Y:S01]  /*1800*/  FADD.FTZ R26, RZ, R19 ;  /* 0x00000013ff1a7221 */ /* 0x000fe20000010000 */
[C---:B------:R-:W-:Y:S01]  /*1810*/  FFMA.FTZ R22, R21.reuse, R17, R22 ;  /* 0x0000001115167223 */ /* 0x040fe20000010016 */
[----:B------:R-:W-:Y:S01]  /*1820*/  FFMA.FTZ R21, R21, R24, R28 ;  /* 0x0000001815157223 */ /* 0x000fe2000001001c */
[----:B------:R-:W-:Y:S01]  /*1830*/  FFMA.FTZ R15, R16, R18, R15 ;  /* 0x00000012100f7223 */ /* 0x000fe2000001000f */
[----:B------:R-:W-:Y:S01]  /*1840*/  FADD.FTZ R31, R31, R18 ;  /* 0x000000121f1f7221 */ /* 0x000fe20000010000 */
[----:B------:R-:W-:Y:S01]  /*1850*/  FMUL.FTZ R19, R18, R11 ;  /* 0x0000000b12137220 */ /* 0x000fe20000410000 */
[----:B------:R-:W-:Y:S01]  /*1860*/  SHF.L.U32 R18, R48, 0x10, RZ ;  /* 0x0000001030127819 */ /* 0x000fe200000006ff */
[----:B------:R-:W-:Y:S01]  /*1870*/  FADD.FTZ R17, R26, R17 ;  /* 0x000000111a117221 */ /* 0x000fe20000010000 */
[----:B------:R-:W-:Y:S01]  /*1880*/  SHF.L.U32 R20, R14, 0x10, RZ ;  /* 0x000000100e147819 */ /* 0x000fe200000006ff */
[--C-:B------:R-:W-:Y:S01]  /*1890*/  FFMA.FTZ R16, R16, R19, R21.reuse ;  /* 0x0000001310107223 */ /* 0x100fe20000010015 */
[----:B------:R-:W-:Y:S01]  /*18a0*/  FADD.FTZ R14, R23, R24 ;  /* 0x00000018170e7221 */ /* 0x000fe20000010000 */
[C---:B------:R-:W-:Y:S01]  /*18b0*/  PRMT R21, R47.reuse, 0x7632, R21 ;  /* 0x000076322f157816 */ /* 0x040fe20000000015 */
[----:B------:R-:W-:Y:S01]  /*18c0*/  FADD.FTZ R24, R18, -UR11 ;  /* 0x8000000b12187e21 */ /* 0x000fe20008010000 */
[----:B------:R-:W-:Y:S01]  /*18d0*/  FADD.FTZ R20, R20, -UR11 ;  /* 0x8000000b14147e21 */ /* 0x000fe20008010000 */
[----:B------:R-:W-:-:S02]  /*18e0*/  SHF.L.U32 R23, R47, 0x10, RZ ;  /* 0x000000102f177819 */ /* 0x000fc400000006ff */
        /* <DEDUP_REMOVED lines=22> */
.L_x_82:
[----:B------:R-:W-:Y:S01]  /*1a50*/  FMUL.FTZ R25, R23, R10 ;  /* 0x0000000a17197220 */ /* 0x000fe20000410000 */
[--C-:B------:R-:W-:Y:S01]  /*1a60*/  FADD.FTZ R24, R19, R14.reuse ;  /* 0x0000000e13187221 */ /* 0x100fe20000010000 */
[----:B------:R-:W-:Y:S01]  /*1a70*/  PRMT R14, R49, 0x7632, R14 ;  /* 0x00007632310e7816 */ /* 0x000fe2000000000e */
[C---:B------:R-:W-:Y:S01]  /*1a80*/  FFMA.FTZ R22, R21.reuse, R23, R22 ;  /* 0x0000001715167223 */ /* 0x040fe20000010016 */
[----:B------:R-:W-:Y:S01]  /*1a90*/  FFMA.FTZ R21, R21, R25, R16 ;  /* 0x0000001915157223 */ /* 0x000fe20000010010 */
[----:B------:R-:W-:Y:S01]  /*1aa0*/  FADD.FTZ R31, R31, R18 ;  /* 0x000000121f1f7221 */ /* 0x000fe20000010000 */
[----:B------:R-:W-:Y:S01]  /*1ab0*/  FFMA.FTZ R15, R20, R18, R15 ;  /* 0x00000012140f7223 */ /* 0x000fe2000001000f */
[----:B------:R-:W-:Y:S01]  /*1ac0*/  FMUL.FTZ R16, R18, R11 ;  /* 0x0000000b12107220 */ /* 0x000fe20000410000 */
[----:B------:R-:W-:Y:S01]  /*1ad0*/  SHF.L.U32 R18, R49, 0x10, RZ ;  /* 0x0000001031127819 */ /* 0x000fe200000006ff */
[----:B------:R-:W-:Y:S01]  /*1ae0*/  FADD.FTZ R25, R24, R25 ;  /* 0x0000001918197221 */ /* 0x000fe20000010000 */
[----:B------:R-:W-:Y:S01]  /*1af0*/  SHF.L.U32 R14, R14, 0x10, RZ ;  /* 0x000000100e0e7819 */ /* 0x000fe200000006ff */
[----:B------:R-:W-:Y:S01]  /*1b00*/  FFMA.FTZ R20, R20, R16, R21 ;  /* 0x0000001014147223 */ /* 0x000fe20000010015 */
[----:B------:R-:W-:Y:S01]  /*1b10*/  PRMT R32, R46, 0x7632, R32 ;  /* 0x000076322e207816 */ /* 0x000fe20000000020 */
[----:B------:R-:W-:Y:S01]  /*1b20*/  FADD.FTZ R18, R18, -UR11 ;  /* 0x8000000b12127e21 */ /* 0x000fe20008010000 */
[----:B------:R-:W-:Y:S01]  /*1b30*/  FADD.FTZ R17, R17, R23 ;  /* 0x0000001711117221 */ /* 0x000fe20000010000 */
[----:B------:R-:W-:Y:S01]  /*1b40*/  FADD.FTZ R14, R14, -UR11 ;  /* 0x8000000b0e0e7e21 */ /* 0x000fe20008010000 */
[----:B------:R-:W-:Y:S01]  /*1b50*/  FADD.FTZ R16, R16, R25 ;  /* 0x0000001910107221 */ /* 0x000fe20000010000 */
        /* <DEDUP_REMOVED lines=23> */
.L_x_83:
[----:B------:R-:W-:Y:S01]  /*1cd0*/  FMUL.FTZ R21, R30, R10 ;  /* 0x0000000a1e157220 */ /* 0x000fe20000410000 */
[----:B------:R-:W-:Y:S01]  /*1ce0*/  FADD.FTZ R29, R17, R30 ;  /* 0x0000001e111d7221 */ /* 0x000fe20000010000 */
[C---:B------:R-:W-:Y:S01]  /*1cf0*/  PRMT R17, R44.reuse, 0x7632, R17 ;  /* 0x000076322c117816 */ /* 0x040fe20000000011 */
[C---:B------:R-:W-:Y:S01]  /*1d00*/  FFMA.FTZ R30, R19.reuse, R30, R22 ;  /* 0x0000001e131e7223 */ /* 0x040fe20000010016 */
[----:B------:R-:W-:Y:S01]  /*1d10*/  FFMA.FTZ R19, R19, R21, R20 ;  /* 0x0000001513137223 */ /* 0x000fe20000010014 */
[----:B------:R-:W-:Y:S01]  /*1d20*/  SHF.L.U32 R18, R44, 0x10, RZ ;  /* 0x000000102c127819 */ /* 0x000fe200000006ff */
[----:B------:R-:W-:Y:S01]  /*1d30*/  FADD.FTZ R16, R16, R21 ;  /* 0x0000001510107221 */ /* 0x000fe20000010000 */
[----:B------:R-:W-:Y:S01]  /*1d40*/  SHF.L.U32 R20, R17, 0x10, RZ ;  /* 0x0000001011147819 */ /* 0x000fe200000006ff */
[----:B------:R-:W-:Y:S01]  /*1d50*/  FMUL.FTZ R21, R32, R11 ;  /* 0x0000000b20157220 */ /* 0x000fe20000410000 */
[C---:B------:R-:W-:Y:S01]  /*1d60*/  PRMT R27, R43.reuse, 0x7632, R27 ;  /* 0x000076322b1b7816 */ /* 0x040fe2000000001b */
[----:B------:R-:W-:Y:S01]  /*1d70*/  FADD.FTZ R18, R18, -UR11 ;  /* 0x8000000b12127e21 */ /* 0x000fe20008010000 */
[----:B------:R-:W-:Y:S01]  /*1d80*/  SHF.L.U32 R28, R43, 0x10, RZ ;  /* 0x000000102b1c7819 */ /* 0x000fe200000006ff */
[----:B------:R-:W-:Y:S01]  /*1d90*/  FADD.FTZ R20, R20, -UR11 ;  /* 0x8000000b14147e21 */ /* 0x000fe20008010000 */
[----:B------:R-:W-:Y:S01]  /*1da0*/  PRMT R17, R45, 0x7632, R17 ;  /* 0x000076322d117816 */ /* 0x000fe20000000011 */
        /* <DEDUP_REMOVED lines=22> */
.L_x_84:
[----:B------:R-:W-:Y:S01]  /*1f10*/  FFMA.FTZ R22, R14, R21, R19 ;  /* 0x000000150e167223 */ /* 0x000fe20000010013 */
[----:B------:R-:W-:Y:S01]  /*1f20*/  SHF.L.U32 R19, R45, 0x10, RZ ;  /* 0x000000102d137819 */ /* 0x000fe200000006ff */
[----:B------:R-:W-:Y:S01]  /*1f30*/  FMUL.FTZ R18, R28, R10 ;  /* 0x0000000a1c127220 */ /* 0x000fe20000410000 */
[----:B------:R-:W-:Y:S01]  /*1f40*/  SHF.L.U32 R20, R17, 0x10, RZ ;  /* 0x0000001011147819 */ /* 0x000fe200000006ff */
[----:B------:R-:W-:Y:S01]  /*1f50*/  FADD.FTZ R21, R21, R16 ;  /* 0x0000001015157221 */ /* 0x000fe20000010000 */
[----:B------:R-:W-:Y:S01]  /*1f60*/  PRMT R23, R42, 0x7632, R23 ;  /* 0x000076322a177816 */ /* 0x000fe20000000017 */
[----:B------:R-:W-:Y:S01]  /*1f70*/  FADD.FTZ R19, R19, -UR11 ;  /* 0x8000000b13137e21 */ /* 0x000fe20008010000 */
[----:B------:R-:W-:Y:S01]  /*1f80*/  FFMA.FTZ R17, R25, R18, R22 ;  /* 0x0000001219117223 */ /* 0x000fe20000010016 */
[----:B------:R-:W-:Y:S01]  /*1f90*/  FADD.FTZ R20, R20, -UR11 ;  /* 0x8000000b14147e21 */ /* 0x000fe20008010000 */
[----:B------:R-:W-:Y:S01]  /*1fa0*/  FADD.FTZ R16, R21, R18 ;  /* 0x0000001215107221 */ /* 0x000fe20000010000 */
[----:B------:R-:W-:Y:S01]  /*1fb0*/  FMUL.FTZ R21, R19, UR10 ;  /* 0x0000000a13157c20 */ /* 0x000fe20008410000 */
[----:B------:R-:W-:Y:S01]  /*1fc0*/  SHF.L.U32 R24, R42, 0x10, RZ ;  /* 0x000000102a187819 */ /* 0x000fe200000006ff */
[----:B------:R-:W-:Y:S01]  /*1fd0*/  FMUL.FTZ R19, R27, R11 ;  /* 0x0000000b1b137220 */ /* 0x000fe20000410000 */
        /* <DEDUP_REMOVED lines=13> */
[----:B0-----:R-:W-:Y:S01]  /*20b0*/  FMUL.FTZ R24, R24, R35 ;  /* 0x0000002318187220 */ /* 0x001fe20000410000 */
[----:B------:R-:W-:-:S04]  /*20c0*/  FADD.FTZ R35, -R35, 1 ;  /* 0x3f80000023237421 */ /* 0x000fc80000010100 */
[----:B------:R-:W-:Y:S01]  /*20d0*/  FFMA.FTZ R35, R20, R35, 1 ;  /* 0x3f80000014237423 */ /* 0x000fe20000010023 */
[----:B-1----:R-:W-:Y:S01]  /*20e0*/  FADD.FTZ R69, -R68, 1 ;  /* 0x3f80000044457421 */ /* 0x002fe20000010100 */
[----:B------:R-:W-:Y:S02]  /*20f0*/  FMUL.FTZ R23, R23, R68 ;  /* 0x0000004417177220 */ /* 0x000fe40000410000 */
[----:B------:R-:W-:Y:S01]  /*2100*/  FMUL.FTZ R24, R24, R35 ;  /* 0x0000002318187220 */ /* 0x000fe20000410000 */
[----:B------:R-:W-:-:S04]  /*2110*/  FFMA.FTZ R18, R18, R69, 1 ;  /* 0x3f80000012127423 */ /* 0x000fc80000010045 */
[----:B------:R-:W-:-:S07]  /*2120*/  FMUL.FTZ R23, R23, R18 ;  /* 0x0000001217177220 */ /* 0x000fce0000410000 */
.L_x_85:
[----:B------:R-:W-:Y:S01]  /*2130*/  FFMA.FTZ R20, R26, R19, R17 ;  /* 0x000000131a147223 */ /* 0x000fe20000010011 */
[----:B------:R-:W-:Y:S01]  /*2140*/  FMUL.FTZ R18, R24, R10 ;  /* 0x0000000a18127220 */ /* 0x000fe20000410000 */
[--C-:B------:R-:W-:Y:S01]  /*2150*/  FADD.FTZ R19, R19, R16.reuse ;  /* 0x0000001013137221 */ /* 0x100fe20000010000 */
[C---:B------:R-:W-:Y:S01]  /*2160*/  PRMT R16, R40.reuse, 0x7632, R16 ;  /* 0x0000763228107816 */ /* 0x040fe20000000010 */
[----:B------:R-:W-:Y:S01]  /*2170*/  FMUL.FTZ R33, R23, R11 ;  /* 0x0000000b17217220 */ /* 0x000fe20000410000 */
[----:B------:R-:W-:Y:S01]  /*2180*/  FFMA.FTZ R17, R21, R18, R20 ;  /* 0x0000001215117223 */ /* 0x000fe20000010014 */
[----:B------:R-:W-:Y:S01]  /*2190*/  FADD.FTZ R18, R19, R18 ;  /* 0x0000001213127221 */ /* 0x000fe20000010000 */
[----:B------:R-:W-:Y:S02]  /*21a0*/  SHF.L.U32 R19, R40, 0x10, RZ ;  /* 0x0000001028137819 */ /* 0x000fe400000006ff */
[----:B------:R-:W-:Y:S01]  /*21b0*/  SHF.L.U32 R16, R16, 0x10, RZ ;  /* 0x0000001010107819 */ /* 0x000fe200000006ff */
[----:B------:R-:W-:Y:S01]  /*21c0*/  FFMA.FTZ R20, R22, R33, R17 ;  /* 0x0000002116147223 */ /* 0x000fe20000010011 */
[--C-:B------:R-:W-:Y:S01]  /*21d0*/  FADD.FTZ R33, R33, R18.reuse ;  /* 0x0000001221217221 */ /* 0x100fe20000010000 */
        /* <DEDUP_REMOVED lines=26> */
.L_x_86:
[----:B------:R-:W-:Y:S01]  /*2380*/  FMUL.FTZ R34, R19, R10 ;  /* 0x0000000a13227220 */ /* 0x000fe20000410000 */
[----:B------:R-:W-:-:S03]  /*2390*/  FFMA.FTZ R35, R14, R32, R15 ;  /* 0x000000200e237223 */ /* 0x000fc6000001000f */
[----:B------:R-:W-:Y:S01]  /*23a0*/  FFMA.FTZ R63, R17, R34, R20 ;  /* 0x00000022113f7223 */ /* 0x000fe20000010014 */
[----:B------:R-:W-:Y:S01]  /*23b0*/  FADD.FTZ R33, R33, R34 ;  /* 0x0000002221217221 */ /* 0x000fe20000010000 */
[----:B------:R-:W-:-:S04]  /*23c0*/  FMUL.FTZ R20, R18, R11 ;  /* 0x0000000b12147220 */ /* 0x000fc80000410000 */
[----:B------:R-:W-:Y:S01]  /*23d0*/  FFMA.FTZ R14, R16, R20, R63 ;  /* 0x00000014100e7223 */ /* 0x000fe2000001003f */
[----:B------:R-:W-:Y:S01]  /*23e0*/  FADD.FTZ R15, R20, R33 ;  /* 0x00000021140f7221 */ /* 0x000fe20000010000 */
[C---:B------:R-:W-:Y:S02]  /*23f0*/  PRMT R20, R41.reuse, 0x7632, R20 ;  /* 0x0000763229147816 */ /* 0x040fe40000000014 */
[----:B------:R-:W-:Y:S02]  /*2400*/  SHF.L.U32 R33, R41, 0x10, RZ ;  /* 0x0000001029217819 */ /* 0x000fe400000006ff */
[----:B------:R-:W-:-:S03]  /*2410*/  SHF.L.U32 R20, R20, 0x10, RZ ;  /* 0x0000001014147819 */ /* 0x000fc600000006ff */
[----:B------:R-:W-:Y:S01]  /*2420*/  FADD.FTZ R63, R33, -UR11 ;  /* 0x8000000b213f7e21 */ /* 0x000fe20008010000 */
[----:B------:R-:W-:Y:S01]  /*2430*/  PRMT R33, R38, 0x7632, R33 ;  /* 0x0000763226217816 */ /* 0x000fe20000000021 */
[----:B------:R-:W-:Y:S02]  /*2440*/  FADD.FTZ R34, R20, -UR11 ;  /* 0x8000000b14227e21 */ /* 0x000fe40008010000 */
[----:B------:R-:W-:Y:S01]  /*2450*/  FMUL.FTZ R63, R63, UR10 ;  /* 0x0000000a3f3f7c20 */ /* 0x000fe20008410000 */
[----:B------:R-:W-:Y:S01]  /*2460*/  SHF.L.U32 R20, R33, 0x10, RZ ;  /* 0x0000001021147819 */ /* 0x000fe200000006ff */
[----:B------:R-:W-:Y:S01]  /*2470*/  FMUL.FTZ R34, R34, UR10 ;  /* 0x0000000a22227c20 */ /* 0x000fe20008410000 */
[----:B------:R-:W-:Y:S01]  /*2480*/  SHF.L.U32 R33, R38, 0x10, RZ ;  /* 0x0000001026217819 */ /* 0x000fe200000006ff */
[----:B------:R-:W-:Y:S06]  /*2490*/  @!P0 BRA `(.L_x_87) ;  /* 0x0000000000488947 */ /* 0x000fec0003800000 */
[----:B------:R-:W-:-:S04]  /*24a0*/  FFMA.FTZ R62, R63, R10, R12 ;  /* 0x0000000a3f3e7223 */ /* 0x000fc8000001000c */
[----:B------:R-:W-:-:S06]  /*24b0*/  FMUL.FTZ R68, R62, -1.4426950216293334961 ;  /* 0xbfb8aa3b3e447820 */ /* 0x000fcc0000410000 */
[----:B------:R-:W0:Y:S02]  /*24c0*/  MUFU.EX2 R68, R68 ;  /* 0x0000004400447308 */ /* 0x000e240000000800 */
[----:B0-----:R-:W-:-:S06]  /*24d0*/  FADD.FTZ R69, R68, 1 ;  /* 0x3f80000044457421 */ /* 0x001fcc0000010000 */
[----:B------:R-:W0:Y:S02]  /*24e0*/  MUFU.RCP R69, R69 ;  /* 0x0000004500457308 */ /* 0x000e240000001000 */
[----:B0-----:R-:W-:Y:S01]  /*24f0*/  FMUL.FTZ R33, R33, R69 ;  /* 0x0000004521217220 */ /* 0x001fe20000410000 */
[----:B------:R-:W-:-:S04]  /*2500*/  FADD.FTZ R69, -R69, 1 ;  /* 0x3f80000045457421 */ /* 0x000fc80000010100 */
[----:B------:R-:W-:-:S04]  /*2510*/  FFMA.FTZ R62, R62, R69, 1 ;  /* 0x3f8000003e3e7423 */ /* 0x000fc80000010045 */
[----:B------:R-:W-:Y:S01]  /*2520*/  FMUL.FTZ R33, R33, R62 ;  /* 0x0000003e21217220 */ /* 0x000fe20000410000 */
        /* <DEDUP_REMOVED lines=8> */
[----:B------:R-:W-:-:S07]  /*25b0*/  FMUL.FTZ R20, R20, R62 ;  /* 0x0000003e14147220 */ /* 0x000fce0000410000 */
.L_x_87:
[----:B------:R-:W-:Y:S01]  /*25c0*/  FMUL.FTZ R62, R33, R10 ;  /* 0x0000000a213e7220 */ /* 0x000fe20000410000 */
[----:B------:R-:W-:Y:S01]  /*25d0*/  ISETP.GT.AND P0, PT, R2, 0x1e, PT ;  /* 0x0000001e0200780c */ /* 0x000fe20003f04270 */
[----:B------:R-:W0:Y:S01]  /*25e0*/  S2UR UR15, SR_CgaCtaId ;  /* 0x00000000000f79c3 */ /* 0x000e220000008800 */
[----:B------:R-:W-:Y:S01]  /*25f0*/  FADD.FTZ R32, R31, R32 ;  /* 0x000000201f207221 */ /* 0x000fe20000010000 */
[----:B------:R-:W-:Y:S01]  /*2600*/  FFMA.FTZ R69, R63, R62, R14 ;  /* 0x0000003e3f457223 */ /* 0x000fe2000001000e */
[----:B------:R-:W-:Y:S01]  /*2610*/  FADD.FTZ R62, R15, R62 ;  /* 0x0000003e0f3e7221 */ /* 0x000fe20000010000 */
[----:B------:R-:W-:Y:S01]  /*2620*/  FMUL.FTZ R15, R20, R11 ;  /* 0x0000000b140f7220 */ /* 0x000fe20000410000 */
[----:B------:R-:W-:Y:S01]  /*2630*/  FFMA.FTZ R30, R25, R28, R30 ;  /* 0x0000001c191e7223 */ /* 0x000fe2000001001e */
[----:B------:R-:W-:Y:S01]  /*2640*/  FFMA.FTZ R35, R26, R27, R35 ;  /* 0x0000001b1a237223 */ /* 0x000fe20000010023 */
[----:B------:R-:W-:Y:S01]  /*2650*/  FADD.FTZ R29, R29, R28 ;  /* 0x0000001c1d1d7221 */ /* 0x000fe20000010000 */
[----:B------:R-:W-:Y:S01]  /*2660*/  FFMA.FTZ R14, R34, R15, R69 ;  /* 0x0000000f220e7223 */ /* 0x000fe20000010045 */
[----:B------:R-:W-:Y:S01]  /*2670*/  FADD.FTZ R15, R15, R62 ;  /* 0x0000003e0f0f7221 */ /* 0x000fe20000010000 */
[----:B------:R-:W-:Y:S01]  /*2680*/  FADD.FTZ R32, R32, R27 ;  /* 0x0000001b20207221 */ /* 0x000fe20000010000 */
[----:B------:R-:W-:Y:S01]  /*2690*/  UMOV UR9, 0x400 ;  /* 0x0000040000097882 */ /* 0x000fe20000000000 */
[----:B------:R-:W-:Y:S01]  /*26a0*/  FFMA.FTZ R30, R21, R24, R30 ;  /* 0x00000018151e7223 */ /* 0x000fe2000001001e */
[----:B------:R-:W1:Y:S01]  /*26b0*/  SHFL.DOWN PT, R69, R14, 0x1, 0x1f ;  /* 0x08201f000e457f89 */ /* 0x000e6200000e0000 */
[----:B------:R-:W-:Y:S01]  /*26c0*/  UIADD3 UR8, UR9, 0x40, URZ ;  /* 0x0000004009087890 */ /* 0x000fe2000fffe03f */
[----:B------:R-:W-:Y:S01]  /*26d0*/  FFMA.FTZ R35, R22, R23, R35 ;  /* 0x0000001716237223 */ /* 0x000fe20000010023 */
[----:B------:R-:W-:Y:S01]  /*26e0*/  FADD.FTZ R24, R29, R24 ;  /* 0x000000181d187221 */ /* 0x000fe20000010000 */
[----:B------:R-:W2:Y:S01]  /*26f0*/  SHFL.DOWN PT, R62, R15, 0x1, 0x1f ;  /* 0x08201f000f3e7f89 */ /* 0x000ea200000e0000 */
[----:B------:R-:W-:Y:S01]  /*2700*/  FADD.FTZ R23, R32, R23 ;  /* 0x0000001720177221 */ /* 0x000fe20000010000 */
[----:B------:R-:W-:Y:S01]  /*2710*/  FFMA.FTZ R30, R17, R19, R30 ;  /* 0x00000013111e7223 */ /* 0x000fe2000001001e */
[----:B------:R-:W-:Y:S01]  /*2720*/  FADD.FTZ R24, R24, R19 ;  /* 0x0000001318187221 */ /* 0x000fe20000010000 */
[----:B------:R-:W-:Y:S01]  /*2730*/  FFMA.FTZ R35, R16, R18, R35 ;  /* 0x0000001210237223 */ /* 0x000fe20000010023 */
[----:B------:R-:W-:Y:S01]  /*2740*/  FADD.FTZ R23, R23, R18 ;  /* 0x0000001217177221 */ /* 0x000fe20000010000 */
[----:B------:R-:W-:Y:S01]  /*2750*/  FFMA.FTZ R16, R63, R33, R30 ;  /* 0x000000213f107223 */ /* 0x000fe2000001001e */
[----:B0-----:R-:W-:Y:S01]  /*2760*/  ULEA UR8, UR15, UR8, 0x18 ;  /* 0x000000080f087291 */ /* 0x001fe2000f8ec03f */
[----:B------:R-:W-:Y:S01]  /*2770*/  FFMA.FTZ R17, R34, R20, R35 ;  /* 0x0000001422117223 */ /* 0x000fe20000010023 */
[----:B------:R-:W-:Y:S01]  /*2780*/  FADD.FTZ R18, R24, R33 ;  /* 0x0000002118127221 */ /* 0x000fe20000010000 */
[----:B------:R-:W-:Y:S01]  /*2790*/  FADD.FTZ R19, R23, R20 ;  /* 0x0000001417137221 */ /* 0x000fe20000010000 */
[----:B------:R-:W-:Y:S01]  /*27a0*/  BSSY B0, `(.L_x_88) ;  /* 0x0000027000007945 */ /* 0x000fe20003800000 */
        /* <DEDUP_REMOVED lines=22> */
[----:B------:R-:W-:-:S02]  /*2910*/  ISETP.NE.AND P0, PT, R2, RZ, PT ;  /* 0x000000ff0200720c */ /* 0x000fc40003f05270 */
[----:B------:R-:W-:-:S05]  /*2920*/  LEA R62, R58, UR8, 0x4 ;  /* 0x000000083a3e7c11 */ /* 0x000fca000f8e20ff */
[----:B------:R0:W-:Y:S06]  /*2930*/  STS.128 [R62], R16 ;  /* 0x000000103e007388 */ /* 0x0001ec0000000c00 */
[----:B------:R0:W-:Y:S01]  /*2940*/  @!P0 STS.64 [R6+0x8], R14 ;  /* 0x0000080e06008388 */ /* 0x0001e20000000a00 */
[----:B------:R-:W-:Y:S01]  /*2950*/  BAR.SYNC.DEFER_BLOCKING 0x0 ;  /* 0x0000000000007b1d */ /* 0x000fe20000010000 */
[----:B------:R-:W-:-:S13]  /*2960*/  ISETP.NE.AND P0, PT, R58, RZ, PT ;  /* 0x000000ff3a00720c */ /* 0x000fda0003f05270 */
[----:B0-----:R-:W-:Y:S05]  /*2970*/  @P0 BRA `(.L_x_89) ;  /* 0x0000000000240947 */ /* 0x001fea0003800000 */
[----:B------:R-:W-:-:S09]  /*2980*/  ULEA UR8, UR15, UR9, 0x18 ;  /* 0x000000090f087291 */ /* 0x000fd2000f8ec03f */
[----:B------:R-:W0:Y:S04]  /*2990*/  LDS.128 R20, [UR8+0x10] ;  /* 0x00001008ff147984 */ /* 0x000e280008000c00 */
[----:B------:R-:W1:Y:S01]  /*29a0*/  LDS.64 R24, [UR8+0x20] ;  /* 0x00002008ff187984 */ /* 0x000e620008000a00 */
[----:B0-----:R-:W-:Y:S01]  /*29b0*/  FADD.FTZ R27, R14, R20 ;  /* 0x000000140e1b7221 */ /* 0x001fe20000010000 */
[----:B------:R-:W-:-:S03]  /*29c0*/  FADD.FTZ R14, R15, R21 ;  /* 0x000000150f0e7221 */ /* 0x000fc60000010000 */
[----:B------:R-:W-:Y:S01]  /*29d0*/  FADD.FTZ R27, R27, R22 ;  /* 0x000000161b1b7221 */ /* 0x000fe20000010000 */
[----:B------:R-:W-:-:S03]  /*29e0*/  FADD.FTZ R20, R14, R23 ;  /* 0x000000170e147221 */ /* 0x000fc60000010000 */
[----:B-1----:R-:W-:Y:S01]  /*29f0*/  FADD.FTZ R14, R27, R24 ;  /* 0x000000181b0e7221 */ /* 0x002fe20000010000 */
[----:B------:R-:W-:-:S07]  /*2a00*/  FADD.FTZ R15, R20, R25 ;  /* 0x00000019140f7221 */ /* 0x000fce0000010000 */
.L_x_89:
[----:B------:R-:W-:Y:S05]  /*2a10*/  BSYNC B0 ;  /* 0x0000000000007941 */ /* 0x000fea0003800000 */
.L_x_88:
[----:B------:R-:W-:Y:S01]  /*2a20*/  BAR.SYNC.DEFER_BLOCKING 0x0 ;  /* 0x0000000000007b1d */ /* 0x000fe20000010000 */
[----:B------:R-:W-:-:S04]  /*2a30*/  ISETP.GT.U32.AND P6, PT, R58, 0x3, PT ;  /* 0x000000033a00780c */ /* 0x000fc80003fc4070 */
[----:B------:R-:W-:Y:S01]  /*2a40*/  P2R R20, PR, RZ, 0x40 ;  /* 0x00000040ff147803 */ /* 0x000fe20000000000 */
[----:B------:R-:W-:Y:S08]  /*2a50*/  BSSY B0, `(.L_x_90) ;  /* 0x000009d000007945 */ /* 0x000ff00003800000 */
[----:B------:R-:W-:Y:S05]  /*2a60*/  @P6 BRA `(.L_x_91) ;  /* 0x00000008006c6947 */ /* 0x000fea0003800000 */
[----:B------:R-:W0:Y:S04]  /*2a70*/  LDS.128 R24, [R62+0x40] ;  /* 0x000040003e187984 */ /* 0x000e280000000c00 */
[----:B------:R-:W1:Y:S04]  /*2a80*/  LDS.128 R20, [R62+0x80] ;  /* 0x000080003e147984 */ /* 0x000e680000000c00 */
[----:B------:R-:W2:Y:S04]  /*2a90*/  LDS.128 R28, [R62+0xc0] ;  /* 0x0000c0003e1c7984 */ /* 0x000ea80000000c00 */
[----:B------:R-:W3:Y:S01]  /*2aa0*/  LDS.128 R32, [R62+0x100] ;  /* 0x000100003e207984 */ /* 0x000ee20000000c00 */
[----:B0-----:R-:W-:Y:S01]  /*2ab0*/  FADD.FTZ R69, R16, R24 ;  /* 0x0000001810457221 */ /* 0x001fe20000010000 */
[----:B------:R-:W-:Y:S01]  /*2ac0*/  FADD.FTZ R24, R17, R25 ;  /* 0x0000001911187221 */ /* 0x000fe20000010000 */
[----:B------:R-:W-:Y:S01]  /*2ad0*/  FADD.FTZ R63, R18, R26 ;  /* 0x0000001a123f7221 */ /* 0x000fe20000010000 */
[----:B------:R-:W-:Y:S01]  /*2ae0*/  FADD.FTZ R68, R19, R27 ;  /* 0x0000001b13447221 */ /* 0x000fe20000010000 */
[----:B-1----:R-:W-:Y:S01]  /*2af0*/  FADD.FTZ R69, R69, R20 ;  /* 0x0000001445457221 */ /* 0x002fe20000010000 */
[----:B------:R-:W0:Y:S01]  /*2b00*/  LDS.128 R16, [R62+0x140] ;  /* 0x000140003e107984 */ /* 0x000e220000000c00 */
        /* <DEDUP_REMOVED lines=12> */
[----:B------:R-:W-:-:S02]  /*2bd0*/  FADD.FTZ R68, R68, R35 ;  /* 0x0000002344447221 */ /* 0x000fc40000010000 */
[----:B------:R-:W3:Y:S01]  /*2be0*/  LDS.128 R32, [R62+0x200] ;  /* 0x000200003e207984 */ /* 0x000ee20000000c00 */
        /* <DEDUP_REMOVED lines=28> */
[----:B------:R-:W1:Y:S01]  /*2db0*/  LDS.128 R24, [R62+0x380] ;  /* 0x000380003e187984 */ /* 0x000e620000000c00 */
[----:B--2---:R-:W-:Y:S01]  /*2dc0*/  FADD.FTZ R69, R69, R28 ;  /* 0x0000001c45457221 */ /* 0x004fe20000010000 */
[----:B------:R-:W-:Y:S01]  /*2dd0*/  FADD.FTZ R68, R68, R23 ;  /* 0x0000001744447221 */ /* 0x000fe20000010000 */
[----:B------:R-:W-:Y:S01]  /*2de0*/  FADD.FTZ R28, R20, R29 ;  /* 0x0000001d141c7221 */ /* 0x000fe20000010000 */
[----:B------:R-:W-:Y:S01]  /*2df0*/  FADD.FTZ R63, R63, R30 ;  /* 0x0000001e3f3f7221 */ /* 0x000fe20000010000 */
[----:B------:R-:W2:Y:S01]  /*2e00*/  LDS.128 R20, [R62+0x3c0] ;  /* 0x0003c0003e147984 */ /* 0x000ea20000000c00 */
[----:B------:R-:W-:Y:S01]  /*2e10*/  FADD.FTZ R68, R68, R31 ;  /* 0x0000001f44447221 */ /* 0x000fe20000010000 */
[----:B---3--:R-:W-:Y:S01]  /*2e20*/  FADD.FTZ R69, R69, R32 ;  /* 0x0000002045457221 */ /* 0x008fe20000010000 */
[----:B------:R-:W-:Y:S01]  /*2e30*/  FADD.FTZ R28, R28, R33 ;  /* 0x000000211c1c7221 */ /* 0x000fe20000010000 */
[----:B------:R-:W-:Y:S01]  /*2e40*/  FADD.FTZ R63, R63, R34 ;  /* 0x000000223f3f7221 */ /* 0x000fe20000010000 */
[----:B------:R-:W-:-:S02]  /*2e50*/  FADD.FTZ R68, R68, R35 ;  /* 0x0000002344447221 */ /* 0x000fc40000010000 */
[----:B------:R-:W-:Y:S01]  /*2e60*/  LDS.128 R32, [R62+0x480] ;  /* 0x000480003e207984 */ /* 0x000fe20000000c00 */
[----:B0-----:R-:W-:Y:S01]  /*2e70*/  FADD.FTZ R69, R69, R16 ;  /* 0x0000001045457221 */ /* 0x001fe20000010000 */
[----:B------:R-:W-:Y:S01]  /*2e80*/  FADD.FTZ R16, R28, R17 ;  /* 0x000000111c107221 */ /* 0x000fe20000010000 */
[----:B------:R-:W-:Y:S01]  /*2e90*/  FADD.FTZ R63, R63, R18 ;  /* 0x000000123f3f7221 */ /* 0x000fe20000010000 */
[----:B------:R-:W0:Y:S01]  /*2ea0*/  LDS.128 R28, [R62+0x400] ;  /* 0x000400003e1c7984 */ /* 0x000e220000000c00 */
[----:B-1----:R-:W-:Y:S01]  /*2eb0*/  FADD.FTZ R69, R69, R24 ;  /* 0x0000001845457221 */ /* 0x002fe20000010000 */
[----:B------:R-:W-:Y:S01]  /*2ec0*/  FADD.FTZ R68, R68, R19 ;  /* 0x0000001344447221 */ /* 0x000fe20000010000 */
        /* <DEDUP_REMOVED lines=9> */
[----:B0-----:R-:W-:Y:S01]  /*2f60*/  FADD.FTZ R69, R69, R28 ;  /* 0x0000001c45457221 */ /* 0x001fe20000010000 */
[----:B------:R-:W-:Y:S01]  /*2f70*/  FADD.FTZ R20, R20, R29 ;  /* 0x0000001d14147221 */ /* 0x000fe20000010000 */
[----:B------:R-:W-:Y:S01]  /*2f80*/  FADD.FTZ R63, R63, R30 ;  /* 0x0000001e3f3f7221 */ /* 0x000fe20000010000 */
[----:B------:R-:W-:Y:S01]  /*2f90*/  FADD.FTZ R68, R68, R31 ;  /* 0x0000001f44447221 */ /* 0x000fe20000010000 */
[----:B-1----:R-:W-:Y:S01]  /*2fa0*/  FADD.FTZ R69, R69, R16 ;  /* 0x0000001045457221 */ /* 0x002fe20000010000 */
[----:B------:R-:W-:Y:S01]  /*2fb0*/  FADD.FTZ R16, R20, R17 ;  /* 0x0000001114107221 */ /* 0x000fe20000010000 */
[----:B------:R-:W-:Y:S01]  /*2fc0*/  FADD.FTZ R63, R63, R18 ;  /* 0x000000123f3f7221 */ /* 0x000fe20000010000 */
[----:B------:R-:W0:Y:S01]  /*2fd0*/  LDS.128 R20, [R62+0x500] ;  /* 0x000500003e147984 */ /* 0x000e220000000c00 */
[----:B------:R-:W-:Y:S01]  /*2fe0*/  FADD.FTZ R69, R69, R32 ;  /* 0x0000002045457221 */ /* 0x000fe20000010000 */
[----:B------:R-:W-:Y:S01]  /*2ff0*/  FADD.FTZ R68, R68, R19 ;  /* 0x0000001344447221 */ /* 0x000fe20000010000 */
[----:B------:R-:W-:Y:S01]  /*3000*/  FADD.FTZ R32, R16, R33 ;  /* 0x0000002110207221 */ /* 0x000fe20000010000 */
[----:B------:R-:W-:Y:S01]  /*3010*/  LDS.128 R28, [R62+0x580] ;  /* 0x000580003e1c7984 */ /* 0x000fe20000000c00 */
[----:B--2---:R-:W-:Y:S01]  /*3020*/  FADD.FTZ R69, R69, R24 ;  /* 0x0000001845457221 */ /* 0x004fe20000010000 */
[----:B------:R-:W-:Y:S01]  /*3030*/  FADD.FTZ R63, R63, R34 ;  /* 0x000000223f3f7221 */ /* 0x000fe20000010000 */
[----:B------:R-:W-:Y:S01]  /*3040*/  FADD.FTZ R68, R68, R35 ;  /* 0x0000002344447221 */ /* 0x000fe20000010000 */
[----:B------:R-:W1:Y:S01]  /*3050*/  LDS.128 R16, [R62+0x540] ;  /* 0x000540003e107984 */ /* 0x000e620000000c00 */
[----:B------:R-:W-:Y:S01]  /*3060*/  FADD.FTZ R24, R32, R25 ;  /* 0x0000001920187221 */ /* 0x000fe20000010000 */
[----:B------:R-:W-:Y:S01]  /*3070*/  FADD.FTZ R63, R63, R26 ;  /* 0x0000001a3f3f7221 */ /* 0x000fe20000010000 */
[----:B------:R-:W-:Y:S01]  /*3080*/  FADD.FTZ R68, R68, R27 ;  /* 0x0000001b44447221 */ /* 0x000fe20000010000 */
        /* <DEDUP_REMOVED lines=9> */
[----:B------:R-:W-:Y:S01]  /*3120*/  FADD.FTZ R68, R68, R19 ;  /* 0x0000001344447221 */ /* 0x000fe20000010000 */
[----:B------:R-:W-:Y:S01]  /*3130*/  FADD.FTZ R69, R69, R28 ;  /* 0x0000001c45457221 */ /* 0x000fe20000010000 */
[----:B------:R-:W1:Y:S01]  /*3140*/  LDS.128 R16, [R62+0x640] ;  /* 0x000640003e107984 */ /* 0x000e620000000c00 */
[----:B------:R-:W-:Y:S01]  /*3150*/  FADD.FTZ R28, R24, R29 ;  /* 0x0000001d181c7221 */ /* 0x000fe20000010000 */
[----:B------:R-:W-:Y:S01]  /*3160*/  FADD.FTZ R63, R63, R30 ;  /* 0x0000001e3f3f7221 */ /* 0x000fe20000010000 */
[----:B--2---:R-:W-:Y:S01]  /*3170*/  FADD.FTZ R69, R69, R32 ;  /* 0x0000002045457221 */ /* 0x004fe20000010000 */
[----:B------:R-:W2:Y:S01]  /*3180*/  LDS.128 R24, [R62+0x680] ;  /* 0x000680003e187984 */ /* 0x000ea20000000c00 */
[----:B------:R-:W-:Y:S01]  /*3190*/  FADD.FTZ R68, R68, R31 ;  /* 0x0000001f44447221 */ /* 0x000fe20000010000 */
[----:B------:R-:W-:Y:S01]  /*31a0*/  FADD.FTZ R32, R28, R33 ;  /* 0x000000211c207221 */ /* 0x000fe20000010000 */
[----:B------:R-:W-:Y:S01]  /*31b0*/  FADD.FTZ R63, R63, R34 ;  /* 0x000000223f3f7221 */ /* 0x000fe20000010000 */
[----:B------:R-:W3:Y:S01]  /*31c0*/  LDS.128 R28, [R62+0x6c0] ;  /* 0x0006c0003e1c7984 */ /* 0x000ee20000000c00 */
[----:B------:R-:W-:Y:S01]  /*31d0*/  FADD.FTZ R68, R68, R35 ;  /* 0x0000002344447221 */ /* 0x000fe20000010000 */
        /* <DEDUP_REMOVED lines=20> */
[----:B0-----:R-:W-:Y:S01]  /*3320*/  FADD.FTZ R29, R28, R20 ;  /* 0x000000141c1d7221 */ /* 0x001fe20000010000 */
[----:B------:R-:W-:Y:S01]  /*3330*/  FADD.FTZ R68, R68, R21 ;  /* 0x0000001544447221 */ /* 0x000fe20000010000 */
[----:B------:R-:W-:Y:S01]  /*3340*/  FADD.FTZ R63, R63, R22 ;  /* 0x000000163f3f7221 */ /* 0x000fe20000010000 */
[----:B------:R-:W-:Y:S01]  /*3350*/  FADD.FTZ R30, R30, R23 ;  /* 0x000000171e1e7221 */ /* 0x000fe20000010000 */
        /* <DEDUP_REMOVED lines=12> */
.L_x_91:
[----:B------:R-:W-:Y:S05]  /*3420*/  BSYNC B0 ;  /* 0x0000000000007941 */ /* 0x000fea0003800000 */
.L_x_90:
[----:B------:R-:W0:Y:S01]  /*3430*/  LDC.64 R24, c[0x0][0x268] ;  /* 0x00009a00ff187b82 */ /* 0x000e220000000a00 */
[----:B------:R-:W-:Y:S01]  /*3440*/  LEA R61, R61, R58, 0x2 ;  /* 0x0000003a3d3d7211 */ /* 0x000fe200078e10ff */
[----:B------:R-:W-:Y:S01]  /*3450*/  BSSY B0, `(.L_x_92) ;  /* 0x0000012000007945 */ /* 0x000fe20003800000 */
[----:B------:R-:W-:Y:S02]  /*3460*/  PRMT R23, R52, 0x7632, R23 ;  /* 0x0000763234177816 */ /* 0x000fe40000000017 */
[----:B------:R-:W-:Y:S01]  /*3470*/  PRMT R22, R51, 0x7632, R22 ;  /* 0x0000763233167816 */ /* 0x000fe20000000016 */
[----:B0-----:R-:W-:Y:S01]  /*3480*/  IMAD.WIDE R24, R61, 0x4, R24 ;  /* 0x000000043d187825 */ /* 0x001fe200078e0218 */
[----:B------:R-:W-:Y:S06]  /*3490*/  @P6 BRA `(.L_x_93) ;  /* 0x0000000000346947 */ /* 0x000fec0003800000 */
[----:B------:R-:W0:Y:S01]  /*34a0*/  LDC.64 R20, c[0x0][0x288] ;  /* 0x0000a200ff147b82 */ /* 0x000e220000000a00 */
[----:B------:R-:W-:Y:S01]  /*34b0*/  MOV R31, UR4 ;  /* 0x00000004001f7c02 */ /* 0x000fe20008000f00 */
[----:B------:R1:W-:Y:S01]  /*34c0*/  REDG.E.ADD.F32.FTZ.RN.STRONG.GPU desc[UR12][R24.64], R16 ;  /* 0x00000010180079a6 */ /* 0x0003e2000c10f38c */
[----:B------:R-:W-:Y:S02]  /*34d0*/  MOV R27, UR5 ;  /* 0x00000005001b7c02 */ /* 0x000fe40008000f00 */
[----:B------:R-:W-:-:S04]  /*34e0*/  LEA R30, P6, R31, R24, 0x2 ;  /* 0x000000181f1e7211 */ /* 0x000fc800078c10ff */
[----:B------:R-:W-:Y:S02]  /*34f0*/  IADD3.X R31, R25, UR6, RZ, P6, !PT ;  /* 0x00000006191f7c10 */ /* 0x000fe4000b7fe4ff */
[----:B------:R-:W-:-:S03]  /*3500*/  LEA R26, P6, R27, R24, 0x2 ;  /* 0x000000181b1a7211 */ /* 0x000fc600078c10ff */
[----:B------:R1:W-:Y:S01]  /*3510*/  REDG.E.ADD.F32.FTZ.RN.STRONG.GPU desc[UR12][R30.64], R17 ;  /* 0x000000111e0079a6 */ /* 0x0003e2000c10f38c */
[----:B------:R-:W-:Y:S02]  /*3520*/  IADD3.X R27, R25, UR7, RZ, P6, !PT ;  /* 0x00000007191b7c10 */ /* 0x000fe4000b7fe4ff */
[----:B0-----:R-:W-:-:S04]  /*3530*/  LEA R28, P6, R20, R24, 0x2 ;  /* 0x00000018141c7211 */ /* 0x001fc800078c10ff */
[----:B------:R-:W-:-:S05]  /*3540*/  LEA.HI.X R29, R20, R25, R21, 0x2, P6 ;  /* 0x00000019141d7211 */ /* 0x000fca00030f1415 */
[----:B------:R1:W-:Y:S04]  /*3550*/  REDG.E.ADD.F32.FTZ.RN.STRONG.GPU desc[UR12][R28.64], R18 ;  /* 0x000000121c0079a6 */ /* 0x0003e8000c10f38c */
[----:B------:R1:W-:Y:S02]  /*3560*/  REDG.E.ADD.F32.FTZ.RN.STRONG.GPU desc[UR12][R26.64], R19 ;  /* 0x000000131a0079a6 */ /* 0x0003e4000c10f38c */
.L_x_93:
[----:B------:R-:W-:Y:S05]  /*3570*/  BSYNC B0 ;  /* 0x0000000000007941 */ /* 0x000fea0003800000 */
.L_x_92:
[----:B------:R-:W-:Y:S02]  /*3580*/  ISETP.GE.U32.AND P6, PT, R8, 0x2, PT ;  /* 0x000000020800780c */ /* 0x000fe40003fc6070 */
[----:B-1----:R-:W-:Y:S02]  /*3590*/  PRMT R29, R53, 0x7632, R29 ;  /* 0x00007632351d7816 */ /* 0x002fe4000000001d */
[----:B------:R-:W-:Y:S02]  /*35a0*/  PRMT R28, R50, 0x7632, R28 ;  /* 0x00007632321c7816 */ /* 0x000fe4000000001c */
[----:B------:R-:W-:Y:S02]  /*35b0*/  PRMT R27, R48, 0x7632, R27 ;  /* 0x00007632301b7816 */ /* 0x000fe4000000001b */
[----:B------:R-:W-:Y:S02]  /*35c0*/  PRMT R26, R47, 0x7632, R26 ;  /* 0x000076322f1a7816 */ /* 0x000fe4000000001a */
[----:B------:R-:W-:-:S02]  /*35d0*/  PRMT R25, R49, 0x7632, R25 ;  /* 0x0000763231197816 */ /* 0x000fc40000000019 */
[----:B------:R-:W-:Y:S02]  /*35e0*/  PRMT R24, R46, 0x7632, R24 ;  /* 0x000076322e187816 */ /* 0x000fe40000000018 */
[----:B------:R-:W-:Y:S02]  /*35f0*/  PRMT R21, R44, 0x7632, R21 ;  /* 0x000076322c157816 */ /* 0x000fe40000000015 */
[----:B------:R-:W-:Y:S02]  /*3600*/  PRMT R20, R43, 0x7632, R20 ;  /* 0x000076322b147816 */ /* 0x000fe40000000014 */
[----:B------:R-:W-:Y:S02]  /*3610*/  PRMT R19, R45, 0x7632, R19 ;  /* 0x000076322d137816 */ /* 0x000fe40000000013 */
        /* <DEDUP_REMOVED lines=13> */
[----:B------:R-:W-:Y:S01]  /*36f0*/  VOTEU.ANY UR8, UPT, PT ;  /* 0x0000000000087886 */ /* 0x000fe200038e0100 */
[----:B------:R-:W-:Y:S01]  /*3700*/  HFMA2.MMA R32, -RZ, RZ, 0, 5.9604644775390625e-08 ;  /* 0x00000001ff207435 */ /* 0x000fe200000001ff */
[----:B------:R-:W-:Y:S01]  /*3710*/  UPOPC UR9, UR8 ;  /* 0x00000008000972bf */ /* 0x000fe20008000000 */
[C---:B------:R-:W-:Y:S01]  /*3720*/  LEA R30, P6, R56.reuse, R34, 0x3 ;  /* 0x00000022381e7211 */ /* 0x040fe200078c18ff */
[----:B------:R-:W-:Y:S01]  /*3730*/  UFLO.U32 UR8, UR8 ;  /* 0x00000008000872bd */ /* 0x000fe200080e0000 */
[----:B------:R-:W-:Y:S02]  /*3740*/  P2R R61, PR, RZ, 0x1 ;  /* 0x00000001ff3d7803 */ /* 0x000fe40000000000 */
[----:B------:R-:W-:Y:S02]  /*3750*/  LEA.HI.X R31, R56, R35, RZ, 0x3, P6 ;  /* 0x00000023381f7211 */ /* 0x000fe400030f1cff */
[----:B------:R-:W-:-:S03]  /*3760*/  LOP3.LUT P6, RZ, R54, 0x2, RZ, 0xc0, !PT ;  /* 0x0000000236ff7812 */ /* 0x000fc600078cc0ff */
[----:B------:R1:W-:Y:S01]  /*3770*/  STG.E.64 desc[UR12][R30.64], R14 ;  /* 0x0000000e1e007986 */ /* 0x0003e2000c101b0c */
[----:B------:R-:W-:-:S05]  /*3780*/  SEL R32, R32, 0xffffffff, !P6 ;  /* 0xffffffff20207807 */ /* 0x000fca0007000000 */
[----:B------:R-:W-:Y:S01]  /*3790*/  IMAD R33, R32, UR9, RZ ;  /* 0x0000000920217c24 */ /* 0x000fe2000f8e02ff */
[----:B0-----:R-:W-:-:S13]  /*37a0*/  ISETP.EQ.U32.AND P0, PT, R2, UR8, PT ;  /* 0x0000000802007c0c */ /* 0x001fda000bf02070 */
[----:B------:R-:W-:Y:S06]  /*37b0*/  @P0 MEMBAR.ALL.GPU ;  /* 0x0000000000000992 */ /* 0x000fec000000a000 */
[----:B------:R-:W-:-:S00]  /*37c0*/  @P0 ERRBAR ;  /* 0x00000000000009ab */ /* 0x000fc00000000000 */
[----:B------:R-:W-:Y:S06]  /*37d0*/  @P0 CGAERRBAR ;  /* 0x00000000000005ab */ /* 0x000fec0000000000 */
[----:B------:R1:W-:Y:S01]  /*37e0*/  @P0 REDG.E.ADD.S32.STRONG.GPU desc[UR12][R16.64], R33 ;  /* 0x000000211000098e */ /* 0x0003e2000c10e38c */
[----:B------:R-:W-:Y:S02]  /*37f0*/  ISETP.NE.AND P0, PT, R61, RZ, PT ;  /* 0x000000ff3d00720c */ /* 0x000fe40003f05270 */
[----:B------:R-:W-:-:S04]  /*3800*/  SEL R61, R8, RZ, !P6 ;  /* 0x000000ff083d7207 */ /* 0x000fc80007000000 */
[----:B------:R-:W-:-:S13]  /*3810*/  ISETP.NE.AND P6, PT, R61, -0x1, PT ;  /* 0xffffffff3d00780c */ /* 0x000fda0003fc5270 */
[----:B-1----:R-:W-:Y:S05]  /*3820*/  @!P6 BRA `(.L_x_95) ;  /* 0x000000000014e947 */ /* 0x002fea0003800000 */
.L_x_96:
[----:B------:R-:W2:Y:S04]  /*3830*/  LDG.E.STRONG.GPU R30, desc[UR12][R16.64] ;  /* 0x0000000c101e7981 */ /* 0x000ea8000c1ef900 */
[----:B--2---:R-:W-:Y:S01]  /*3840*/  CCTL.IVALL ;  /* 0x00000000ff00798f */ /* 0x004fe20002000000 */
[----:B------:R-:W-:Y:S05]  /*3850*/  YIELD ;  /* 0x0000000000007946 */ /* 0x000fea0003800000 */
[----:B------:R-:W-:-:S13]  /*3860*/  ISETP.NE.AND P6, PT, R30, R61, PT ;  /* 0x0000003d1e00720c */ /* 0x000fda0003fc5270 */
[----:B------:R-:W-:Y:S05]  /*3870*/  @P6 BRA `(.L_x_96) ;  /* 0xfffffffc00ec6947 */ /* 0x000fea000383ffff */
.L_x_95:
[----:B------:R-:W-:Y:S01]  /*3880*/  ISETP.NE.AND P6, PT, R8, RZ, PT ;  /* 0x000000ff0800720c */ /* 0x000fe20003fc5270 */
[----:B------:R-:W-:Y:S05]  /*3890*/  WARPSYNC.ALL ;  /* 0x0000000000007948 */ /* 0x000fea0003800000 */
[----:B------:R-:W-:Y:S07]  /*38a0*/  BAR.SYNC.DEFER_BLOCKING 0x0 ;  /* 0x0000000000007b1d */ /* 0x000fee0000010000 */
[----:B------:R-:W-:Y:S05]  /*38b0*/  @!P6 BRA `(.L_x_94) ;  /* 0x0000000c00fce947 */ /* 0x000fea0003800000 */
[----:B------:R-:W-:Y:S02]  /*38c0*/  IADD3 R16, R8, -0x1, RZ ;  /* 0xffffffff08107810 */ /* 0x000fe40007ffe0ff */
        /* <DEDUP_REMOVED lines=8> */
[----:B------:R-:W-:Y:S02]  /*3950*/  P2R R16, PR, RZ, 0x1 ;  /* 0x00000001ff107803 */ /* 0x000fe40000000000 */
[----:B------:R-:W-:-:S04]  /*3960*/  PLOP3.LUT P0, PT, PT, PT, PT, 0x80, 0x0 ;  /* 0x000000000000781c */ /* 0x000fc80003f0f070 */
[----:B------:R-:W-:Y:S02]  /*3970*/  P2R R32, PR, RZ, 0x1 ;  /* 0x00000001ff207803 */ /* 0x000fe40000000000 */
[----:B------:R-:W-:-:S03]  /*3980*/  ISETP.NE.AND P0, PT, R16, RZ, PT ;  /* 0x000000ff1000720c */ /* 0x000fc60003f05270 */
[----:B------:R-:W-:Y:S10]  /*3990*/  @!P6 BRA `(.L_x_99) ;  /* 0x0000000400d4e947 */ /* 0x000ff40003800000 */
[----:B------:R-:W-:-:S04]  /*39a0*/  PLOP3.LUT P6, PT, PT, PT, PT, 0x8, 0x0 ;  /* 0x000000000000781c */ /* 0x000fc80003fce170 */
[----:B------:R-:W-:-:S09]  /*39b0*/  P2R R32, PR, RZ, 0x40 ;  /* 0x00000040ff207803 */ /* 0x000fd20000000000 */
.L_x_100:
[----:B------:R-:W-:-:S13]  /*39c0*/  ISETP.EQ.OR P6, PT, R31, UR14, P0 ;  /* 0x0000000e1f007c0c */ /* 0x000fda00087c2670 */
[----:B------:R-:W-:-:S04]  /*39d0*/  @!P6 IMAD R63, R36, R31, R37 ;  /* 0x0000001f243fe224 */ /* 0x000fc800078e0225 */
[----:B------:R-:W-:-:S05]  /*39e0*/  @!P6 IMAD.WIDE.U32 R62, R63, 0x8, R34 ;  /* 0x000000083f3ee825 */ /* 0x000fca00078e0022 */
[----:B------:R-:W2:Y:S01]  /*39f0*/  @!P6 LDG.E.64 R16, desc[UR12][R62.64] ;  /* 0x0000000c3e10e981 */ /* 0x000ea2000c1e1b00 */
[----:B------:R-:W-:Y:S01]  /*3a00*/  IADD3 R69, R31, 0x1, RZ ;  /* 0x000000011f457810 */ /* 0x000fe20007ffe0ff */
[----:B--2---:R-:W-:Y:S01]  /*3a10*/  @!P6 FADD.FTZ R14, R14, R16 ;  /* 0x000000100e0ee221 */ /* 0x004fe20000010000 */
[----:B------:R-:W-:Y:S02]  /*3a20*/  @!P6 FADD.FTZ R15, R15, R17 ;  /* 0x000000110f0fe221 */ /* 0x000fe40000010000 */
[----:B------:R-:W-:-:S13]  /*3a30*/  ISETP.EQ.OR P6, PT, R69, UR14, P0 ;  /* 0x0000000e45007c0c */ /* 0x000fda00087c2670 */
[----:B------:R-:W-:-:S04]  /*3a40*/  @!P6 IMAD R69, R36, R69, R37 ;  /* 0x000000452445e224 */ /* 0x000fc800078e0225 */
[----:B------:R-:W-:-:S05]  /*3a50*/  @!P6 IMAD.WIDE.U32 R68, R69, 0x8, R34 ;  /* 0x000000084544e825 */ /* 0x000fca00078e0022 */
[----:B------:R-:W2:Y:S02]  /*3a60*/  @!P6 LDG.E.64 R16, desc[UR12][R68.64] ;  /* 0x0000000c4410e981 */ /* 0x000ea4000c1e1b00 */
[----:B--2---:R-:W-:Y:S01]  /*3a70*/  @!P6 FADD.FTZ R14, R14, R16 ;  /* 0x000000100e0ee221 */ /* 0x004fe20000010000 */
[----:B------:R-:W-:Y:S01]  /*3a80*/  IADD3 R16, R31, 0x2, RZ ;  /* 0x000000021f107810 */ /* 0x000fe20007ffe0ff */
[----:B------:R-:W-:-:S03]  /*3a90*/  @!P6 FADD.FTZ R15, R15, R17 ;  /* 0x000000110f0fe221 */ /* 0x000fc60000010000 */
        /* <DEDUP_REMOVED lines=93> */
[----:B------:R-:W-:-:S06]  /*4070*/  @!P6 IMAD.WIDE.U32 R16, R17, 0x8, R34 ;  /* 0x000000081110e825 */ /* 0x000fcc00078e0022 */
[----:B------:R-:W2:Y:S01]  /*4080*/  @!P6 LDG.E.64 R16, desc[UR12][R16.64] ;  /* 0x0000000c1010e981 */ /* 0x000ea2000c1e1b00 */
[----:B------:R-:W-:Y:S02]  /*4090*/  IADD3 R30, R30, -0x10, RZ ;  /* 0xfffffff01e1e7810 */ /* 0x000fe40007ffe0ff */
[----:B------:R-:W-:Y:S01]  /*40a0*/  IADD3 R31, R31, 0x10, RZ ;  /* 0x000000101f1f7810 */ /* 0x000fe20007ffe0ff */
[----:B--2---:R-:W-:Y:S01]  /*40b0*/  @!P6 FADD.FTZ R14, R14, R16 ;  /* 0x000000100e0ee221 */ /* 0x004fe20000010000 */
[----:B------:R-:W-:Y:S01]  /*40c0*/  @!P6 FADD.FTZ R15, R15, R17 ;  /* 0x000000110f0fe221 */ /* 0x000fe20000010000 */
[----:B------:R-:W-:-:S13]  /*40d0*/  ISETP.GT.AND P6, PT, R30, 0xc, PT ;  /* 0x0000000c1e00780c */ /* 0x000fda0003fc4270 */
[----:B------:R-:W-:Y:S05]  /*40e0*/  @P6 BRA `(.L_x_100) ;  /* 0xfffffff800346947 */ /* 0x000fea000383ffff */
.L_x_99:
[----:B------:R-:W-:-:S13]  /*40f0*/  ISETP.GT.AND P6, PT, R30, 0x4, PT ;  /* 0x000000041e00780c */ /* 0x000fda0003fc4270 */
[----:B------:R-:W-:Y:S05]  /*4100*/  @!P6 BRA `(.L_x_101) ;  /* 0x0000000000f0e947 */ /* 0x000fea0003800000 */
        /* <DEDUP_REMOVED lines=54> */
[----:B------:R-:W-:Y:S02]  /*4470*/  IADD3 R31, R31, 0x4, RZ ;  /* 0x000000041f1f7810 */ /* 0x000fe40007ffe0ff */
[----:B------:R-:W-:Y:S01]  /*4480*/  IADD3 R30, R30, -0x4, RZ ;  /* 0xfffffffc1e1e7810 */ /* 0x000fe20007ffe0ff */
[----:B--2---:R-:W-:Y:S01]  /*4490*/  @!P6 FADD.FTZ R14, R14, R16 ;  /* 0x000000100e0ee221 */ /* 0x004fe20000010000 */
[----:B------:R-:W-:Y:S01]  /*44a0*/  @!P6 FADD.FTZ R15, R15, R17 ;  /* 0x000000110f0fe221 */ /* 0x000fe20000010000 */
[----:B------:R-:W-:-:S04]  /*44b0*/  PLOP3.LUT P6, PT, PT, PT, PT, 0x8, 0x0 ;  /* 0x000000000000781c */ /* 0x000fc80003fce170 */
[----:B------:R-:W-:-:S09]  /*44c0*/  P2R R32, PR, RZ, 0x40 ;  /* 0x00000040ff207803 */ /* 0x000fd20000000000 */
.L_x_101:
[----:B------:R-:W-:-:S04]  /*44d0*/  ISETP.NE.AND P6, PT, R32, RZ, PT ;  /* 0x000000ff2000720c */ /* 0x000fc80003fc5270 */
[----:B------:R-:W-:-:S13]  /*44e0*/  ISETP.NE.OR P6, PT, R30, RZ, P6 ;  /* 0x000000ff1e00720c */ /* 0x000fda00037c5670 */
[----:B------:R-:W-:Y:S05]  /*44f0*/  @!P6 BRA `(.L_x_97) ;  /* 0x00000000007ce947 */ /* 0x000fea0003800000 */
.L_x_98:
        /* <DEDUP_REMOVED lines=29> */
[----:B------:R-:W-:-:S13]  /*46d0*/  ISETP.NE.AND P6, PT, R30, RZ, PT ;  /* 0x000000ff1e00720c */ /* 0x000fda0003fc5270 */
[----:B------:R-:W-:Y:S05]  /*46e0*/  @P6 BRA `(.L_x_98) ;  /* 0xfffffffc00846947 */ /* 0x000fea000383ffff */
.L_x_97:
[----:B------:R-:W-:-:S13]  /*46f0*/  ISETP.NE.AND P6, PT, R57, RZ, PT ;  /* 0x000000ff3900720c */ /* 0x000fda0003fc5270 */
[----:B------:R-:W-:Y:S05]  /*4700*/  @!P6 BRA `(.L_x_94) ;  /* 0x000000000068e947 */ /* 0x000fea0003800000 */
[----:B------:R-:W-:Y:S01]  /*4710*/  ISETP.EQ.OR P6, PT, R31, UR14, P0 ;  /* 0x0000000e1f007c0c */ /* 0x000fe200087c2670 */
[----:B------:R-:W-:-:S12]  /*4720*/  BSSY B0, `(.L_x_102) ;  /* 0x0000007000007945 */ /* 0x000fd80003800000 */
[----:B------:R-:W-:Y:S05]  /*4730*/  @P6 BRA `(.L_x_103) ;  /* 0x0000000000146947 */ /* 0x000fea0003800000 */
[----:B------:R-:W-:-:S04]  /*4740*/  IMAD R17, R36, R31, R37 ;  /* 0x0000001f24117224 */ /* 0x000fc800078e0225 */
[----:B------:R-:W-:-:S06]  /*4750*/  IMAD.WIDE.U32 R16, R17, 0x8, R34 ;  /* 0x0000000811107825 */ /* 0x000fcc00078e0022 */
[----:B------:R-:W2:Y:S02]  /*4760*/  LDG.E.64 R16, desc[UR12][R16.64] ;  /* 0x0000000c10107981 */ /* 0x000ea4000c1e1b00 */
[----:B--2---:R-:W-:Y:S01]  /*4770*/  FADD.FTZ R14, R14, R16 ;  /* 0x000000100e0e7221 */ /* 0x004fe20000010000 */
[----:B------:R-:W-:-:S07]  /*4780*/  FADD.FTZ R15, R15, R17 ;  /* 0x000000110f0f7221 */ /* 0x000fce0000010000 */
.L_x_103:
[----:B------:R-:W-:Y:S05]  /*4790*/  BSYNC B0 ;  /* 0x0000000000007941 */ /* 0x000fea0003800000 */
.L_x_102:
[----:B------:R-:W-:-:S13]  /*47a0*/  ISETP.NE.AND P6, PT, R57, 0x1, PT ;  /* 0x000000013900780c */ /* 0x000fda0003fc5270 */
[----:B------:R-:W-:Y:S05]  /*47b0*/  @!P6 BRA `(.L_x_94) ;  /* 0x00000000003ce947 */ /* 0x000fea0003800000 */
[----:B------:R-:W-:-:S04]  /*47c0*/  IADD3 R33, R31, 0x1, RZ ;  /* 0x000000011f217810 */ /* 0x000fc80007ffe0ff */
[----:B------:R-:W-:-:S13]  /*47d0*/  ISETP.EQ.OR P6, PT, R33, UR14, P0 ;  /* 0x0000000e21007c0c */ /* 0x000fda00087c2670 */
[----:B------:R-:W-:-:S04]  /*47e0*/  @!P6 IMAD R33, R33, R36, R37 ;  /* 0x000000242121e224 */ /* 0x000fc800078e0225 */
[----:B------:R-:W-:-:S05]  /*47f0*/  @!P6 IMAD.WIDE.U32 R32, R33, 0x8, R34 ;  /* 0x000000082120e825 */ /* 0x000fca00078e0022 */
[----:B------:R-:W2:Y:S02]  /*4800*/  @!P6 LDG.E.64 R16, desc[UR12][R32.64] ;  /* 0x0000000c2010e981 */ /* 0x000ea4000c1e1b00 */
[----:B--2---:R-:W-:Y:S01]  /*4810*/  @!P6 FADD.FTZ R15, R15, R17 ;  /* 0x000000110f0fe221 */ /* 0x004fe20000010000 */
[----:B------:R-:W-:Y:S01]  /*4820*/  IADD3 R17, R31, 0x2, RZ ;  /* 0x000000021f117810 */ /* 0x000fe20007ffe0ff */
[----:B------:R-:W-:-:S03]  /*4830*/  @!P6 FADD.FTZ R14, R14, R16 ;  /* 0x000000100e0ee221 */ /* 0x000fc60000010000 */
[----:B------:R-:W-:-:S04]  /*4840*/  ISETP.EQ.OR P6, PT, R17, UR14, P0 ;  /* 0x0000000e11007c0c */ /* 0x000fc800087c2670 */
[----:B------:R-:W-:-:S13]  /*4850*/  ISETP.EQ.OR P6, PT, R57, 0x2, P6 ;  /* 0x000000023900780c */ /* 0x000fda00037c2670 */
[----:B------:R-:W-:-:S04]  /*4860*/  @!P6 IMAD R17, R17, R36, R37 ;  /* 0x000000241111e224 */ /* 0x000fc800078e0225 */
[----:B------:R-:W-:-:S06]  /*4870*/  @!P6 IMAD.WIDE.U32 R16, R17, 0x8, R34 ;  /* 0x000000081110e825 */ /* 0x000fcc00078e0022 */
[----:B------:R-:W2:Y:S02]  /*4880*/  @!P6 LDG.E.64 R16, desc[UR12][R16.64] ;  /* 0x0000000c1010e981 */ /* 0x000ea4000c1e1b00 */
[----:B--2---:R-:W-:Y:S01]  /*4890*/  @!P6 FADD.FTZ R14, R14, R16 ;  /* 0x000000100e0ee221 */ /* 0x004fe20000010000 */
[----:B------:R-:W-:-:S07]  /*48a0*/  @!P6 FADD.FTZ R15, R15, R17 ;  /* 0x000000110f0fe221 */ /* 0x000fce0000010000 */
.L_x_94:
[----:B------:R-:W0:Y:S01]  /*48b0*/  S2UR UR9, SR_CgaCtaId ;  /* 0x00000000000979c3 */ /* 0x000e220000008800 */
[----:B------:R-:W-:Y:S01]  /*48c0*/  UMOV UR8, 0x400 ;  /* 0x0000040000087882 */ /* 0x000fe20000000000 */
[----:B------:R-:W-:Y:S02]  /*48d0*/  ISETP.NE.AND P6, PT, R60, RZ, PT ;  /* 0x000000ff3c00720c */ /* 0x000fe40003fc5270 */
[----:B------:R-:W-:Y:S02]  /*48e0*/  SHF.L.U32 R52, R52, 0x10, RZ ;  /* 0x0000001034347819 */ /* 0x000fe400000006ff */
[----:B------:R-:W-:Y:S02]  /*48f0*/  SHF.L.U32 R31, R23, 0x10, RZ ;  /* 0x00000010171f7819 */ /* 0x000fe400000006ff */
[----:B------:R-:W1:Y:S01]  /*4900*/  LDC R30, c[0x0][0x2ac] ;  /* 0x0000ab00ff1e7b82 */ /* 0x000e620000000800 */
[----:B------:R-:W-:Y:S01]  /*4910*/  FADD.FTZ R52, R52, -UR11 ;  /* 0x8000000b34347e21 */ /* 0x000fe20008010000 */
[----:B------:R-:W-:Y:S01]  /*4920*/  SHF.L.U32 R51, R51, 0x10, RZ ;  /* 0x0000001033337819 */ /* 0x000fe200000006ff */
[----:B------:R-:W-:Y:S01]  /*4930*/  FADD.FTZ R34, R31, -UR11 ;  /* 0x8000000b1f227e21 */ /* 0x000fe20008010000 */
[----:B------:R-:W-:Y:S01]  /*4940*/  SHF.L.U32 R22, R22, 0x10, RZ ;  /* 0x0000001016167819 */ /* 0x000fe200000006ff */
[----:B------:R-:W-:Y:S01]  /*4950*/  FMUL.FTZ R31, R52, UR10 ;  /* 0x0000000a341f7c20 */ /* 0x000fe20008410000 */
[----:B------:R-:W-:Y:S01]  /*4960*/  SHF.L.U32 R53, R53, 0x10, RZ ;  /* 0x0000001035357819 */ /* 0x000fe200000006ff */
[----:B------:R-:W-:Y:S01]  /*4970*/  FMUL.FTZ R34, R34, UR10 ;  /* 0x0000000a22227c20 */ /* 0x000fe20008410000 */
[----:B------:R-:W-:Y:S01]  /*4980*/  SHF.L.U32 R29, R29, 0x10, RZ ;  /* 0x000000101d1d7819 */ /* 0x000fe200000006ff */
[----:B0-----:R-:W-:-:S09]  /*4990*/  ULEA UR8, UR9, UR8, 0x18 ;  /* 0x0000000809087291 */ /* 0x001fd2000f8ec03f */
[----:B------:R-:W-:Y:S01]  /*49a0*/  @!P0 STS.64 [UR8+0x30], R14 ;  /* 0x0000300eff008988 */ /* 0x000fe20008000a08 */
[----:B------:R-:W-:Y:S06]  /*49b0*/  BAR.SYNC.DEFER_BLOCKING 0x0 ;  /* 0x0000000000007b1d */ /* 0x000fec0000010000 */
[----:B------:R-:W0:Y:S01]  /*49c0*/  LDS.64 R16, [UR8+0x30] ;  /* 0x00003008ff107984 */ /* 0x000e220008000a00 */
[----:B------:R-:W-:Y:S02]  /*49d0*/  ULDC UR8, c[0x0][0x2bc] ;  /* 0x0000af0000087ab9 */ /* 0x000fe40000000800 */
[----:B0-----:R-:W-:Y:S01]  /*49e0*/  FMUL.FTZ R23, R16, UR8 ;  /* 0x0000000810177c20 */ /* 0x001fe20008410000 */
        /* <DEDUP_REMOVED lines=20> */
.L_x_104:
[----:B------:R-:W-:Y:S01]  /*4b30*/  ISETP.NE.AND P0, PT, R59, RZ, PT ;  /* 0x000000ff3b00720c */ /* 0x000fe20003f05270 */
[----:B------:R-:W-:-:S12]  /*4b40*/  BSSY B0, `(.L_x_105) ;  /* 0x0000014000007945 */ /* 0x000fd80003800000 */
[----:B------:R-:W-:Y:S05]  /*4b50*/  @!P0 BRA `(.L_x_106) ;  /* 0x0000000000488947 */ /* 0x000fea0003800000 */
[----:B------:R-:W-:Y:S01]  /*4b60*/  ULDC.64 UR8, c[0x0][0x288] ;  /* 0x0000a20000087ab9 */ /* 0x000fe20000000a00 */
[----:B------:R-:W-:Y:S01]  /*4b70*/  MOV R14, R64 ;  /* 0x00000040000e7202 */ /* 0x000fe20000000f00 */
[----:B------:R-:W-:Y:S01]  /*4b80*/  IMAD R17, R3, UR8, RZ ;  /* 0x0000000803117c24 */ /* 0x000fe2000f8e02ff */
[----:B------:R-:W-:-:S03]  /*4b90*/  MOV R15, R67 ;  /* 0x00000043000f7202 */ /* 0x000fc60000000f00 */
[C---:B------:R-:W-:Y:S02]  /*4ba0*/  IMAD R17, R0.reuse, UR9, R17 ;  /* 0x0000000900117c24 */ /* 0x040fe4000f8e0211 */
[----:B------:R-:W-:Y:S01]  /*4bb0*/  IMAD.WIDE.U32 R14, R0, UR8, R14 ;  /* 0x00000008000e7c25 */ /* 0x000fe2000f8e000e */
[----:B------:R-:W-:-:S04]  /*4bc0*/  ULDC.64 UR8, c[0x0][0x210] ;  /* 0x0000840000087ab9 */ /* 0x000fc80000000a00 */
[----:B------:R-:W-:Y:S01]  /*4bd0*/  IADD3 R17, R15, R17, RZ ;  /* 0x000000110f117210 */ /* 0x000fe20007ffe0ff */
[----:B------:R-:W-:Y:S01]  /*4be0*/  FFMA.FTZ R15, R23, R34, R32 ;  /* 0x00000022170f7223 */ /* 0x000fe20000010020 */
[----:B------:R-:W-:-:S03]  /*4bf0*/  LEA R16, P0, R14, UR8, 0x1 ;  /* 0x000000080e107c11 */ /* 0x000fc6000f8008ff */
[----:B------:R-:W-:Y:S01]  /*4c00*/  FFMA.FTZ R22, R22, R11, -R15 ;  /* 0x0000000b16167223 */ /* 0x000fe2000001080f */
[----:B------:R-:W-:Y:S01]  /*4c10*/  LEA.HI.X R17, R14, UR9, R17, 0x1, P0 ;  /* 0x000000090e117c11 */ /* 0x000fe200080f0c11 */
[----:B------:R-:W-:-:S04]  /*4c20*/  FFMA.FTZ R14, R23, R31, R32 ;  /* 0x0000001f170e7223 */ /* 0x000fc80000010020 */
[----:B------:R-:W-:-:S04]  /*4c30*/  FFMA.FTZ R14, R51, R10, -R14 ;  /* 0x0000000a330e7223 */ /* 0x000fc8000001080e */
[----:B------:R-:W-:Y:S01]  /*4c40*/  FMUL.FTZ R15, R14, UR10 ;  /* 0x0000000a0e0f7c20 */ /* 0x000fe20008410000 */
[----:B------:R-:W-:-:S05]  /*4c50*/  FMUL.FTZ R14, R22, UR10 ;  /* 0x0000000a160e7c20 */ /* 0x000fca0008410000 */
[----:B------:R-:W-:-:S05]  /*4c60*/  F2FP.BF16.F32.PACK_AB R15, R14, R15 ;  /* 0x0000000f0e0f723e */ /* 0x000fca00000010ff */
[----:B------:R0:W-:Y:S02]  /*4c70*/  STG.E desc[UR12][R16.64], R15 ;  /* 0x0000000f10007986 */ /* 0x0001e4000c10190c */
.L_x_106:
[----:B------:R-:W-:Y:S05]  /*4c80*/  BSYNC B0 ;  /* 0x0000000000007941 */ /* 0x000fea0003800000 */
.L_x_105:
[----:B------:R-:W-:Y:S01]  /*4c90*/  ISETP.NE.AND P6, PT, R60, RZ, PT ;  /* 0x000000ff3c00720c */ /* 0x000fe20003fc5270 */
[----:B------:R-:W-:Y:S01]  /*4ca0*/  FADD.FTZ R53, R53, -UR11 ;  /* 0x8000000b35357e21 */ /* 0x000fe20008010000 */
[----:B------:R-:W-:Y:S01]  /*4cb0*/  FADD.FTZ R22, R29, -UR11 ;  /* 0x8000000b1d167e21 */ /* 0x000fe20008010000 */
[----:B------:R-:W-:Y:S02]  /*4cc0*/  SHF.L.U32 R31, R50, 0x10, RZ ;  /* 0x00000010321f7819 */ /* 0x000fe400000006ff */
[----:B------:R-:W-:Y:S01]  /*4cd0*/  SHF.L.U32 R28, R28, 0x10, RZ ;  /* 0x000000101c1c7819 */ /* 0x000fe200000006ff */
[----:B------:R-:W-:Y:S01]  /*4ce0*/  FMUL.FTZ R29, R53, UR10 ;  /* 0x0000000a351d7c20 */ /* 0x000fe20008410000 */
[----:B------:R-:W-:Y:S01]  /*4cf0*/  SHF.L.U32 R48, R48, 0x10, RZ ;  /* 0x0000001030307819 */ /* 0x000fe200000006ff */
[----:B------:R-:W-:Y:S01]  /*4d00*/  FMUL.FTZ R22, R22, UR10 ;  /* 0x0000000a16167c20 */ /* 0x000fe20008410000 */
[----:B------:R-:W-:-:S04]  /*4d10*/  SHF.L.U32 R27, R27, 0x10, RZ ;  /* 0x000000101b1b7819 */ /* 0x000fc800000006ff */
[----:B------:R-:W-:Y:S05]  /*4d20*/  @!P6 BRA `(.L_x_107) ;  /* 0x000000000048e947 */ /* 0x000fea0003800000 */
[----:B0-----:R-:W-:Y:S01]  /*4d30*/  FFMA.FTZ R15, R22, R11, R13 ;  /* 0x0000000b160f7223 */ /* 0x001fe2000001000d */
        /* <DEDUP_REMOVED lines=17> */
.L_x_107:
[----:B------:R-:W-:Y:S04]  /*4e50*/  BSSY B0, `(.L_x_108) ;  /* 0x0000014000007945 */ /* 0x000fe80003800000 */
[----:B------:R-:W-:Y:S05]  /*4e60*/  @!P3 BRA `(.L_x_109) ;  /* 0x000000000048b947 */ /* 0x000fea0003800000 */
[----:B------:R-:W-:Y:S01]  /*4e70*/  ULDC.64 UR8, c[0x0][0x288] ;  /* 0x0000a20000087ab9 */ /* 0x000fe20000000a00 */
[----:B------:R-:W-:Y:S01]  /*4e80*/  MOV R14, R64 ;  /* 0x00000040000e7202 */ /* 0x000fe20000000f00 */
[----:B0-----:R-:W-:Y:S01]  /*4e90*/  IMAD R17, R7, UR8, RZ ;  /* 0x0000000807117c24 */ /* 0x001fe2000f8e02ff */
        /* <DEDUP_REMOVED lines=15> */
.L_x_109:
[----:B------:R-:W-:Y:S05]  /*4f90*/  BSYNC B0 ;  /* 0x0000000000007941 */ /* 0x000fea0003800000 */
.L_x_108:
[----:B------:R-:W-:Y:S01]  /*4fa0*/  FADD.FTZ R48, R48, -UR11 ;  /* 0x8000000b30307e21 */ /* 0x000fe20008010000 */
[----:B------:R-:W-:Y:S01]  /*4fb0*/  FADD.FTZ R22, R27, -UR11 ;  /* 0x8000000b1b167e21 */ /* 0x000fe20008010000 */
[----:B------:R-:W-:Y:S02]  /*4fc0*/  SHF.L.U32 R47, R47, 0x10, RZ ;  /* 0x000000102f2f7819 */ /* 0x000fe400000006ff */
[----:B------:R-:W-:Y:S01]  /*4fd0*/  SHF.L.U32 R26, R26, 0x10, RZ ;  /* 0x000000101a1a7819 */ /* 0x000fe200000006ff */
[----:B------:R-:W-:Y:S01]  /*4fe0*/  FMUL.FTZ R27, R48, UR10 ;  /* 0x0000000a301b7c20 */ /* 0x000fe20008410000 */
[----:B------:R-:W-:Y:S01]  /*4ff0*/  SHF.L.U32 R49, R49, 0x10, RZ ;  /* 0x0000001031317819 */ /* 0x000fe200000006ff */
[----:B------:R-:W-:Y:S01]  /*5000*/  FMUL.FTZ R22, R22, UR10 ;  /* 0x0000000a16167c20 */ /* 0x000fe20008410000 */
[----:B------:R-:W-:Y:S01]  /*5010*/  SHF.L.U32 R25, R25, 0x10, RZ ;  /* 0x0000001019197819 */ /* 0x000fe200000006ff */
[----:B------:R-:W-:Y:S06]  /*5020*/  @!P6 BRA `(.L_x_110) ;  /* 0x000000000048e947 */ /* 0x000fec0003800000 */
[----:B01----:R-:W-:Y:S01]  /*5030*/  FFMA.FTZ R15, R22, R11, R13 ;  /* 0x0000000b160f7223 */ /* 0x003fe2000001000d */
        /* <DEDUP_REMOVED lines=17> */
.L_x_110:
[----:B------:R-:W-:Y:S04]  /*5150*/  BSSY B0, `(.L_x_111) ;  /* 0x0000014000007945 */ /* 0x000fe80003800000 */
[----:B------:R-:W-:Y:S05]  /*5160*/  @!P2 BRA `(.L_x_112) ;  /* 0x000000000048a947 */ /* 0x000fea0003800000 */
[----:B------:R-:W-:Y:S01]  /*5170*/  ULDC.64 UR8, c[0x0][0x288] ;  /* 0x0000a20000087ab9 */ /* 0x000fe20000000a00 */
[----:B------:R-:W-:Y:S01]  /*5180*/  MOV R14, R64 ;  /* 0x00000040000e7202 */ /* 0x000fe20000000f00 */
[----:B01----:R-:W-:Y:S01]  /*5190*/  IMAD R16, R9, UR8, RZ ;  /* 0x0000000809107c24 */ /* 0x003fe2000f8e02ff */
        /* <DEDUP_REMOVED lines=15> */
.L_x_112:
[----:B------:R-:W-:Y:S05]  /*5290*/  BSYNC B0 ;  /* 0x0000000000007941 */ /* 0x000fea0003800000 */
.L_x_111:
[----:B------:R-:W-:Y:S01]  /*52a0*/  FADD.FTZ R49, R49, -UR11 ;  /* 0x8000000b31317e21 */ /* 0x000fe20008010000 */
[----:B------:R-:W-:Y:S01]  /*52b0*/  FADD.FTZ R22, R25, -UR11 ;  /* 0x8000000b19167e21 */ /* 0x000fe20008010000 */
[----:B------:R-:W-:Y:S02]  /*52c0*/  SHF.L.U32 R27, R46, 0x10, RZ ;  /* 0x000000102e1b7819 */ /* 0x000fe400000006ff */
[----:B------:R-:W-:Y:S01]  /*52d0*/  SHF.L.U32 R24, R24, 0x10, RZ ;  /* 0x0000001018187819 */ /* 0x000fe200000006ff */
[----:B------:R-:W-:Y:S01]  /*52e0*/  FMUL.FTZ R25, R49, UR10 ;  /* 0x0000000a31197c20 */ /* 0x000fe20008410000 */
[----:B------:R-:W-:Y:S01]  /*52f0*/  SHF.L.U32 R44, R44, 0x10, RZ ;  /* 0x000000102c2c7819 */ /* 0x000fe200000006ff */
[----:B------:R-:W-:Y:S01]  /*5300*/  FMUL.FTZ R22, R22, UR10 ;  /* 0x0000000a16167c20 */ /* 0x000fe20008410000 */
[----:B------:R-:W-:Y:S06]  /*5310*/  @!P6 BRA `(.L_x_113) ;  /* 0x000000000048e947 */ /* 0x000fec0003800000 */
[----:B012---:R-:W-:Y:S01]  /*5320*/  FFMA.FTZ R15, R22, R11, R13 ;  /* 0x0000000b160f7223 */ /* 0x007fe2000001000d */
        /* <DEDUP_REMOVED lines=17> */
.L_x_113:
[----:B------:R-:W-:Y:S04]  /*5440*/  BSSY B0, `(.L_x_114) ;  /* 0x0000016000007945 */ /* 0x000fe80003800000 */
[----:B------:R-:W-:Y:S05]  /*5450*/  @!P5 BRA `(.L_x_115) ;  /* 0x000000000050d947 */ /* 0x000fea0003800000 */
[----:B012---:R-:W-:Y:S01]  /*5460*/  IADD3 R17, R0, 0x60, RZ ;  /* 0x0000006000117810 */ /* 0x007fe20007ffe0ff */
[----:B------:R-:W-:Y:S01]  /*5470*/  ULDC.64 UR8, c[0x0][0x288] ;  /* 0x0000a20000087ab9 */ /* 0x000fe20000000a00 */
[----:B------:R-:W-:Y:S02]  /*5480*/  MOV R14, R64 ;  /* 0x00000040000e7202 */ /* 0x000fe40000000f00 */
[----:B------:R-:W-:Y:S02]  /*5490*/  SHF.R.S32.HI R16, RZ, 0x1f, R17 ;  /* 0x0000001fff107819 */ /* 0x000fe40000011411 */
[----:B------:R-:W-:-:S03]  /*54a0*/  MOV R15, R67 ;  /* 0x00000043000f7202 */ /* 0x000fc60000000f00 */
[----:B------:R-:W-:Y:S02]  /*54b0*/  IMAD R16, R16, UR8, RZ ;  /* 0x0000000810107c24 */ /* 0x000fe4000f8e02ff */
[----:B------:R-:W-:-:S04]  /*54c0*/  IMAD.WIDE.U32 R14, R17, UR8, R14 ;  /* 0x00000008110e7c25 */ /* 0x000fc8000f8e000e */
[----:B------:R-:W-:Y:S01]  /*54d0*/  IMAD R17, R17, UR9, R16 ;  /* 0x0000000911117c24 */ /* 0x000fe2000f8e0210 */
[----:B------:R-:W-:Y:S02]  /*54e0*/  ULDC.64 UR8, c[0x0][0x210] ;  /* 0x0000840000087ab9 */ /* 0x000fe40000000a00 */
[----:B------:R-:W-:Y:S02]  /*54f0*/  LEA R16, P0, R14, UR8, 0x1 ;  /* 0x000000080e107c11 */ /* 0x000fe4000f8008ff */
[----:B------:R-:W-:Y:S01]  /*5500*/  IADD3 R17, R15, R17, RZ ;  /* 0x000000110f117210 */ /* 0x000fe20007ffe0ff */
[----:B------:R-:W-:-:S03]  /*5510*/  FFMA.FTZ R15, R23, R22, R32 ;  /* 0x00000016170f7223 */ /* 0x000fc60000010020 */
[----:B------:R-:W-:Y:S01]  /*5520*/  LEA.HI.X R17, R14, UR9, R17, 0x1, P0 ;  /* 0x000000090e117c11 */ /* 0x000fe200080f0c11 */
[----:B------:R-:W-:Y:S01]  /*5530*/  FFMA.FTZ R14, R23, R25, R32 ;  /* 0x00000019170e7223 */ /* 0x000fe20000010020 */
[----:B------:R-:W-:-:S03]  /*5540*/  FFMA.FTZ R24, R24, R11, -R15 ;  /* 0x0000000b18187223 */ /* 0x000fc6000001080f */
[----:B------:R-:W-:-:S04]  /*5550*/  FFMA.FTZ R14, R27, R10, -R14 ;  /* 0x0000000a1b0e7223 */ /* 0x000fc8000001080e */
[----:B------:R-:W-:Y:S01]  /*5560*/  FMUL.FTZ R15, R14, UR10 ;  /* 0x0000000a0e0f7c20 */ /* 0x000fe20008410000 */
[----:B------:R-:W-:-:S05]  /*5570*/  FMUL.FTZ R14, R24, UR10 ;  /* 0x0000000a180e7c20 */ /* 0x000fca0008410000 */
[----:B------:R-:W-:-:S05]  /*5580*/  F2FP.BF16.F32.PACK_AB R15, R14, R15 ;  /* 0x0000000f0e0f723e */ /* 0x000fca00000010ff */
[----:B------:R3:W-:Y:S02]  /*5590*/  STG.E desc[UR12][R16.64], R15 ;  /* 0x0000000f10007986 */ /* 0x0007e4000c10190c */
.L_x_115:
[----:B------:R-:W-:Y:S05]  /*55a0*/  BSYNC B0 ;  /* 0x0000000000007941 */ /* 0x000fea0003800000 */
.L_x_114:
[----:B------:R-:W-:Y:S01]  /*55b0*/  SHF.L.U32 R21, R21, 0x10, RZ ;  /* 0x0000001015157819 */ /* 0x000fe200000006ff */
[----:B------:R-:W-:Y:S01]  /*55c0*/  FADD.FTZ R44, R44, -UR11 ;  /* 0x8000000b2c2c7e21 */ /* 0x000fe20008010000 */
[----:B------:R-:W-:Y:S02]  /*55d0*/  SHF.L.U32 R43, R43, 0x10, RZ ;  /* 0x000000102b2b7819 */ /* 0x000fe400000006ff */
[----:B------:R-:W-:Y:S01]  /*55e0*/  SHF.L.U32 R20, R20, 0x10, RZ ;  /* 0x0000001014147819 */ /* 0x000fe200000006ff */
[----:B------:R-:W-:Y:S01]  /*55f0*/  FADD.FTZ R14, R21, -UR11 ;  /* 0x8000000b150e7e21 */ /* 0x000fe20008010000 */
[----:B------:R-:W-:Y:S01]  /*5600*/  SHF.L.U32 R45, R45, 0x10, RZ ;  /* 0x000000102d2d7819 */ /* 0x000fe200000006ff */
[----:B------:R-:W-:Y:S01]  /*5610*/  FMUL.FTZ R29, R44, UR10 ;  /* 0x0000000a2c1d7c20 */ /* 0x000fe20008410000 */
[----:B------:R-:W-:Y:S01]  /*5620*/  SHF.L.U32 R19, R19, 0x10, RZ ;  /* 0x0000001013137819 */ /* 0x000fe200000006ff */
[----:B------:R-:W-:Y:S01]  /*5630*/  FMUL.FTZ R28, R14, UR10 ;  /* 0x0000000a0e1c7c20 */ /* 0x000fe20008410000 */
[----:B------:R-:W-:Y:S01]  /*5640*/  SHF.R.U32.HI R21, RZ, 0x2, R58 ;  /* 0x00000002ff157819 */ /* 0x000fe2000001163a */
[----:B------:R-:W-:Y:S06]  /*5650*/  @!P6 BRA `(.L_x_116) ;  /* 0x000000000048e947 */ /* 0x000fec0003800000 */
[----:B0123--:R-:W-:Y:S01]  /*5660*/  FFMA.FTZ R15, R28, R11, R13 ;  /* 0x0000000b1c0f7223 */ /* 0x00ffe2000001000d */
        /* <DEDUP_REMOVED lines=17> */
.L_x_116:
[----:B------:R-:W-:Y:S04]  /*5780*/  BSSY B0, `(.L_x_117) ;  /* 0x0000016000007945 */ /* 0x000fe80003800000 */
[----:B------:R-:W-:Y:S05]  /*5790*/  @!P4 BRA `(.L_x_118) ;  /* 0x000000000050c947 */ /* 0x000fea0003800000 */
[----:B0123--:R-:W-:Y:S01]  /*57a0*/  IADD3 R17, R0, 0x80, RZ ;  /* 0x0000008000117810 */ /* 0x00ffe20007ffe0ff */
        /* <DEDUP_REMOVED lines=19> */
.L_x_118:
[----:B------:R-:W-:Y:S05]  /*58e0*/  BSYNC B0 ;  /* 0x0000000000007941 */ /* 0x000fea0003800000 */
.L_x_117:
[----:B------:R-:W-:Y:S01]  /*58f0*/  FADD.FTZ R45, R45, -UR11 ;  /* 0x8000000b2d2d7e21 */ /* 0x000fe20008010000 */
[----:B------:R-:W-:Y:S01]  /*5900*/  FADD.FTZ R19, R19, -UR11 ;  /* 0x8000000b13137e21 */ /* 0x000fe20008010000 */
[----:B------:R-:W-:Y:S01]  /*5910*/  IMAD R30, R30, UR14, R21 ;  /* 0x0000000e1e1e7c24 */ /* 0x000fe2000f8e0215 */
[----:B------:R-:W-:Y:S01]  /*5920*/  SHF.L.U32 R20, R18, 0x10, RZ ;  /* 0x0000001012147819 */ /* 0x000fe200000006ff */
[----:B------:R-:W-:Y:S01]  /*5930*/  FMUL.FTZ R45, R45, UR10 ;  /* 0x0000000a2d2d7c20 */ /* 0x000fe20008410000 */
[----:B------:R-:W-:Y:S01]  /*5940*/  SHF.L.U32 R21, R42, 0x10, RZ ;  /* 0x000000102a157819 */ /* 0x000fe200000006ff */
[----:B------:R-:W-:Y:S01]  /*5950*/  FMUL.FTZ R28, R19, UR10 ;  /* 0x0000000a131c7c20 */ /* 0x000fe20008410000 */
[----:B------:R-:W-:Y:S01]  /*5960*/  PRMT R18, R40, 0x7632, R18 ;  /* 0x0000763228127816 */ /* 0x000fe20000000012 */
[----:B------:R-:W-:Y:S06]  /*5970*/  @!P6 BRA `(.L_x_119) ;  /* 0x000000000048e947 */ /* 0x000fec0003800000 */
[----:B------:R-:W-:Y:S01]  /*5980*/  FFMA.FTZ R14, R45, R10, R12 ;  /* 0x0000000a2d0e7223 */ /* 0x000fe2000001000c */
[----:B01234-:R-:W-:-:S03]  /*5990*/  FFMA.FTZ R15, R28, R11, R13 ;  /* 0x0000000b1c0f7223 */ /* 0x01ffc6000001000d */
        /* <DEDUP_REMOVED lines=16> */
.L_x_119:
[----:B------:R-:W-:Y:S04]  /*5aa0*/  BSSY B0, `(.L_x_120) ;  /* 0x0000016000007945 */ /* 0x000fe80003800000 */
[----:B------:R-:W-:Y:S05]  /*5ab0*/  @!P1 BRA `(.L_x_121) ;  /* 0x0000000000509947 */ /* 0x000fea0003800000 */
[----:B01234-:R-:W-:Y:S01]  /*5ac0*/  IADD3 R15, R0, 0xa0, RZ ;  /* 0x000000a0000f7810 */ /* 0x01ffe20007ffe0ff */
        /* <DEDUP_REMOVED lines=19> */
.L_x_121:
[----:B------:R-:W-:Y:S05]  /*5c00*/  BSYNC B0 ;  /* 0x0000000000007941 */ /* 0x000fea0003800000 */
.L_x_120:
[----:B------:R-:W-:Y:S01]  /*5c10*/  SHF.L.U32 R40, R40, 0x10, RZ ;  /* 0x0000001028287819 */ /* 0x000fe200000006ff */
[----:B------:R-:W-:Y:S01]  /*5c20*/  ULDC.64 UR8, c[0x0][0x290] ;  /* 0x0000a40000087ab9 */ /* 0x000fe20000000a00 */
[----:B------:R-:W-:Y:S02]  /*5c30*/  SHF.L.U32 R18, R18, 0x10, RZ ;  /* 0x0000001012127819 */ /* 0x000fe400000006ff */
[C---:B------:R-:W-:Y:S01]  /*5c40*/  PRMT R20, R39.reuse, 0x7632, R20 ;  /* 0x0000763227147816 */ /* 0x040fe20000000014 */
[----:B------:R-:W-:Y:S01]  /*5c50*/  FADD.FTZ R40, R40, -UR11 ;  /* 0x8000000b28287e21 */ /* 0x000fe20008010000 */
[----:B------:R-:W-:Y:S01]  /*5c60*/  IADD3 R26, R30, 0xc0, RZ ;  /* 0x000000c01e1a7810 */ /* 0x000fe20007ffe0ff */
[----:B------:R-:W-:Y:S01]  /*5c70*/  FADD.FTZ R18, R18, -UR11 ;  /* 0x8000000b12127e21 */ /* 0x000fe20008010000 */
[----:B------:R-:W-:Y:S01]  /*5c80*/  SHF.L.U32 R39, R39, 0x10, RZ ;  /* 0x0000001027277819 */ /* 0x000fe200000006ff */
[----:B------:R-:W-:Y:S01]  /*5c90*/  FMUL.FTZ R27, R40, UR10 ;  /* 0x0000000a281b7c20 */ /* 0x000fe20008410000 */
[----:B------:R-:W-:Y:S01]  /*5ca0*/  SHF.L.U32 R20, R20, 0x10, RZ ;  /* 0x0000001014147819 */ /* 0x000fe200000006ff */
[----:B------:R-:W-:Y:S01]  /*5cb0*/  FMUL.FTZ R24, R18, UR10 ;  /* 0x0000000a12187c20 */ /* 0x000fe20008410000 */
[----:B------:R-:W-:Y:S01]  /*5cc0*/  SHF.R.S32.HI R28, RZ, 0x1f, R26 ;  /* 0x0000001fff1c7819 */ /* 0x000fe2000001141a */
[----:B------:R-:W-:Y:S06]  /*5cd0*/  @!P6 BRA `(.L_x_122) ;  /* 0x000000000048e947 */ /* 0x000fec0003800000 */
[----:B01234-:R-:W-:Y:S01]  /*5ce0*/  FFMA.FTZ R15, R24, R11, R13 ;  /* 0x0000000b180f7223 */ /* 0x01ffe2000001000d */
        /* <DEDUP_REMOVED lines=17> */
.L_x_122:
[----:B------:R-:W-:Y:S01]  /*5e00*/  ISETP.GE.U32.AND P0, PT, R26, UR8, PT ;  /* 0x000000081a007c0c */ /* 0x000fe2000bf06070 */
[----:B------:R-:W-:Y:S01]  /*5e10*/  BSSY B0, `(.L_x_123) ;  /* 0x000001b000007945 */ /* 0x000fe20003800000 */
[----:B------:R-:W-:Y:S02]  /*5e20*/  IADD3 R30, R30, 0xe0, RZ ;  /* 0x000000e01e1e7810 */ /* 0x000fe40007ffe0ff */
[----:B------:R-:W-:Y:S02]  /*5e30*/  ISETP.GE.AND.EX P0, PT, R28, UR9, PT, P0 ;  /* 0x000000091c007c0c */ /* 0x000fe4000bf06300 */
[----:B------:R-:W-:Y:S02]  /*5e40*/  PRMT R18, R41, 0x7632, R18 ;  /* 0x0000763229127816 */ /* 0x000fe40000000012 */
[----:B------:R-:W-:Y:S02]  /*5e50*/  ISETP.LT.U32.AND P0, PT, R58, 0x80, !P0 ;  /* 0x000000803a00780c */ /* 0x000fe40004701070 */
[----:B------:R-:W-:-:S11]  /*5e60*/  SHF.R.S32.HI R19, RZ, 0x1f, R30 ;  /* 0x0000001fff137819 */ /* 0x000fd6000001141e */
        /* <DEDUP_REMOVED lines=21> */
.L_x_124:
[----:B------:R-:W-:Y:S05]  /*5fc0*/  BSYNC B0 ;  /* 0x0000000000007941 */ /* 0x000fea0003800000 */
.L_x_123:
[----:B------:R-:W-:Y:S02]  /*5fd0*/  SHF.L.U32 R41, R41, 0x10, RZ ;  /* 0x0000001029297819 */ /* 0x000fe400000006ff */
[----:B0-----:R-:W-:Y:S02]  /*5fe0*/  SHF.L.U32 R14, R18, 0x10, RZ ;  /* 0x00000010120e7819 */ /* 0x001fe400000006ff */
[----:B------:R-:W-:Y:S01]  /*5ff0*/  ISETP.GE.U32.AND P0, PT, R30, UR8, PT ;  /* 0x000000081e007c0c */ /* 0x000fe2000bf06070 */
[----:B------:R-:W-:Y:S01]  /*6000*/  FADD.FTZ R41, R41, -UR11 ;  /* 0x8000000b29297e21 */ /* 0x000fe20008010000 */
[----:B-1234-:R-:W-:Y:S01]  /*6010*/  PRMT R16, R38, 0x7632, R16 ;  /* 0x0000763226107816 */ /* 0x01efe20000000010 */
[----:B------:R-:W-:Y:S01]  /*6020*/  FADD.FTZ R14, R14, -UR11 ;  /* 0x8000000b0e0e7e21 */ /* 0x000fe20008010000 */
[----:B------:R-:W-:Y:S01]  /*6030*/  ISETP.GE.AND.EX P0, PT, R19, UR9, PT, P0 ;  /* 0x0000000913007c0c */ /* 0x000fe2000bf06300 */
[----:B------:R-:W-:Y:S01]  /*6040*/  FMUL.FTZ R41, R41, UR10 ;  /* 0x0000000a29297c20 */ /* 0x000fe20008410000 */
[----:B------:R-:W-:Y:S01]  /*6050*/  SHF.L.U32 R15, R38, 0x10, RZ ;  /* 0x00000010260f7819 */ /* 0x000fe200000006ff */
[----:B------:R-:W-:Y:S01]  /*6060*/  FMUL.FTZ R24, R14, UR10 ;  /* 0x0000000a0e187c20 */ /* 0x000fe20008410000 */
[----:B------:R-:W-:-:S02]  /*6070*/  ISETP.LT.U32.AND P0, PT, R58, 0x80, !P0 ;  /* 0x000000803a00780c */ /* 0x000fc40004701070 */
[----:B------:R-:W-:Y:S01]  /*6080*/  SHF.L.U32 R16, R16, 0x10, RZ ;  /* 0x0000001010107819 */ /* 0x000fe200000006ff */
[----:B------:R-:W-:Y:S10]  /*6090*/  @!P6 BRA `(.L_x_125) ;  /* 0x000000000048e947 */ /* 0x000ff40003800000 */
        /* <DEDUP_REMOVED lines=18> */
.L_x_125:
[----:B------:R-:W-:Y:S04]  /*61c0*/  BSSY B0, `(.L_x_126) ;  /* 0x0000015000007945 */ /* 0x000fe80003800000 */
        /* <DEDUP_REMOVED lines=20> */
.L_x_127:
[----:B------:R-:W-:Y:S05]  /*6310*/  BSYNC B0 ;  /* 0x0000000000007941 */ /* 0x000fea0003800000 */
.L_x_126:
[----:B------:R-:W-:Y:S01]  /*6320*/  ULDC UR8, c[0x0][0x2a0] ;  /* 0x0000a80000087ab9 */ /* 0x000fe20000000800 */
[----:B------:R-:W-:Y:S01]  /*6330*/  ULDC UR9, c[0x0][0x270] ;  /* 0x00009c0000097ab9 */ /* 0x000fe20000000800 */
[----:B------:R-:W-:Y:S01]  /*6340*/  IADD3 R55, R36, R55, RZ ;  /* 0x0000003724377210 */ /* 0x000fe20007ffe0ff */
[----:B------:R-:W-:Y:S01]  /*6350*/  UIMAD UR8, UR8, UR9, URZ ;  /* 0x00000009080872a4 */ /* 0x000fe2000f8e023f */
[----:B------:R-:W-:-:S05]  /*6360*/  IADD3 R54, R54, 0x1, RZ ;  /* 0x0000000136367810 */ /* 0x000fca0007ffe0ff */
[----:B------:R-:W-:-:S13]  /*6370*/  ISETP.GE.AND P0, PT, R55, UR8, PT ;  /* 0x0000000837007c0c */ /* 0x000fda000bf06270 */
[----:B------:R-:W-:Y:S05]  /*6380*/  @!P0 BRA `(.L_x_128) ;  /* 0xffffffa000288947 */ /* 0x000fea000383ffff */
.L_x_77:
[----:B------:R-:W1:Y:S01]  /*6390*/  LDC R6, c[0x0][0xc] ;  /* 0x00000300ff067b82 */ /* 0x000e620000000800 */
[----:B------:R-:W-:Y:S01]  /*63a0*/  ISETP.NE.AND P2, PT, R58, RZ, PT ;  /* 0x000000ff3a00720c */ /* 0x000fe20003f45270 */
[----:B------:R-:W-:Y:S06]  /*63b0*/  BSSY B0, `(.L_x_129) ;  /* 0x0000015000007945 */ /* 0x000fec0003800000 */
[----:B------:R-:W2:Y:S08]  /*63c0*/  LDC R7, c[0x0][0x10] ;  /* 0x00000400ff077b82 */ /* 0x000eb00000000800 */
[----:B------:R-:W3:Y:S01]  /*63d0*/  LDC.64 R2, c[0x0][0x258] ;  /* 0x00009600ff027b82 */ /* 0x000ee20000000a00 */
[----:B-1----:R-:W-:-:S02]  /*63e0*/  IADD3 R0, R6, -0x1, RZ ;  /* 0xffffffff06007810 */ /* 0x002fc40007ffe0ff */
[----:B------:R-:W-:Y:S02]  /*63f0*/  ISETP.NE.AND P1, PT, R6, 0x1, PT ;  /* 0x000000010600780c */ /* 0x000fe40003f25270 */
[----:B------:R-:W-:Y:S02]  /*6400*/  ISETP.NE.AND P0, PT, R0, UR14, PT ;  /* 0x0000000e00007c0c */ /* 0x000fe4000bf05270 */
[C---:B--2---:R-:W-:Y:S02]  /*6410*/  SHF.L.U32 R0, R7.reuse, 0x1, RZ ;  /* 0x0000000107007819 */ /* 0x044fe400000006ff */
[----:B------:R-:W-:Y:S02]  /*6420*/  IADD3 R4, R7, -0x1, RZ ;  /* 0xffffffff07047810 */ /* 0x000fe40007ffe0ff */
[----:B------:R-:W-:Y:S02]  /*6430*/  SEL R5, R0, RZ, P1 ;  /* 0x000000ff00057207 */ /* 0x000fe40000800000 */
[----:B------:R-:W-:-:S03]  /*6440*/  ISETP.NE.OR P0, PT, R37, R4, P0 ;  /* 0x000000042500720c */ /* 0x000fc60000705670 */
[----:B---3--:R-:W-:Y:S01]  /*6450*/  IMAD.WIDE.U32 R2, R5, 0x4, R2 ;  /* 0x0000000405027825 */ /* 0x008fe200078e0002 */
[----:B------:R-:W-:Y:S09]  /*6460*/  @P2 BRA `(.L_x_130) ;  /* 0x0000000000242947 */ /* 0x000ff20003800000 */
[----:B------:R-:W1:Y:S01]  /*6470*/  S2R R0, SR_LANEID ;  /* 0x0000000000007919 */ /* 0x000e620000000000 */
[----:B------:R-:W-:Y:S02]  /*6480*/  VOTEU.ANY UR4, UPT, PT ;  /* 0x0000000000047886 */ /* 0x000fe400038e0100 */
[----:B------:R-:W-:Y:S02]  /*6490*/  UFLO.U32 UR5, UR4 ;  /* 0x00000004000572bd */ /* 0x000fe400080e0000 */
[----:B------:R-:W2:Y:S04]  /*64a0*/  POPC R5, UR4 ;  /* 0x0000000400057d09 */ /* 0x000ea80008000000 */
[----:B-1----:R-:W-:-:S13]  /*64b0*/  ISETP.EQ.U32.AND P1, PT, R0, UR5, PT ;  /* 0x0000000500007c0c */ /* 0x002fda000bf22070 */
[----:B------:R-:W-:Y:S06]  /*64c0*/  @P1 MEMBAR.ALL.GPU ;  /* 0x0000000000001992 */ /* 0x000fec000000a000 */
[----:B------:R-:W-:-:S00]  /*64d0*/  @P1 ERRBAR ;  /* 0x00000000000019ab */ /* 0x000fc00000000000 */
[----:B------:R-:W-:Y:S06]  /*64e0*/  @P1 CGAERRBAR ;  /* 0x00000000000015ab */ /* 0x000fec0000000000 */
[----:B--2---:R1:W-:Y:S02]  /*64f0*/  @P1 REDG.E.ADD.S32.STRONG.GPU desc[UR12][R2.64], R5 ;  /* 0x000000050200198e */ /* 0x0043e4000c10e38c */
.L_x_130:
[----:B------:R-:W-:Y:S05]  /*6500*/  BSYNC B0 ;  /* 0x0000000000007941 */ /* 0x000fea0003800000 */
.L_x_129:
[----:B------:R-:W-:Y:S05]  /*6510*/  @P0 EXIT ;  /* 0x000000000000094d */ /* 0x000fea0003800000 */
[----:B------:R-:W-:Y:S05]  /*6520*/  @P2 BRA `(.L_x_131) ;  /* 0x0000000000202947 */ /* 0x000fea0003800000 */
[----:B------:R-:W-:-:S05]  /*6530*/  IMAD R0, R6, R7, RZ ;  /* 0x0000000706007224 */ /* 0x000fca00078e02ff */
[----:B------:R-:W-:-:S13]  /*6540*/  ISETP.NE.AND P0, PT, R0, -0x1, PT ;  /* 0xffffffff0000780c */ /* 0x000fda0003f05270 */
[----:B------:R-:W-:Y:S05]  /*6550*/  @!P0 BRA `(.L_x_131) ;  /* 0x0000000000148947 */ /* 0x000fea0003800000 */
.L_x_132:
[----:B-1----:R-:W2:Y:S04]  /*6560*/  LDG.E.STRONG.GPU R5, desc[UR12][R2.64] ;  /* 0x0000000c02057981 */ /* 0x002ea8000c1ef900 */
[----:B--2---:R-:W-:Y:S01]  /*6570*/  CCTL.IVALL ;  /* 0x00000000ff00798f */ /* 0x004fe20002000000 */
[----:B------:R-:W-:Y:S05]  /*6580*/  YIELD ;  /* 0x0000000000007946 */ /* 0x000fea0003800000 */
[----:B------:R-:W-:-:S13]  /*6590*/  ISETP.NE.AND P0, PT, R5, R0, PT ;  /* 0x000000000500720c */ /* 0x000fda0003f05270 */
[----:B------:R-:W-:Y:S05]  /*65a0*/  @P0 BRA `(.L_x_132) ;  /* 0xfffffffc00ec0947 */ /* 0x000fea000383ffff */
.L_x_131:
[----:B------:R-:W-:Y:S05]  /*65b0*/  WARPSYNC.ALL ;  /* 0x0000000000007948 */ /* 0x000fea0003800000 */
[----:B------:R-:W2:Y:S08]  /*65c0*/  LDC.64 R22, c[0x0][0x288] ;  /* 0x0000a200ff167b82 */ /* 0x000eb00000000a00 */
[----:B------:R-:W-:Y:S01]  /*65d0*/  BAR.SYNC.DEFER_BLOCKING 0x0 ;  /* 0x0000000000007b1d */ /* 0x000fe20000010000 */
[----:B--2---:R-:W-:-:S04]  /*65e0*/  LEA.HI R0, P0, R23, R22, RZ, 0x1 ;  /* 0x0000001617007211 */ /* 0x004fc800078108ff */
[----:B-1----:R-:W-:-:S04]  /*65f0*/  IADD3.X R3, RZ, R23, RZ, P0, !PT ;  /* 0x00000017ff037210 */ /* 0x002fc800007fe4ff */
        /* <DEDUP_REMOVED lines=8> */
[----:B------:R-:W1:Y:S01]  /*6680*/  LDC.64 R14, c[0x0][0x218] ;  /* 0x00008600ff0e7b82 */ /* 0x000e620000000a00 */
[----:B------:R-:W-:Y:S01]  /*6690*/  SHF.L.U64.HI R23, R22, 0x2, R23 ;  /* 0x0000000216177819 */ /* 0x000fe20000010217 */
[----:B------:R-:W-:Y:S01]  /*66a0*/  ULDC.64 UR4, c[0x0][0x268] ;  /* 0x00009a0000047ab9 */ /* 0x000fe20000000a00 */
[----:B------:R-:W-:Y:S02]  /*66b0*/  IADD3 R5, R3, R5, RZ ;  /* 0x0000000503057210 */ /* 0x000fe40007ffe0ff */
[----:B------:R-:W-:Y:S02]  /*66c0*/  SHF.L.U64.HI R33, R25, 0x2, R27 ;  /* 0x0000000219217819 */ /* 0x000fe4000001021b */
[----:B------:R-:W-:Y:S01]  /*66d0*/  LEA.HI R2, P0, R5, R2, RZ, 0x1 ;  /* 0x0000000205027211 */ /* 0x000fe200078108ff */
[----:B------:R-:W2:Y:S03]  /*66e0*/  LDC.64 R16, c[0x0][0x220] ;  /* 0x00008800ff107b82 */ /* 0x000ea60000000a00 */
[----:B------:R-:W-:-:S04]  /*66f0*/  IADD3.X R5, RZ, R5, RZ, P0, !PT ;  /* 0x00000005ff057210 */ /* 0x000fc800007fe4ff */
[--C-:B------:R-:W-:Y:S02]  /*6700*/  SHF.R.S64 R29, R2, 0x1, R5.reuse ;  /* 0x00000001021d7819 */ /* 0x100fe40000001005 */
[----:B------:R-:W-:-:S04]  /*6710*/  SHF.R.S32.HI R2, RZ, 0x1, R5 ;  /* 0x00000001ff027819 */ /* 0x000fc80000011405 */
[----:B------:R-:W-:-:S07]  /*6720*/  SHF.L.U64.HI R31, R29, 0x2, R2 ;  /* 0x000000021d1f7819 */ /* 0x000fce0000010202 */
.L_x_133:
[----:B------:R-:W-:-:S04]  /*6730*/  LEA R6, P0, R58, UR4, 0x2 ;  /* 0x000000043a067c11 */ /* 0x000fc8000f8010ff */
[----:B------:R-:W-:Y:S02]  /*6740*/  LEA.HI.X R7, R58, UR5, R0, 0x2, P0 ;  /* 0x000000053a077c11 */ /* 0x000fe400080f1400 */
[-C--:B------:R-:W-:Y:S02]  /*6750*/  LEA R8, P0, R25, R6.reuse, 0x2 ;  /* 0x0000000619087211 */ /* 0x080fe400078010ff */
[-C--:B------:R-:W-:Y:S01]  /*6760*/  LEA R12, P1, R22, R6.reuse, 0x2 ;  /* 0x00000006160c7211 */ /* 0x080fe200078210ff */
[----:B---3--:R-:W3:Y:S01]  /*6770*/  LDG.E R18, desc[UR12][R6.64] ;  /* 0x0000000c06127981 */ /* 0x008ee2000c1e1900 */
[----:B0-----:R-:W-:Y:S02]  /*6780*/  LEA R10, P2, R29, R6, 0x2 ;  /* 0x000000061d0a7211 */ /* 0x001fe400078410ff */
[----:B------:R-:W-:Y:S02]  /*6790*/  IADD3.X R9, R7, R33, RZ, P0, !PT ;  /* 0x0000002107097210 */ /* 0x000fe400007fe4ff */
[----:B------:R-:W-:-:S02]  /*67a0*/  IADD3.X R13, R23, R7, RZ, P1, !PT ;  /* 0x00000007170d7210 */ /* 0x000fc40000ffe4ff */
[----:B------:R-:W-:Y:S01]  /*67b0*/  IADD3.X R11, R7, R31, RZ, P2, !PT ;  /* 0x0000001f070b7210 */ /* 0x000fe200017fe4ff */
[----:B------:R-:W3:Y:S04]  /*67c0*/  LDG.E R19, desc[UR12][R8.64] ;  /* 0x0000000c08137981 */ /* 0x000ee8000c1e1900 */
[----:B------:R-:W4:Y:S04]  /*67d0*/  LDG.E R20, desc[UR12][R12.64] ;  /* 0x0000000c0c147981 */ /* 0x000f28000c1e1900 */
[----:B------:R-:W4:Y:S01]  /*67e0*/  LDG.E R21, desc[UR12][R10.64] ;  /* 0x0000000c0a157981 */ /* 0x000f22000c1e1900 */
[----:B------:R-:W-:-:S02]  /*67f0*/  SHF.L.U32 R5, R58, 0x1, RZ ;  /* 0x000000013a057819 */ /* 0x000fc400000006ff */
[----:B------:R-:W-:-:S03]  /*6800*/  IADD3 R58, R58, 0x80, RZ ;  /* 0x000000803a3a7810 */ /* 0x000fc60007ffe0ff */
[----:B-1----:R-:W-:-:S04]  /*6810*/  IMAD.WIDE R2, R5, 0x4, R14 ;  /* 0x0000000405027825 */ /* 0x002fc800078e020e */
[----:B--2---:R-:W-:Y:S01]  /*6820*/  IMAD.WIDE R4, R5, 0x4, R16 ;  /* 0x0000000405047825 */ /* 0x004fe200078e0210 */
[----:B------:R-:W-:Y:S02]  /*6830*/  ISETP.GT.U32.AND P0, PT, R25, R58, PT ;  /* 0x0000003a1900720c */ /* 0x000fe40003f04070 */
[----:B------:R-:W-:-:S04]  /*6840*/  SHF.R.S32.HI R0, RZ, 0x1f, R58 ;  /* 0x0000001fff007819 */ /* 0x000fc8000001143a */
[----:B------:R-:W-:Y:S01]  /*6850*/  ISETP.GT.AND.EX P0, PT, R27, R0, PT, P0 ;  /* 0x000000001b00720c */ /* 0x000fe20003f04300 */
[----:B---3--:R3:W-:Y:S04]  /*6860*/  STG.E.64 desc[UR12][R2.64], R18 ;  /* 0x0000001202007986 */ /* 0x0087e8000c101b0c */
[----:B----4-:R3:W-:Y:S08]  /*6870*/  STG.E.64 desc[UR12][R4.64], R20 ;  /* 0x0000001404007986 */ /* 0x0107f0000c101b0c */
[----:B------:R-:W-:Y:S05]  /*6880*/  @P0 BRA `(.L_x_133) ;  /* 0xfffffffc00a80947 */ /* 0x000fea000383ffff */
[----:B------:R-:W-:Y:S05]  /*6890*/  EXIT ;  /* 0x000000000000794d */ /* 0x000fea0003800000 */
.L_x_134:
        /* <DEDUP_REMOVED lines=14> */
.L_x_3334:


//--------------------- .text._Z35group_norm_nhwc_bwd_one_pass_kernelI11Bf16IOFp32WLi512ELi8ELi128EEv26Group_norm_nhwc_bwd_params --------------------------
	.section	.text._Z35group_norm_nhwc_bwd_one_pass_kernelI11Bf16IOFp32WLi512ELi8ELi128EEv26Group_norm_nhwc_bwd_params,"ax",@progbits
	.align	128
        .global         _Z35group_norm_nhwc_bwd_one_pass_kernelI11Bf16IOFp32WLi512ELi8ELi128EEv26Group_norm_nhwc_bwd_params
        .type           _Z35group_norm_nhwc_bwd_one_pass_kernelI11Bf16IOFp32WLi512ELi8ELi128EEv26Group_norm_nhwc_bwd_params,@function
        .size           _Z35group_norm_nhwc_bwd_one_pass_kernelI11Bf16IOFp32WLi512ELi8ELi128EEv26Group_norm_nhwc_bwd_params,(.L_x_3335 - _Z35group_norm_nhwc_bwd_one_pass_kernelI11Bf16IOFp32WLi512ELi8ELi128EEv26Group_norm_nhwc_bwd_params)
        .other          _Z35group_norm_nhwc_bwd_one_pass_kernelI11Bf16IOFp32WLi512ELi8ELi128EEv26Group_norm_nhwc_bwd_params,@"STO_CUDA_ENTRY STV_DEFAULT"
_Z35group_norm_nhwc_bwd_one_pass_kernelI11Bf16IOFp32WLi512ELi8ELi128EEv26Group_norm_nhwc_bwd_params:
.text._Z35group_norm_nhwc_bwd_one_pass_kernelI11Bf16IOFp32WLi512ELi8ELi128EEv26Group_norm_nhwc_bwd_params:
[----:B------:R-:W0:Y:S01]  /*0000*/  LDC R1, c[0x0][0x28] ;  /* 0x00000a00ff017b82 */ /* 0x000e220000000800 */
[----:B------:R-:W1:Y:S01]  /*0010*/  S2R R0, SR_CTAID.Y ;  /* 0x0000000000007919 */ /* 0x000e620000002600 */
[----:B------:R-:W-:Y:S01]  /*0020*/  ULDC UR4, c[0x0][0x2a0] ;  /* 0x0000a80000047ab9 */ /* 0x000fe20000000800 */
[----:B------:R-:W-:-:S05]  /*0030*/  ULDC UR5, c[0x0][0x270] ;  /* 0x00009c0000057ab9 */ /* 0x000fca0000000800 */
[----:B------:R-:W2:Y:S01]  /*0040*/  S2UR UR7, SR_CTAID.X ;  /* 0x00000000000779c3 */ /* 0x000ea20000002500 */
[----:B------:R-:W-:Y:S01]  /*0050*/  UIMAD UR4, UR4, UR5, URZ ;  /* 0x00000005040472a4 */ /* 0x000fe2000f8e023f */
[----:B------:R-:W3:Y:S01]  /*0060*/  S2R R2, SR_TID.X ;  /* 0x0000000000027919 */ /* 0x000ee20000002100 */
[----:B------:R-:W-:Y:S01]  /*0070*/  ULDC.64 UR8, c[0x0][0x208] ;  /* 0x0000820000087ab9 */ /* 0x000fe20000000a00 */
[----:B0-----:R-:W-:-:S03]  /*0080*/  IADD3 R1, R1, -0x8, RZ ;  /* 0xfffffff801017810 */ /* 0x001fc60007ffe0ff */
[----:B-1----:R-:W-:-:S13]  /*0090*/  ISETP.GE.AND P0, PT, R0, UR4, PT ;  /* 0x0000000400007c0c */ /* 0x002fda000bf06270 */
[----:B--23--:R-:W-:Y:S05]  /*00a0*/  @P0 BRA `(.L_x_135) ;  /* 0x0000009c00cc0947 */ /* 0x00cfea0003800000 */
[----:B------:R-:W0:Y:S01]  /*00b0*/  LDC R4, c[0x0][0x2ac] ;  /* 0x0000ab00ff047b82 */ /* 0x000e220000000800 */
[--C-:B------:R-:W-:Y:S01]  /*00c0*/  SHF.R.U32.HI R3, RZ, 0x2, R2.reuse ;  /* 0x00000002ff037819 */ /* 0x100fe20000011602 */
[----:B------:R-:W-:Y:S01]  /*00d0*/  ULDC.64 UR10, c[0x0][0x290] ;  /* 0x0000a400000a7ab9 */ /* 0x000fe20000000a00 */
[C---:B------:R-:W-:Y:S01]  /*00e0*/  ISETP.GE.U32.AND P1, PT, R2.reuse, 0x80, PT ;  /* 0x000000800200780c */ /* 0x040fe20003f26070 */
[----:B------:R-:W-:Y:S01]  /*00f0*/  UMOV UR5, 0x400 ;  /* 0x0000040000057882 */ /* 0x000fe20000000000 */
[----:B------:R-:W-:Y:S01]  /*0100*/  SHF.R.S32.HI R7, RZ, 0x1f, R2 ;  /* 0x0000001fff077819 */ /* 0x000fe20000011402 */
[----:B------:R-:W-:Y:S01]  /*0110*/  HFMA2.MMA R97, -RZ, RZ, 0, 0 ;  /* 0x00000000ff617435 */ /* 0x000fe200000001ff */
[----:B------:R-:W-:Y:S01]  /*0120*/  SHF.L.U32 R113, R2, 0x1, RZ ;  /* 0x0000000102717819 */ /* 0x000fe200000006ff */
[----:B------:R-:W1:Y:S01]  /*0130*/  S2UR UR6, SR_CgaCtaId ;  /* 0x00000000000679c3 */ /* 0x000e620000008800 */
[----:B------:R-:W-:Y:S02]  /*0140*/  LEA.HI R7, R7, R2, RZ, 0x5 ;  /* 0x0000000207077211 */ /* 0x000fe400078f28ff */
[----:B------:R-:W-:-:S02]  /*0150*/  LOP3.LUT R113, R113, 0x6, RZ, 0xc0, !PT ;  /* 0x0000000671717812 */ /* 0x000fc400078ec0ff */
[----:B------:R-:W-:Y:S01]  /*0160*/  SHF.R.S32.HI R114, RZ, 0x5, R7 ;  /* 0x00000005ff727819 */ /* 0x000fe20000011407 */
[----:B0-----:R-:W-:-:S05]  /*0170*/  IMAD R3, R4, UR7, R3 ;  /* 0x0000000704037c24 */ /* 0x001fca000f8e0203 */
[C---:B------:R-:W-:Y:S02]  /*0180*/  IADD3 R4, R3.reuse, 0x60, RZ ;  /* 0x0000006003047810 */ /* 0x040fe40007ffe0ff */
[C---:B------:R-:W-:Y:S01]  /*0190*/  IADD3 R5, R3.reuse, 0x80, RZ ;  /* 0x0000008003057810 */ /* 0x040fe20007ffe0ff */
[----:B-1----:R-:W-:Y:S01]  /*01a0*/  ULEA UR5, UR6, UR5, 0x18 ;  /* 0x0000000506057291 */ /* 0x002fe2000f8ec03f */
[----:B------:R-:W-:Y:S02]  /*01b0*/  ISETP.LT.U32.AND P0, PT, R4, UR10, PT ;  /* 0x0000000a04007c0c */ /* 0x000fe4000bf01070 */
[----:B------:R-:W-:Y:S02]  /*01c0*/  IADD3 R6, R3, 0xa0, RZ ;  /* 0x000000a003067810 */ /* 0x000fe40007ffe0ff */
[----:B------:R-:W-:Y:S02]  /*01d0*/  SHF.R.S32.HI R4, RZ, 0x1f, R4 ;  /* 0x0000001fff047819 */ /* 0x000fe40000011404 */
[----:B------:R-:W-:-:S02]  /*01e0*/  ISETP.LT.U32.AND P2, PT, R5, UR10, PT ;  /* 0x0000000a05007c0c */ /* 0x000fc4000bf41070 */
[----:B------:R-:W-:Y:S02]  /*01f0*/  ISETP.LT.U32.AND P3, PT, R6, UR10, PT ;  /* 0x0000000a06007c0c */ /* 0x000fe4000bf61070 */
[----:B------:R-:W-:Y:S02]  /*0200*/  ISETP.LT.AND.EX P0, PT, R4, UR11, !P1, P0 ;  /* 0x0000000b04007c0c */ /* 0x000fe4000cf01300 */
[----:B------:R-:W-:Y:S02]  /*0210*/  SHF.R.S32.HI R5, RZ, 0x1f, R5 ;  /* 0x0000001fff057819 */ /* 0x000fe40000011405 */
[----:B------:R-:W-:Y:S02]  /*0220*/  SHF.R.S32.HI R6, RZ, 0x1f, R6 ;  /* 0x0000001fff067819 */ /* 0x000fe40000011406 */
[----:B------:R-:W-:Y:S02]  /*0230*/  IADD3 R4, R3, 0xc0, RZ ;  /* 0x000000c003047810 */ /* 0x000fe40007ffe0ff */
[----:B------:R-:W-:-:S02]  /*0240*/  P2R R106, PR, RZ, 0x1 ;  /* 0x00000001ff6a7803 */ /* 0x000fc40000000000 */
[----:B------:R-:W-:Y:S02]  /*0250*/  ISETP.LT.AND.EX P2, PT, R5, UR11, !P1, P2 ;  /* 0x0000000b05007c0c */ /* 0x000fe4000cf41320 */
[----:B------:R-:W-:Y:S02]  /*0260*/  ISETP.LT.AND.EX P0, PT, R6, UR11, !P1, P3 ;  /* 0x0000000b06007c0c */ /* 0x000fe4000cf01330 */
[C---:B------:R-:W-:Y:S02]  /*0270*/  IADD3 R5, R3.reuse, 0xe0, RZ ;  /* 0x000000e003057810 */ /* 0x040fe40007ffe0ff */
[----:B------:R-:W-:Y:S02]  /*0280*/  IADD3 R6, R3, 0x100, RZ ;  /* 0x0000010003067810 */ /* 0x000fe40007ffe0ff */
[----:B------:R-:W-:Y:S02]  /*0290*/  ISETP.LT.U32.AND P3, PT, R4, UR10, PT ;  /* 0x0000000a04007c0c */ /* 0x000fe4000bf61070 */
[----:B------:R-:W-:-:S02]  /*02a0*/  SHF.R.S32.HI R4, RZ, 0x1f, R4 ;  /* 0x0000001fff047819 */ /* 0x000fc40000011404 */
[----:B------:R-:W-:Y:S02]  /*02b0*/  P2R R105, PR, RZ, 0x4 ;  /* 0x00000004ff697803 */ /* 0x000fe40000000000 */
[----:B------:R-:W-:Y:S02]  /*02c0*/  P2R R104, PR, RZ, 0x1 ;  /* 0x00000001ff687803 */ /* 0x000fe40000000000 */
[----:B------:R-:W-:Y:S02]  /*02d0*/  ISETP.LT.U32.AND P2, PT, R5, UR10, PT ;  /* 0x0000000a05007c0c */ /* 0x000fe4000bf41070 */
[----:B------:R-:W-:Y:S02]  /*02e0*/  ISETP.LT.U32.AND P0, PT, R6, UR10, PT ;  /* 0x0000000a06007c0c */ /* 0x000fe4000bf01070 */
[----:B------:R-:W-:Y:S02]  /*02f0*/  SHF.R.S32.HI R5, RZ, 0x1f, R5 ;  /* 0x0000001fff057819 */ /* 0x000fe40000011405 */
[----:B------:R-:W-:-:S02]  /*0300*/  SHF.R.S32.HI R6, RZ, 0x1f, R6 ;  /* 0x0000001fff067819 */ /* 0x000fc40000011406 */
[----:B------:R-:W-:Y:S02]  /*0310*/  ISETP.LT.AND.EX P3, PT, R4, UR11, !P1, P3 ;  /* 0x0000000b04007c0c */ /* 0x000fe4000cf61330 */
[----:B------:R-:W-:Y:S02]  /*0320*/  IADD3 R4, R3, 0x120, RZ ;  /* 0x0000012003047810 */ /* 0x000fe40007ffe0ff */
[----:B------:R-:W-:Y:S02]  /*0330*/  ISETP.LT.AND.EX P2, PT, R5, UR11, !P1, P2 ;  /* 0x0000000b05007c0c */ /* 0x000fe4000cf41320 */
[----:B------:R-:W-:Y:S02]  /*0340*/  ISETP.LT.AND.EX P0, PT, R6, UR11, !P1, P0 ;  /* 0x0000000b06007c0c */ /* 0x000fe4000cf01300 */
[----:B------:R-:W-:Y:S02]  /*0350*/  IADD3 R6, R3, 0x140, RZ ;  /* 0x0000014003067810 */ /* 0x000fe40007ffe0ff */
[----:B------:R-:W-:-:S02]  /*0360*/  SHF.R.S32.HI R5, RZ, 0x1f, R4 ;  /* 0x0000001fff057819 */ /* 0x000fc40000011404 */
[----:B------:R-:W-:Y:S02]  /*0370*/  ISETP.LT.U32.AND P5, PT, R4, UR10, PT ;  /* 0x0000000a04007c0c */ /* 0x000fe4000bfa1070 */
[----:B------:R-:W-:Y:S02]  /*0380*/  SHF.R.S32.HI R4, RZ, 0x1f, R6 ;  /* 0x0000001fff047819 */ /* 0x000fe40000011406 */
[----:B------:R-:W-:Y:S02]  /*0390*/  ISETP.LT.AND.EX P5, PT, R5, UR11, !P1, P5 ;  /* 0x0000000b05007c0c */ /* 0x000fe4000cfa1350 */
[----:B------:R-:W-:Y:S02]  /*03a0*/  ISETP.LT.U32.AND P4, PT, R6, UR10, PT ;  /* 0x0000000a06007c0c */ /* 0x000fe4000bf81070 */
[----:B------:R-:W-:Y:S02]  /*03b0*/  IADD3 R5, R3, 0x160, RZ ;  /* 0x0000016003057810 */ /* 0x000fe40007ffe0ff */
[----:B------:R-:W-:-:S02]  /*03c0*/  ISETP.LT.AND.EX P4, PT, R4, UR11, !P1, P4 ;  /* 0x0000000b04007c0c */ /* 0x000fc4000cf81340 */
[----:B------:R-:W-:Y:S02]  /*03d0*/  P2R R103, PR, RZ, 0x8 ;  /* 0x00000008ff677803 */ /* 0x000fe40000000000 */
[----:B------:R-:W-:Y:S02]  /*03e0*/  SHF.R.S32.HI R4, RZ, 0x1f, R5 ;  /* 0x0000001fff047819 */ /* 0x000fe40000011405 */
[----:B------:R-:W-:Y:S02]  /*03f0*/  ISETP.LT.U32.AND P3, PT, R5, UR10, PT ;  /* 0x0000000a05007c0c */ /* 0x000fe4000bf61070 */
[----:B------:R-:W-:Y:S02]  /*0400*/  P2R R101, PR, RZ, 0x1 ;  /* 0x00000001ff657803 */ /* 0x000fe40000000000 */
[----:B------:R-:W-:Y:S02]  /*0410*/  ISETP.LT.AND.EX P3, PT, R4, UR11, !P1, P3 ;  /* 0x0000000b04007c0c */ /* 0x000fe4000cf61330 */
[----:B------:R-:W0:Y:S01]  /*0420*/  LDC.64 R4, c[0x0][0x288] ;  /* 0x0000a200ff047b82 */ /* 0x000e220000000a00 */
[----:B------:R-:W-:-:S02]  /*0430*/  SHF.R.S32.HI R110, RZ, 0x1f, R3 ;  /* 0x0000001fff6e7819 */ /* 0x000fc40000011403 */
[C---:B------:R-:W-:Y:S02]  /*0440*/  ISETP.LT.U32.AND P0, PT, R3.reuse, UR10, PT ;  /* 0x0000000a03007c0c */ /* 0x040fe4000bf01070 */
[C---:B------:R-:W-:Y:S02]  /*0450*/  IADD3 R98, R3.reuse, 0x20, RZ ;  /* 0x0000002003627810 */ /* 0x040fe40007ffe0ff */
[----:B------:R-:W-:Y:S02]  /*0460*/  ISETP.LT.AND.EX P0, PT, R110, UR11, !P1, P0 ;  /* 0x0000000b6e007c0c */ /* 0x000fe4000cf01300 */
[----:B------:R-:W-:Y:S02]  /*0470*/  IADD3 R99, R3, 0x40, RZ ;  /* 0x0000004003637810 */ /* 0x000fe40007ffe0ff */
[----:B------:R-:W-:Y:S02]  /*0480*/  P2R R102, PR, RZ, 0x4 ;  /* 0x00000004ff667803 */ /* 0x000fe40000000000 */
[----:B------:R-:W-:-:S02]  /*0490*/  SHF.R.S32.HI R109, RZ, 0x1f, R98 ;  /* 0x0000001fff6d7819 */ /* 0x000fc40000011462 */
[----:B------:R-:W-:Y:S02]  /*04a0*/  P2R R107, PR, RZ, 0x1 ;  /* 0x00000001ff6b7803 */ /* 0x000fe40000000000 */
[----:B------:R-:W-:Y:S02]  /*04b0*/  ISETP.LT.U32.AND P2, PT, R98, UR10, PT ;  /* 0x0000000a62007c0c */ /* 0x000fe4000bf41070 */
[----:B------:R-:W-:Y:S02]  /*04c0*/  SHF.R.S32.HI R108, RZ, 0x1f, R99 ;  /* 0x0000001fff6c7819 */ /* 0x000fe40000011463 */
[----:B------:R-:W-:Y:S01]  /*04d0*/  ISETP.LT.U32.AND P0, PT, R99, UR10, PT ;  /* 0x0000000a63007c0c */ /* 0x000fe2000bf01070 */
[----:B------:R-:W-:Y:S01]  /*04e0*/  ULDC.U8 UR10, c[0x0][0x2a4] ;  /* 0x0000a900000a7ab9 */ /* 0x000fe20000000000 */
[----:B------:R-:W-:Y:S02]  /*04f0*/  ISETP.LT.AND.EX P2, PT, R109, UR11, !P1, P2 ;  /* 0x0000000b6d007c0c */ /* 0x000fe4000cf41320 */
[----:B------:R-:W-:-:S02]  /*0500*/  ISETP.LT.AND.EX P1, PT, R108, UR11, !P1, P0 ;  /* 0x0000000b6c007c0c */ /* 0x000fc4000cf21300 */
[C---:B0-----:R-:W-:Y:S02]  /*0510*/  LEA.HI R111, P0, R5.reuse, R4, RZ, 0x1 ;  /* 0x00000004056f7211 */ /* 0x041fe400078108ff */
[-C--:B------:R-:W-:Y:S02]  /*0520*/  LEA R9, R5, R5.reuse, 0x1 ;  /* 0x0000000505097211 */ /* 0x080fe400078e08ff */
[----:B------:R-:W-:Y:S01]  /*0530*/  IADD3.X R8, RZ, R5, RZ, P0, !PT ;  /* 0x00000005ff087210 */ /* 0x000fe200007fe4ff */
[----:B------:R-:W-:Y:S01]  /*0540*/  IMAD.WIDE.U32 R4, R4, 0x3, RZ ;  /* 0x0000000304047825 */ /* 0x000fe200078e00ff */
[----:B------:R-:W-:Y:S02]  /*0550*/  MOV R6, R0 ;  /* 0x0000000000067202 */ /* 0x000fe40000000f00 */
[----:B------:R-:W-:Y:S02]  /*0560*/  SHF.R.S64 R111, R111, 0x1, R8 ;  /* 0x000000016f6f7819 */ /* 0x000fe40000001008 */
[----:B------:R-:W-:-:S02]  /*0570*/  IADD3 R9, R5, R9, RZ ;  /* 0x0000000905097210 */ /* 0x000fc40007ffe0ff */
[----:B------:R-:W-:Y:S02]  /*0580*/  SHF.R.S32.HI R8, RZ, 0x1, R8 ;  /* 0x00000001ff087819 */ /* 0x000fe40000011408 */
[----:B------:R-:W-:Y:S02]  /*0590*/  LEA.HI R112, P0, R9, R4, RZ, 0x1 ;  /* 0x0000000409707211 */ /* 0x000fe400078108ff */
[----:B------:R-:W0:Y:S01]  /*05a0*/  LDC R4, c[0x0][0x10] ;  /* 0x00000400ff047b82 */ /* 0x000e220000000800 */
[----:B------:R-:W-:Y:S02]  /*05b0*/  SHF.L.U64.HI R115, R111, 0x2, R8 ;  /* 0x000000026f737819 */ /* 0x000fe40000010208 */
[----:B------:R-:W-:Y:S02]  /*05c0*/  IADD3.X R9, RZ, R9, RZ, P0, !PT ;  /* 0x00000009ff097210 */ /* 0x000fe400007fe4ff */
[----:B------:R-:W-:Y:S02]  /*05d0*/  LEA R114, R114, UR5, 0x3 ;  /* 0x0000000572727c11 */ /* 0x000fe4000f8e18ff */
[--C-:B------:R-:W-:Y:S01]  /*05e0*/  SHF.R.S64 R112, R112, 0x1, R9.reuse ;  /* 0x0000000170707819 */ /* 0x100fe20000001009 */
[----:B------:R-:W1:Y:S01]  /*05f0*/  LDC R5, c[0x0][0xc] ;  /* 0x00000300ff057b82 */ /* 0x000e620000000800 */
[----:B------:R-:W-:-:S04]  /*0600*/  SHF.R.S32.HI R9, RZ, 0x1, R9 ;  /* 0x00000001ff097819 */ /* 0x000fc80000011409 */
[----:B------:R-:W-:-:S05]  /*0610*/  SHF.L.U64.HI R8, R112, 0x2, R9 ;  /* 0x0000000270087819 */ /* 0x000fca0000010209 */
[----:B------:R2:W-:Y:S01]  /*0620*/  STL [R1], R8 ;  /* 0x0000000801007387 */ /* 0x0005e20000100800 */
[----:B0-----:R-:W-:Y:S01]  /*0630*/  IMAD R10, R4, UR7, R0 ;  /* 0x00000007040a7c24 */ /* 0x001fe2000f8e0200 */
[----:B-1----:R-:W-:Y:S02]  /*0640*/  LOP3.LUT R7, R5, 0x3, RZ, 0xc0, !PT ;  /* 0x0000000305077812 */ /* 0x002fe400078ec0ff */
[----:B--2---:R-:W-:-:S07]  /*0650*/  IADD3 R7, R3, 0x1e0, RZ ;  /* 0x000001e003077810 */ /* 0x004fce0007ffe0ff */
.L_x_218:
[----:B0-----:R-:W0:Y:S01]  /*0660*/  LDC R15, c[0x0][0x2a0] ;  /* 0x0000a800ff0f7b82 */ /* 0x001e220000000800 */
[----:B------:R-:W-:Y:S01]  /*0670*/  ISETP.NE.AND P6, PT, R107, RZ, PT ;  /* 0x000000ff6b00720c */ /* 0x000fe20003fc5270 */
[----:B------:R-:W-:Y:S01]  /*0680*/  ULDC.64 UR12, c[0x0][0x298] ;  /* 0x0000a600000c7ab9 */ /* 0x000fe20000000a00 */
[----:B------:R-:W-:Y:S02]  /*0690*/  P2R R70, PR, RZ, 0x4 ;  /* 0x00000004ff467803 */ /* 0x000fe40000000000 */
[----:B------:R-:W-:Y:S02]  /*06a0*/  CS2R R94, SRZ ;  /* 0x00000000005e7805 */ /* 0x000fe4000001ff00 */
[C---:B------:R-:W-:Y:S02]  /*06b0*/  IADD3 R21, R3.reuse, 0x80, RZ ;  /* 0x0000008003157810 */ /* 0x040fe40007ffe0ff */
[C---:B------:R-:W-:Y:S01]  /*06c0*/  IADD3 R23, R3.reuse, 0x140, RZ ;  /* 0x0000014003177810 */ /* 0x040fe20007ffe0ff */
[----:B------:R-:W1:Y:S01]  /*06d0*/  @P1 LDC.64 R58, c[0x0][0x230] ;  /* 0x00008c00ff3a1b82 */ /* 0x000e620000000a00 */
[----:B------:R-:W-:-:S02]  /*06e0*/  IADD3 R25, R3, 0x160, RZ ;  /* 0x0000016003197810 */ /* 0x000fc40007ffe0ff */
[----:B------:R-:W-:Y:S02]  /*06f0*/  SHF.R.U32.HI R28, RZ, 0x2, R2 ;  /* 0x00000002ff1c7819 */ /* 0x000fe40000011602 */
[----:B------:R-:W-:Y:S02]  /*0700*/  IADD3 R29, R3, 0x180, RZ ;  /* 0x00000180031d7810 */ /* 0x000fe40007ffe0ff */
[----:B------:R-:W-:Y:S01]  /*0710*/  MOV R96, RZ ;  /* 0x000000ff00607202 */ /* 0x000fe20000000f00 */
[----:B------:R-:W2:Y:S01]  /*0720*/  @P6 LDC.64 R64, c[0x0][0x230] ;  /* 0x00008c00ff406b82 */ /* 0x000ea20000000a00 */
[----:B------:R-:W-:Y:S02]  /*0730*/  P2R R66, PR, RZ, 0x10 ;  /* 0x00000010ff427803 */ /* 0x000fe40000000000 */
[----:B0-----:R-:W-:-:S05]  /*0740*/  IABS R13, R15 ;  /* 0x0000000f000d7213 */ /* 0x001fca0000000000 */
[----:B------:R-:W0:Y:S01]  /*0750*/  @P3 LDC.64 R30, c[0x0][0x230] ;  /* 0x00008c00ff1e3b82 */ /* 0x000e220000000a00 */
[----:B------:R-:W3:Y:S08]  /*0760*/  I2F.RP R10, R13 ;  /* 0x0000000d000a7306 */ /* 0x000ef00000209400 */
[----:B---3--:R-:W3:Y:S02]  /*0770*/  MUFU.RCP R10, R10 ;  /* 0x0000000a000a7308 */ /* 0x008ee40000001000 */
[----:B---3--:R-:W-:-:S06]  /*0780*/  IADD3 R8, R10, 0xffffffe, RZ ;  /* 0x0ffffffe0a087810 */ /* 0x008fcc0007ffe0ff */
[----:B------:R3:W4:Y:S02]  /*0790*/  F2I.FTZ.U32.TRUNC.NTZ R9, R8 ;  /* 0x0000000800097305 */ /* 0x000724000021f000 */
[----:B---3--:R-:W-:Y:S02]  /*07a0*/  MOV R8, RZ ;  /* 0x000000ff00087202 */ /* 0x008fe40000000f00 */
[----:B----4-:R-:W-:-:S05]  /*07b0*/  IADD3 R12, RZ, -R9, RZ ;  /* 0x80000009ff0c7210 */ /* 0x010fca0007ffe0ff */
        /* <DEDUP_REMOVED lines=10> */
[----:B------:R-:W-:Y:S02]  /*0860*/  IADD3 R11, R10, -R13, RZ ;  /* 0x8000000d0a0b7210 */ /* 0x000fe40007ffe0ff */
[----:B------:R-:W-:-:S04]  /*0870*/  ISETP.GT.U32.AND P0, PT, R13, R10, PT ;  /* 0x0000000a0d00720c */ /* 0x000fc80003f04070 */
[----:B------:R-:W-:Y:S02]  /*0880*/  SEL R11, R11, R10, !P0 ;  /* 0x0000000a0b0b7207 */ /* 0x000fe40004000000 */
[----:B------:R-:W-:Y:S02]  /*0890*/  ISETP.GE.U32.AND P0, PT, R10, R13, PT ;  /* 0x0000000d0a00720c */ /* 0x000fe40003f06070 */
[----:B------:R-:W-:-:S11]  /*08a0*/  IADD3 R13, R3, 0x60, RZ ;  /* 0x00000060030d7810 */ /* 0x000fd60007ffe0ff */
[----:B------:R-:W-:Y:S02]  /*08b0*/  @P0 IADD3 R9, R9, 0x1, RZ ;  /* 0x0000000109090810 */ /* 0x000fe40007ffe0ff */
[----:B------:R-:W-:-:S13]  /*08c0*/  ISETP.GE.AND P0, PT, R6, RZ, PT ;  /* 0x000000ff0600720c */ /* 0x000fda0003f06270 */
[----:B------:R-:W-:Y:S02]  /*08d0*/  @!P0 IADD3 R11, -R11, RZ, RZ ;  /* 0x000000ff0b0b8210 */ /* 0x000fe40007ffe1ff */
[----:B------:R-:W-:Y:S02]  /*08e0*/  ISETP.GE.AND P0, PT, R8, RZ, PT ;  /* 0x000000ff0800720c */ /* 0x000fe40003f06270 */
[----:B------:R-:W-:-:S11]  /*08f0*/  LOP3.LUT R8, RZ, R15, RZ, 0x33, !PT ;  /* 0x0000000fff087212 */ /* 0x000fd600078e33ff */
[----:B------:R-:W-:Y:S02]  /*0900*/  @!P0 IADD3 R9, -R9, RZ, RZ ;  /* 0x000000ff09098210 */ /* 0x000fe40007ffe1ff */
[----:B------:R-:W-:Y:S02]  /*0910*/  ISETP.NE.AND P0, PT, R15, RZ, PT ;  /* 0x000000ff0f00720c */ /* 0x000fe40003f05270 */
[----:B------:R-:W3:Y:S02]  /*0920*/  @P2 LDC.64 R14, c[0x0][0x230] ;  /* 0x00008c00ff0e2b82 */ /* 0x000ee40000000a00 */
[C---:B------:R-:W-:Y:S02]  /*0930*/  SEL R100, R8.reuse, R11, !P0 ;  /* 0x0000000b08647207 */ /* 0x040fe40004000000 */
[----:B------:R-:W-:Y:S02]  /*0940*/  SEL R9, R8, R9, !P0 ;  /* 0x0000000908097207 */ /* 0x000fe40004000000 */
[----:B------:R-:W-:-:S02]  /*0950*/  LEA R26, R100, R113, 0x3 ;  /* 0x00000071641a7211 */ /* 0x000fc400078e18ff */
[----:B------:R-:W4:Y:S01]  /*0960*/  @P6 LDC.64 R10, c[0x0][0x288] ;  /* 0x0000a200ff0a6b82 */ /* 0x000f220000000a00 */
[----:B------:R-:W-:Y:S02]  /*0970*/  SHF.R.S32.HI R8, RZ, 0x1f, R9 ;  /* 0x0000001fff087819 */ /* 0x000fe40000011409 */
[----:B------:R-:W-:-:S03]  /*0980*/  SHF.R.S32.HI R27, RZ, 0x1f, R26 ;  /* 0x0000001fff1b7819 */ /* 0x000fc6000001141a */
[----:B------:R-:W-:Y:S02]  /*0990*/  IMAD R8, R8, UR12, RZ ;  /* 0x0000000c08087c24 */ /* 0x000fe4000f8e02ff */
[----:B------:R-:W-:-:S04]  /*09a0*/  IMAD.WIDE.U32 R16, R9, UR12, R26 ;  /* 0x0000000c09107c25 */ /* 0x000fc8000f8e001a */
[----:B------:R-:W-:Y:S01]  /*09b0*/  IMAD R19, R9, UR13, R8 ;  /* 0x0000000d09137c24 */ /* 0x000fe2000f8e0208 */
[----:B------:R-:W-:Y:S01]  /*09c0*/  @P6 MOV R18, R16 ;  /* 0x0000001000126202 */ /* 0x000fe20000000f00 */
[----:B------:R-:W-:-:S03]  /*09d0*/  ULDC.64 UR12, c[0x0][0x290] ;  /* 0x0000a400000c7ab9 */ /* 0x000fc60000000a00 */
[----:B------:R-:W-:Y:S01]  /*09e0*/  IADD3 R19, R17, R19, RZ ;  /* 0x0000001311137210 */ /* 0x000fe20007ffe0ff */
[----:B----4-:R-:W-:-:S04]  /*09f0*/  @P6 IMAD R8, R110, R10, RZ ;  /* 0x0000000a6e086224 */ /* 0x010fc800078e02ff */
[C---:B------:R-:W-:Y:S02]  /*0a00*/  @P6 IMAD R11, R3.reuse, R11, R8 ;  /* 0x0000000b030b6224 */ /* 0x040fe400078e0208 */
[----:B------:R-:W-:-:S05]  /*0a10*/  @P6 IMAD.WIDE.U32 R8, R3, R10, R18 ;  /* 0x0000000a03086225 */ /* 0x000fca00078e0012 */
[----:B------:R-:W-:Y:S02]  /*0a20*/  @P6 IADD3 R9, R9, R11, RZ ;  /* 0x0000000b09096210 */ /* 0x000fe40007ffe0ff */
[----:B------:R-:W4:Y:S01]  /*0a30*/  @P6 LDC.64 R10, c[0x0][0x228] ;  /* 0x00008a00ff0a6b82 */ /* 0x000f220000000a00 */
[C---:B------:R-:W-:Y:S02]  /*0a40*/  @P6 SHF.L.U32 R63, R8.reuse, 0x1, RZ ;  /* 0x00000001083f6819 */ /* 0x040fe400000006ff */
[----:B------:R-:W-:Y:S02]  /*0a50*/  @P6 SHF.L.U64.HI R8, R8, 0x1, R9 ;  /* 0x0000000108086819 */ /* 0x000fe40000010209 */
[----:B--2---:R-:W-:Y:S02]  /*0a60*/  @P6 IADD3 R64, P0, R63, R64, RZ ;  /* 0x000000403f406210 */ /* 0x004fe40007f1e0ff */
[----:B------:R-:W-:Y:S02]  /*0a70*/  @P2 MOV R9, R19 ;  /* 0x0000001300092202 */ /* 0x000fe40000000f00 */
[----:B------:R-:W-:-:S02]  /*0a80*/  @P6 IADD3.X R65, R8, R65, RZ, P0, !PT ;  /* 0x0000004108416210 */ /* 0x000fc400007fe4ff */
[----:B----4-:R-:W-:-:S04]  /*0a90*/  @P6 IADD3 R62, P0, R63, R10, RZ ;  /* 0x0000000a3f3e6210 */ /* 0x010fc80007f1e0ff */
[----:B------:R-:W-:Y:S02]  /*0aa0*/  @P6 IADD3.X R63, R8, R11, RZ, P0, !PT ;  /* 0x0000000b083f6210 */ /* 0x000fe400007fe4ff */
[----:B------:R-:W2:Y:S01]  /*0ab0*/  @P2 LDC.64 R10, c[0x0][0x288] ;  /* 0x0000a200ff0a2b82 */ /* 0x000ea20000000a00 */
[----:B------:R-:W-:-:S13]  /*0ac0*/  ISETP.NE.AND P6, PT, R106, RZ, PT ;  /* 0x000000ff6a00720c */ /* 0x000fda0003fc5270 */
[----:B------:R-:W4:Y:S01]  /*0ad0*/  @P6 LDC.64 R54, c[0x0][0x230] ;  /* 0x00008c00ff366b82 */ /* 0x000f220000000a00 */
[----:B--2---:R-:W-:-:S04]  /*0ae0*/  @P2 IMAD R8, R109, R10, RZ ;  /* 0x0000000a6d082224 */ /* 0x004fc800078e02ff */
[----:B------:R-:W-:Y:S01]  /*0af0*/  @P2 IMAD R11, R98, R11, R8 ;  /* 0x0000000b620b2224 */ /* 0x000fe200078e0208 */
[----:B------:R-:W-:-:S05]  /*0b00*/  @P2 MOV R8, R16 ;  /* 0x0000001000082202 */ /* 0x000fca0000000f00 */
[----:B------:R-:W-:-:S05]  /*0b10*/  @P2 IMAD.WIDE.U32 R8, R98, R10, R8 ;  /* 0x0000000a62082225 */ /* 0x000fca00078e0008 */
[----:B------:R-:W-:Y:S02]  /*0b20*/  @P2 IADD3 R9, R9, R11, RZ ;  /* 0x0000000b09092210 */ /* 0x000fe40007ffe0ff */
[----:B------:R-:W2:Y:S01]  /*0b30*/  @P2 LDC.64 R10, c[0x0][0x228] ;  /* 0x00008a00ff0a2b82 */ /* 0x000ea20000000a00 */
[C---:B------:R-:W-:Y:S02]  /*0b40*/  @P2 SHF.L.U32 R61, R8.reuse, 0x1, RZ ;  /* 0x00000001083d2819 */ /* 0x040fe400000006ff */
[----:B------:R-:W-:Y:S02]  /*0b50*/  @P2 SHF.L.U64.HI R8, R8, 0x1, R9 ;  /* 0x0000000108082819 */ /* 0x000fe40000010209 */
[----:B---3--:R-:W-:Y:S02]  /*0b60*/  @P2 IADD3 R14, P0, R61, R14, RZ ;  /* 0x0000000e3d0e2210 */ /* 0x008fe40007f1e0ff */
[----:B------:R-:W-:Y:S02]  /*0b70*/  @P1 MOV R9, R19 ;  /* 0x0000001300091202 */ /* 0x000fe40000000f00 */
[----:B------:R-:W-:-:S02]  /*0b80*/  @P2 IADD3.X R15, R8, R15, RZ, P0, !PT ;  /* 0x0000000f080f2210 */ /* 0x000fc400007fe4ff */
[----:B--2---:R-:W-:-:S04]  /*0b90*/  @P2 IADD3 R60, P0, R61, R10, RZ ;  /* 0x0000000a3d3c2210 */ /* 0x004fc80007f1e0ff */
[----:B------:R-:W-:Y:S02]  /*0ba0*/  @P2 IADD3.X R61, R8, R11, RZ, P0, !PT ;  /* 0x0000000b083d2210 */ /* 0x000fe400007fe4ff */
[----:B------:R-:W2:Y:S01]  /*0bb0*/  @P1 LDC.64 R10, c[0x0][0x288] ;  /* 0x0000a200ff0a1b82 */ /* 0x000ea20000000a00 */
[----:B------:R-:W-:Y:S01]  /*0bc0*/  ISETP.NE.AND P2, PT, R105, RZ, PT ;  /* 0x000000ff6900720c */ /* 0x000fe20003f45270 */
        /* <DEDUP_REMOVED lines=8> */
[----:B-1----:R-:W-:Y:S02]  /*0c50*/  @P1 IADD3 R58, P0, R57, R58, RZ ;  /* 0x0000003a393a1210 */ /* 0x002fe40007f1e0ff */
[----:B------:R-:W-:Y:S02]  /*0c60*/  SHF.R.S32.HI R9, RZ, 0x1f, R13 ;  /* 0x0000001fff097819 */ /* 0x000fe4000001140d */
[----:B------:R-:W-:-:S02]  /*0c70*/  @P1 IADD3.X R59, R8, R59, RZ, P0, !PT ;  /* 0x0000003b083b1210 */ /* 0x000fc400007fe4ff */
[----:B--2---:R-:W-:-:S04]  /*0c80*/  @P1 IADD3 R56, P0, R57, R10, RZ ;  /* 0x0000000a39381210 */ /* 0x004fc80007f1e0ff */
[----:B------:R-:W-:Y:S02]  /*0c90*/  @P1 IADD3.X R57, R8, R11, RZ, P0, !PT ;  /* 0x0000000b08391210 */ /* 0x000fe400007fe4ff */
[----:B------:R-:W1:Y:S02]  /*0ca0*/  @P6 LDC.64 R10, c[0x0][0x288] ;  /* 0x0000a200ff0a6b82 */ /* 0x000e640000000a00 */
[----:B-1----:R-:W-:Y:S01]  /*0cb0*/  @P6 IMAD R8, R9, R10, RZ ;  /* 0x0000000a09086224 */ /* 0x002fe200078e02ff */
[----:B------:R-:W-:-:S03]  /*0cc0*/  @P6 MOV R9, R19 ;  /* 0x0000001300096202 */ /* 0x000fc60000000f00 */
[----:B------:R-:W-:Y:S01]  /*0cd0*/  @P6 IMAD R11, R13, R11, R8 ;  /* 0x0000000b0d0b6224 */ /* 0x000fe200078e0208 */
[----:B------:R-:W-:-:S05]  /*0ce0*/  @P6 MOV R8, R16 ;  /* 0x0000001000086202 */ /* 0x000fca0000000f00 */
[----:B------:R-:W-:Y:S02]  /*0cf0*/  @P6 IMAD.WIDE.U32 R8, R13, R10, R8 ;  /* 0x0000000a0d086225 */ /* 0x000fe400078e0008 */
[----:B------:R-:W1:Y:S03]  /*0d00*/  @P2 LDC.64 R12, c[0x0][0x230] ;  /* 0x00008c00ff0c2b82 */ /* 0x000e660000000a00 */
[----:B------:R-:W-:Y:S02]  /*0d10*/  @P6 IADD3 R9, R9, R11, RZ ;  /* 0x0000000b09096210 */ /* 0x000fe40007ffe0ff */
[C---:B------:R-:W-:Y:S02]  /*0d20*/  @P6 SHF.L.U32 R53, R8.reuse, 0x1, RZ ;  /* 0x0000000108356819 */ /* 0x040fe400000006ff */
[----:B------:R-:W-:Y:S01]  /*0d30*/  @P6 SHF.L.U64.HI R8, R8, 0x1, R9 ;  /* 0x0000000108086819 */ /* 0x000fe20000010209 */
[----:B------:R-:W2:Y:S01]  /*0d40*/  @P6 LDC.64 R10, c[0x0][0x228] ;  /* 0x00008a00ff0a6b82 */ /* 0x000ea20000000a00 */
[----:B----4-:R-:W-:-:S02]  /*0d50*/  @P6 IADD3 R54, P0, R53, R54, RZ ;  /* 0x0000003635366210 */ /* 0x010fc40007f1e0ff */
[----:B------:R-:W-:Y:S02]  /*0d60*/  SHF.R.S32.HI R9, RZ, 0x1f, R21 ;  /* 0x0000001fff097819 */ /* 0x000fe40000011415 */
[----:B------:R-:W-:Y:S02]  /*0d70*/  @P6 IADD3.X R55, R8, R55, RZ, P0, !PT ;  /* 0x0000003708376210 */ /* 0x000fe400007fe4ff */
[----:B--2---:R-:W-:-:S04]  /*0d80*/  @P6 IADD3 R52, P0, R53, R10, RZ ;  /* 0x0000000a35346210 */ /* 0x004fc80007f1e0ff */
[----:B------:R-:W-:Y:S02]  /*0d90*/  @P6 IADD3.X R53, R8, R11, RZ, P0, !PT ;  /* 0x0000000b08356210 */ /* 0x000fe400007fe4ff */
[----:B------:R-:W2:Y:S01]  /*0da0*/  @P2 LDC.64 R10, c[0x0][0x288] ;  /* 0x0000a200ff0a2b82 */ /* 0x000ea20000000a00 */
[----:B------:R-:W-:-:S13]  /*0db0*/  ISETP.NE.AND P6, PT, R104, RZ, PT ;  /* 0x000000ff6800720c */ /* 0x000fda0003fc5270 */
[----:B------:R-:W3:Y:S01]  /*0dc0*/  @P6 LDC.64 R48, c[0x0][0x230] ;  /* 0x00008c00ff306b82 */ /* 0x000ee20000000a00 */
[----:B--2---:R-:W-:Y:S01]  /*0dd0*/  @P2 IMAD R8, R9, R10, RZ ;  /* 0x0000000a09082224 */ /* 0x004fe200078e02ff */
[----:B------:R-:W-:-:S03]  /*0de0*/  @P2 MOV R9, R19 ;  /* 0x0000001300092202 */ /* 0x000fc60000000f00 */
[----:B------:R-:W-:Y:S01]  /*0df0*/  @P2 IMAD R11, R21, R11, R8 ;  /* 0x0000000b150b2224 */ /* 0x000fe200078e0208 */
[----:B------:R-:W-:-:S05]  /*0e00*/  @P2 MOV R8, R16 ;  /* 0x0000001000082202 */ /* 0x000fca0000000f00 */
[----:B------:R-:W-:Y:S01]  /*0e10*/  @P2 IMAD.WIDE.U32 R8, R21, R10, R8 ;  /* 0x0000000a15082225 */ /* 0x000fe200078e0008 */
[----:B------:R-:W-:-:S04]  /*0e20*/  IADD3 R21, R3, 0xa0, RZ ;  /* 0x000000a003157810 */ /* 0x000fc80007ffe0ff */
[----:B------:R-:W-:Y:S02]  /*0e30*/  @P2 IADD3 R9, R9, R11, RZ ;  /* 0x0000000b09092210 */ /* 0x000fe40007ffe0ff */
[C---:B------:R-:W-:Y:S02]  /*0e40*/  @P2 SHF.L.U32 R51, R8.reuse, 0x1, RZ ;  /* 0x0000000108332819 */ /* 0x040fe400000006ff */
[----:B------:R-:W-:Y:S02]  /*0e50*/  @P2 SHF.L.U64.HI R8, R8, 0x1, R9 ;  /* 0x0000000108082819 */ /* 0x000fe40000010209 */
[----:B-1----:R-:W-:Y:S02]  /*0e60*/  @P2 IADD3 R10, P0, R51, R12, RZ ;  /* 0x0000000c330a2210 */ /* 0x002fe40007f1e0ff */
[----:B------:R-:W-:Y:S02]  /*0e70*/  SHF.R.S32.HI R9, RZ, 0x1f, R21 ;  /* 0x0000001fff097819 */ /* 0x000fe40000011415 */
[----:B------:R-:W-:-:S02]  /*0e80*/  @P2 IADD3.X R11, R8, R13, RZ, P0, !PT ;  /* 0x0000000d080b2210 */ /* 0x000fc400007fe4ff */
[----:B------:R-:W1:Y:S02]  /*0e90*/  @P2 LDC.64 R12, c[0x0][0x228] ;  /* 0x00008a00ff0c2b82 */ /* 0x000e640000000a00 */
[----:B-1----:R-:W-:-:S04]  /*0ea0*/  @P2 IADD3 R50, P0, R51, R12, RZ ;  /* 0x0000000c33322210 */ /* 0x002fc80007f1e0ff */
[----:B------:R-:W-:Y:S02]  /*0eb0*/  @P2 IADD3.X R51, R8, R13, RZ, P0, !PT ;  /* 0x0000000d08332210 */ /* 0x000fe400007fe4ff */
[----:B------:R-:W1:Y:S01]  /*0ec0*/  @P6 LDC.64 R12, c[0x0][0x288] ;  /* 0x0000a200ff0c6b82 */ /* 0x000e620000000a00 */
[----:B------:R-:W-:-:S13]  /*0ed0*/  ISETP.NE.AND P2, PT, R103, RZ, PT ;  /* 0x000000ff6700720c */ /* 0x000fda0003f45270 */
[----:B------:R-:W2:Y:S01]  /*0ee0*/  @P2 LDC.64 R44, c[0x0][0x230] ;  /* 0x00008c00ff2c2b82 */ /* 0x000ea20000000a00 */
[----:B-1----:R-:W-:Y:S01]  /*0ef0*/  @P6 IMAD R8, R9, R12, RZ ;  /* 0x0000000c09086224 */ /* 0x002fe200078e02ff */
[----:B------:R-:W-:-:S03]  /*0f00*/  @P6 MOV R9, R19 ;  /* 0x0000001300096202 */ /* 0x000fc60000000f00 */
[----:B------:R-:W-:Y:S01]  /*0f10*/  @P6 IMAD R13, R21, R13, R8 ;  /* 0x0000000d150d6224 */ /* 0x000fe200078e0208 */
[----:B------:R-:W-:-:S05]  /*0f20*/  @P6 MOV R8, R16 ;  /* 0x0000001000086202 */ /* 0x000fca0000000f00 */
[----:B------:R-:W-:Y:S01]  /*0f30*/  @P6 IMAD.WIDE.U32 R8, R21, R12, R8 ;  /* 0x0000000c15086225 */ /* 0x000fe200078e0008 */
[----:B------:R-:W-:-:S04]  /*0f40*/  IADD3 R21, R3, 0xc0, RZ ;  /* 0x000000c003157810 */ /* 0x000fc80007ffe0ff */
[----:B------:R-:W-:Y:S02]  /*0f50*/  @P6 IADD3 R9, R9, R13, RZ ;  /* 0x0000000d09096210 */ /* 0x000fe40007ffe0ff */
[----:B------:R-:W1:Y:S01]  /*0f60*/  @P6 LDC.64 R12, c[0x0][0x228] ;  /* 0x00008a00ff0c6b82 */ /* 0x000e620000000a00 */
[C---:B------:R-:W-:Y:S02]  /*0f70*/  @P6 SHF.L.U32 R47, R8.reuse, 0x1, RZ ;  /* 0x00000001082f6819 */ /* 0x040fe400000006ff */
[----:B------:R-:W-:Y:S02]  /*0f80*/  @P6 SHF.L.U64.HI R8, R8, 0x1, R9 ;  /* 0x0000000108086819 */ /* 0x000fe40000010209 */
[----:B---3--:R-:W-:Y:S02]  /*0f90*/  @P6 IADD3 R48, P0, R47, R48, RZ ;  /* 0x000000302f306210 */ /* 0x008fe40007f1e0ff */
[----:B------:R-:W-:Y:S02]  /*0fa0*/  SHF.R.S32.HI R9, RZ, 0x1f, R21 ;  /* 0x0000001fff097819 */ /* 0x000fe40000011415 */
[----:B------:R-:W-:-:S02]  /*0fb0*/  @P6 IADD3.X R49, R8, R49, RZ, P0, !PT ;  /* 0x0000003108316210 */ /* 0x000fc400007fe4ff */
[----:B-1----:R-:W-:-:S04]  /*0fc0*/  @P6 IADD3 R46, P0, R47, R12, RZ ;  /* 0x0000000c2f2e6210 */ /* 0x002fc80007f1e0ff */
[----:B------:R-:W-:Y:S02]  /*0fd0*/  @P6 IADD3.X R47, R8, R13, RZ, P0, !PT ;  /* 0x0000000d082f6210 */ /* 0x000fe400007fe4ff */
[----:B------:R-:W1:Y:S01]  /*0fe0*/  @P2 LDC.64 R12, c[0x0][0x288] ;  /* 0x0000a200ff0c2b82 */ /* 0x000e620000000a00 */
[----:B------:R-:W-:-:S13]  /*0ff0*/  ISETP.NE.AND P6, PT, R102, RZ, PT ;  /* 0x000000ff6600720c */ /* 0x000fda0003fc5270 */
[----:B------:R-:W3:Y:S01]  /*1000*/  @P6 LDC.64 R40, c[0x0][0x230] ;  /* 0x00008c00ff286b82 */ /* 0x000ee20000000a00 */
        /* <DEDUP_REMOVED lines=10> */
[----:B--2---:R-:W-:Y:S02]  /*10b0*/  @P2 IADD3 R44, P0, R43, R44, RZ ;  /* 0x0000002c2b2c2210 */ /* 0x004fe40007f1e0ff */
[----:B------:R-:W-:Y:S02]  /*10c0*/  SHF.R.S32.HI R9, RZ, 0x1f, R21 ;  /* 0x0000001fff097819 */ /* 0x000fe40000011415 */
[----:B------:R-:W-:-:S02]  /*10d0*/  @P2 IADD3.X R45, R8, R45, RZ, P0, !PT ;  /* 0x0000002d082d2210 */ /* 0x000fc400007fe4ff */
        /* <DEDUP_REMOVED lines=30> */
[----:B------:R-:W3:Y:S01]  /*12c0*/  @P2 LDC.64 R12, c[0x0][0x228] ;  /* 0x00008a00ff0c2b82 */ /* 0x000ee20000000a00 */
[----:B--2---:R-:W-:-:S02]  /*12d0*/  @P2 IADD3 R36, P0, R35, R36, RZ ;  /* 0x0000002423242210 */ /* 0x004fc40007f1e0ff */
[----:B------:R-:W-:Y:S02]  /*12e0*/  SHF.R.S32.HI R9, RZ, 0x1f, R23 ;  /* 0x0000001fff097819 */ /* 0x000fe40000011417 */
[----:B------:R-:W-:Y:S02]  /*12f0*/  @P2 IADD3.X R37, R8, R37, RZ, P0, !PT ;  /* 0x0000002508252210 */ /* 0x000fe400007fe4ff */
[----:B---3--:R-:W-:-:S04]  /*1300*/  @P2 IADD3 R34, P0, R35, R12, RZ ;  /* 0x0000000c23222210 */ /* 0x008fc80007f1e0ff */
[----:B------:R-:W-:Y:S01]  /*1310*/  @P2 IADD3.X R35, R8, R13, RZ, P0, !PT ;  /* 0x0000000d08232210 */ /* 0x000fe200007fe4ff */
[----:B-1----:R-:W-:Y:S01]  /*1320*/  @P4 IMAD R8, R9, R20, RZ ;  /* 0x0000001409084224 */ /* 0x002fe200078e02ff */
[----:B------:R-:W-:Y:S01]  /*1330*/  @P4 MOV R9, R19 ;  /* 0x0000001300094202 */ /* 0x000fe20000000f00 */
[----:B------:R-:W1:Y:S01]  /*1340*/  @P4 LDC.64 R12, c[0x0][0x230] ;  /* 0x00008c00ff0c4b82 */ /* 0x000e620000000a00 */
[----:B------:R-:W-:Y:S01]  /*1350*/  CS2R R76, SRZ ;  /* 0x00000000004c7805 */ /* 0x000fe2000001ff00 */
[----:B------:R-:W-:Y:S01]  /*1360*/  @P4 IMAD R21, R23, R21, R8 ;  /* 0x0000001517154224 */ /* 0x000fe200078e0208 */
[----:B------:R-:W-:Y:S02]  /*1370*/  @P4 MOV R8, R16 ;  /* 0x0000001000084202 */ /* 0x000fe40000000f00 */
[----:B------:R-:W-:Y:S02]  /*1380*/  CS2R R74, SRZ ;  /* 0x00000000004a7805 */ /* 0x000fe4000001ff00 */
[----:B------:R-:W-:-:S02]  /*1390*/  CS2R R92, SRZ ;  /* 0x00000000005c7805 */ /* 0x000fc4000001ff00 */
[----:B------:R-:W-:Y:S01]  /*13a0*/  IADD3 R71, R3, 0x120, RZ ;  /* 0x0000012003477810 */ /* 0x000fe20007ffe0ff */
[----:B------:R-:W-:Y:S01]  /*13b0*/  @P4 IMAD.WIDE.U32 R8, R23, R20, R8 ;  /* 0x0000001417084225 */ /* 0x000fe200078e0008 */
[----:B------:R-:W-:Y:S02]  /*13c0*/  CS2R R88, SRZ ;  /* 0x0000000000587805 */ /* 0x000fe4000001ff00 */
[----:B------:R-:W-:Y:S02]  /*13d0*/  CS2R R86, SRZ ;  /* 0x0000000000567805 */ /* 0x000fe4000001ff00 */
[----:B------:R-:W-:Y:S02]  /*13e0*/  ISETP.NE.AND P2, PT, R107, RZ, PT ;  /* 0x000000ff6b00720c */ /* 0x000fe40003f45270 */
[----:B------:R-:W-:Y:S02]  /*13f0*/  @P4 IADD3 R9, R9, R21, RZ ;  /* 0x0000001509094210 */ /* 0x000fe40007ffe0ff */
[----:B------:R-:W2:Y:S01]  /*1400*/  @P4 LDC.64 R20, c[0x0][0x228] ;  /* 0x00008a00ff144b82 */ /* 0x000ea20000000a00 */
[----:B------:R-:W-:-:S02]  /*1410*/  @P4 SHF.L.U32 R33, R8, 0x1, RZ ;  /* 0x0000000108214819 */ /* 0x000fc400000006ff */
[----:B------:R-:W-:Y:S02]  /*1420*/  CS2R R72, SRZ ;  /* 0x0000000000487805 */ /* 0x000fe4000001ff00 */
[----:B------:R-:W-:Y:S02]  /*1430*/  @P4 SHF.L.U64.HI R8, R8, 0x1, R9 ;  /* 0x0000000108084819 */ /* 0x000fe40000010209 */
[----:B------:R-:W-:Y:S02]  /*1440*/  CS2R R90, SRZ ;  /* 0x00000000005a7805 */ /* 0x000fe4000001ff00 */
[----:B------:R-:W-:Y:S02]  /*1450*/  CS2R R84, SRZ ;  /* 0x0000000000547805 */ /* 0x000fe4000001ff00 */
[----:B------:R-:W-:Y:S02]  /*1460*/  CS2R R78, SRZ ;  /* 0x00000000004e7805 */ /* 0x000fe4000001ff00 */
[----:B------:R-:W-:-:S02]  /*1470*/  CS2R R82, SRZ ;  /* 0x0000000000527805 */ /* 0x000fc4000001ff00 */
[----:B------:R-:W-:Y:S02]  /*1480*/  CS2R R80, SRZ ;  /* 0x0000000000507805 */ /* 0x000fe4000001ff00 */
[C---:B-1----:R-:W-:Y:S01]  /*1490*/  @P4 IADD3 R12, P0, R33.reuse, R12, RZ ;  /* 0x0000000c210c4210 */ /* 0x042fe20007f1e0ff */
[----:B------:R-:W5:Y:S03]  /*14a0*/  @P2 LDG.E R72, desc[UR8][R64.64] ;  /* 0x0000000840482981 */ /* 0x000f66000c1e1900 */
[----:B------:R-:W-:Y:S01]  /*14b0*/  @P4 IADD3.X R13, R8, R13, RZ, P0, !PT ;  /* 0x0000000d080d4210 */ /* 0x000fe200007fe4ff */
[----:B------:R-:W5:Y:S04]  /*14c0*/  @P2 LDG.E R91, desc[UR8][R62.64] ;  /* 0x000000083e5b2981 */ /* 0x000f68000c1e1900 */
[----:B------:R-:W5:Y:S01]  /*14d0*/  @P1 LDG.E R89, desc[UR8][R56.64] ;  /* 0x0000000838591981 */ /* 0x000f62000c1e1900 */
[----:B--2---:R-:W-:-:S04]  /*14e0*/  @P4 IADD3 R32, P0, R33, R20, RZ ;  /* 0x0000001421204210 */ /* 0x004fc80007f1e0ff */
[----:B------:R-:W-:Y:S02]  /*14f0*/  @P4 IADD3.X R33, R8, R21, RZ, P0, !PT ;  /* 0x0000001508214210 */ /* 0x000fe400007fe4ff */
[----:B------:R-:W1:Y:S01]  /*1500*/  @P3 LDC.64 R8, c[0x0][0x288] ;  /* 0x0000a200ff083b82 */ /* 0x000e620000000a00 */
[----:B------:R-:W-:Y:S02]  /*1510*/  SHF.R.S32.HI R21, RZ, 0x1f, R25 ;  /* 0x0000001fff157819 */ /* 0x000fe40000011419 */
[----:B------:R-:W-:-:S04]  /*1520*/  ISETP.NE.AND P4, PT, R103, RZ, PT ;  /* 0x000000ff6700720c */ /* 0x000fc80003f85270 */
[----:B------:R-:W-:Y:S02]  /*1530*/  P2R R67, PR, RZ, 0x10 ;  /* 0x00000010ff437803 */ /* 0x000fe40000000000 */
[----:B------:R-:W-:-:S04]  /*1540*/  ISETP.NE.AND P4, PT, R104, RZ, PT ;  /* 0x000000ff6800720c */ /* 0x000fc80003f85270 */
[----:B------:R-:W-:Y:S02]  /*1550*/  P2R R68, PR, RZ, 0x10 ;  /* 0x00000010ff447803 */ /* 0x000fe40000000000 */
[----:B------:R-:W-:-:S04]  /*1560*/  ISETP.NE.AND P4, PT, R105, RZ, PT ;  /* 0x000000ff6900720c */ /* 0x000fc80003f85270 */
[----:B------:R-:W-:Y:S02]  /*1570*/  P2R R69, PR, RZ, 0x10 ;  /* 0x00000010ff457803 */ /* 0x000fe40000000000 */
[----:B------:R-:W-:Y:S01]  /*1580*/  ISETP.NE.AND P4, PT, R106, RZ, PT ;  /* 0x000000ff6a00720c */ /* 0x000fe20003f85270 */
[----:B-1----:R-:W-:Y:S01]  /*1590*/  @P3 IMAD R20, R21, R8, RZ ;  /* 0x0000000815143224 */ /* 0x002fe200078e02ff */
[----:B------:R-:W-:-:S03]  /*15a0*/  @P3 MOV R21, R19 ;  /* 0x0000001300153202 */ /* 0x000fc60000000f00 */
[----:B------:R-:W-:Y:S01]  /*15b0*/  @P3 IMAD R23, R25, R9, R20 ;  /* 0x0000000919173224 */ /* 0x000fe200078e0214 */
[----:B------:R-:W-:-:S05]  /*15c0*/  @P3 MOV R20, R16 ;  /* 0x0000001000143202 */ /* 0x000fca0000000f00 */
[----:B------:R-:W-:Y:S01]  /*15d0*/  @P3 IMAD.WIDE.U32 R8, R25, R8, R20 ;  /* 0x0000000819083225 */ /* 0x000fe200078e0014 */
[----:B------:R-:W-:Y:S01]  /*15e0*/  SHF.R.S32.HI R25, RZ, 0x1f, R29 ;  /* 0x0000001fff197819 */ /* 0x000fe2000001141d */
[----:B------:R-:W5:Y:S03]  /*15f0*/  @P4 LDG.E R88, desc[UR8][R52.64] ;  /* 0x0000000834584981 */ /* 0x000f66000c1e1900 */
[----:B------:R-:W-:Y:S02]  /*1600*/  @P3 IADD3 R21, R9, R23, RZ ;  /* 0x0000001709153210 */ /* 0x000fe40007ffe0ff */
[----:B------:R-:W1:Y:S01]  /*1610*/  @P3 LDC.64 R22, c[0x0][0x228] ;  /* 0x00008a00ff163b82 */ /* 0x000e620000000a00 */
[C---:B------:R-:W-:Y:S02]  /*1620*/  @P3 SHF.L.U32 R9, R8.reuse, 0x1, RZ ;  /* 0x0000000108093819 */ /* 0x040fe400000006ff */
[----:B------:R-:W-:-:S02]  /*1630*/  @P3 SHF.L.U64.HI R8, R8, 0x1, R21 ;  /* 0x0000000108083819 */ /* 0x000fc40000010215 */
[----:B0-----:R-:W-:-:S04]  /*1640*/  @P3 IADD3 R30, P0, R9, R30, RZ ;  /* 0x0000001e091e3210 */ /* 0x001fc80007f1e0ff */
[C---:B------:R-:W-:Y:S02]  /*1650*/  @P3 IADD3.X R31, R8.reuse, R31, RZ, P0, !PT ;  /* 0x0000001f081f3210 */ /* 0x040fe400007fe4ff */
[----:B-1----:R-:W-:Y:S02]  /*1660*/  @P3 IADD3 R22, P0, R9, R22, RZ ;  /* 0x0000001609163210 */ /* 0x002fe40007f1e0ff */
[----:B------:R-:W0:Y:S02]  /*1670*/  LDC R9, c[0x0][0x2ac] ;  /* 0x0000ab00ff097b82 */ /* 0x000e240000000800 */
[----:B------:R-:W-:Y:S02]  /*1680*/  @P3 IADD3.X R23, R8, R23, RZ, P0, !PT ;  /* 0x0000001708173210 */ /* 0x000fe400007fe4ff */
[----:B------:R-:W-:Y:S01]  /*1690*/  ISETP.NE.AND P2, PT, R70, RZ, PT ;  /* 0x000000ff4600720c */ /* 0x000fe20003f45270 */
[----:B------:R-:W-:Y:S02]  /*16a0*/  BSSY B0, `(.L_x_136) ;  /* 0x00000a6000007945 */ /* 0x000fe40003800000 */
[----:B------:R-:W5:Y:S10]  /*16b0*/  @P3 LDG.E R77, desc[UR8][R22.64] ;  /* 0x00000008164d3981 */ /* 0x000f74000c1e1900 */
[----:B------:R-:W5:Y:S04]  /*16c0*/  @P2 LDG.E R73, desc[UR8][R14.64] ;  /* 0x000000080e492981 */ /* 0x000f68000c1e1900 */
[----:B------:R-:W5:Y:S01]  /*16d0*/  @P2 LDG.E R90, desc[UR8][R60.64] ;  /* 0x000000083c5a2981 */ /* 0x000f62000c1e1900 */
[----:B0-----:R-:W-:-:S05]  /*16e0*/  IMAD R28, R9, UR7, R28 ;  /* 0x00000007091c7c24 */ /* 0x001fca000f8e021c */
[----:B------:R-:W-:-:S04]  /*16f0*/  IADD3 R8, R28, 0x180, RZ ;  /* 0x000001801c087810 */ /* 0x000fc80007ffe0ff */
[----:B------:R-:W-:Y:S02]  /*1700*/  SHF.R.S32.HI R9, RZ, 0x1f, R8 ;  /* 0x0000001fff097819 */ /* 0x000fe40000011408 */
[----:B------:R-:W-:-:S04]  /*1710*/  ISETP.GE.U32.AND P0, PT, R8, UR12, PT ;  /* 0x0000000c08007c0c */ /* 0x000fc8000bf06070 */
[----:B------:R-:W-:-:S04]  /*1720*/  ISETP.GE.AND.EX P0, PT, R9, UR13, PT, P0 ;  /* 0x0000000d09007c0c */ /* 0x000fc8000bf06300 */
[----:B------:R-:W-:-:S13]  /*1730*/  ISETP.LT.U32.AND P0, PT, R2, 0x80, !P0 ;  /* 0x000000800200780c */ /* 0x000fda0004701070 */
[----:B------:R-:W0:Y:S08]  /*1740*/  @P0 LDC.64 R20, c[0x0][0x288] ;  /* 0x0000a200ff140b82 */ /* 0x000e300000000a00 */
[----:B------:R-:W1:Y:S01]  /*1750*/  @P0 LDC.64 R8, c[0x0][0x230] ;  /* 0x00008c00ff080b82 */ /* 0x000e620000000a00 */
[----:B0-----:R-:W-:Y:S01]  /*1760*/  @P0 IMAD R24, R25, R20, RZ ;  /* 0x0000001419180224 */ /* 0x001fe200078e02ff */
[----:B------:R-:W-:-:S03]  /*1770*/  @P0 MOV R25, R19 ;  /* 0x0000001300190202 */ /* 0x000fc60000000f00 */
[----:B------:R-:W-:Y:S01]  /*1780*/  @P0 IMAD R21, R29, R21, R24 ;  /* 0x000000151d150224 */ /* 0x000fe200078e0218 */
[----:B------:R-:W-:-:S05]  /*1790*/  @P0 MOV R24, R16 ;  /* 0x0000001000180202 */ /* 0x000fca0000000f00 */
[----:B------:R-:W-:-:S05]  /*17a0*/  @P0 IMAD.WIDE.U32 R24, R29, R20, R24 ;  /* 0x000000141d180225 */ /* 0x000fca00078e0018 */
[----:B------:R-:W-:Y:S02]  /*17b0*/  @P0 IADD3 R21, R25, R21, RZ ;  /* 0x0000001519150210 */ /* 0x000fe40007ffe0ff */
[C---:B------:R-:W-:Y:S02]  /*17c0*/  @P0 SHF.L.U32 R25, R24.reuse, 0x1, RZ ;  /* 0x0000000118190819 */ /* 0x040fe400000006ff */
[----:B------:R-:W-:Y:S02]  /*17d0*/  @P0 SHF.L.U64.HI R24, R24, 0x1, R21 ;  /* 0x0000000118180819 */ /* 0x000fe40000010215 */
[----:B------:R-:W0:Y:S01]  /*17e0*/  @P0 LDC.64 R20, c[0x0][0x228] ;  /* 0x00008a00ff140b82 */ /* 0x000e220000000a00 */
[----:B-1----:R-:W-:-:S04]  /*17f0*/  @P0 IADD3 R8, P6, R25, R8, RZ ;  /* 0x0000000819080210 */ /* 0x002fc80007fde0ff */
[----:B------:R-:W-:-:S05]  /*1800*/  @P0 IADD3.X R9, R24, R9, RZ, P6, !PT ;  /* 0x0000000918090210 */ /* 0x000fca00037fe4ff */
[----:B------:R-:W5:Y:S01]  /*1810*/  @P0 LDG.E R96, desc[UR8][R8.64] ;  /* 0x0000000808600981 */ /* 0x000f62000c1e1900 */
[----:B0-----:R-:W-:-:S04]  /*1820*/  @P0 IADD3 R20, P6, R25, R20, RZ ;  /* 0x0000001419140210 */ /* 0x001fc80007fde0ff */
[----:B------:R-:W-:Y:S02]  /*1830*/  @P0 IADD3.X R21, R24, R21, RZ, P6, !PT ;  /* 0x0000001518150210 */ /* 0x000fe400037fe4ff */
[----:B------:R-:W-:-:S03]  /*1840*/  IADD3 R24, R28, 0x1a0, RZ ;  /* 0x000001a01c187810 */ /* 0x000fc60007ffe0ff */
[----:B------:R0:W5:Y:S01]  /*1850*/  @P0 LDG.E R95, desc[UR8][R20.64] ;  /* 0x00000008145f0981 */ /* 0x000162000c1e1900 */
[----:B------:R-:W-:Y:S02]  /*1860*/  SHF.R.S32.HI R25, RZ, 0x1f, R24 ;  /* 0x0000001fff197819 */ /* 0x000fe40000011418 */
[----:B------:R-:W-:-:S04]  /*1870*/  ISETP.GE.U32.AND P0, PT, R24, UR12, PT ;  /* 0x0000000c18007c0c */ /* 0x000fc8000bf06070 */
[----:B------:R-:W-:-:S04]  /*1880*/  ISETP.GE.AND.EX P0, PT, R25, UR13, PT, P0 ;  /* 0x0000000d19007c0c */ /* 0x000fc8000bf06300 */
[----:B------:R-:W-:-:S13]  /*1890*/  ISETP.LT.U32.AND P0, PT, R2, 0x80, !P0 ;  /* 0x000000800200780c */ /* 0x000fda0004701070 */
[----:B0-----:R-:W0:Y:S01]  /*18a0*/  @P0 LDC.64 R20, c[0x0][0x288] ;  /* 0x0000a200ff140b82 */ /* 0x001e220000000a00 */
[----:B------:R-:W-:-:S04]  /*18b0*/  IADD3 R29, R3, 0x1a0, RZ ;  /* 0x000001a0031d7810 */ /* 0x000fc80007ffe0ff */
[----:B------:R-:W-:-:S03]  /*18c0*/  SHF.R.S32.HI R25, RZ, 0x1f, R29 ;  /* 0x0000001fff197819 */ /* 0x000fc6000001141d */
[----:B------:R-:W1:Y:S02]  /*18d0*/  @P0 LDC.64 R8, c[0x0][0x230] ;  /* 0x00008c00ff080b82 */ /* 0x000e640000000a00 */
        /* <DEDUP_REMOVED lines=34> */
[----:B------:R-:W-:Y:S02]  /*1b00*/  @P0 IADD3.X R9, R24, R9, RZ, P6, !PT ;  /* 0x0000000918090210 */ /* 0x000fe400037fe4ff */
[----:B------:R-:W-:-:S03]  /*1b10*/  IADD3 R28, R28, 0x1e0, RZ ;  /* 0x000001e01c1c7810 */ /* 0x000fc60007ffe0ff */
[----:B------:R-:W5:Y:S01]  /*1b20*/  @P0 LDG.E R74, desc[UR8][R8.64] ;  /* 0x00000008084a0981 */ /* 0x000f62000c1e1900 */
[----:B0-----:R-:W-:-:S04]  /*1b30*/  @P0 IADD3 R20, P6, R25, R20, RZ ;  /* 0x0000001419140210 */ /* 0x001fc80007fde0ff */
[----:B------:R-:W-:Y:S02]  /*1b40*/  @P0 IADD3.X R21, R24, R21, RZ, P6, !PT ;  /* 0x0000001518150210 */ /* 0x000fe400037fe4ff */
[----:B------:R-:W-:-:S03]  /*1b50*/  SHF.R.S32.HI R24, RZ, 0x1f, R28 ;  /* 0x0000001fff187819 */ /* 0x000fc6000001141c */
[----:B------:R0:W5:Y:S01]  /*1b60*/  @P0 LDG.E R93, desc[UR8][R20.64] ;  /* 0x00000008145d0981 */ /* 0x000162000c1e1900 */
[----:B------:R-:W-:-:S04]  /*1b70*/  ISETP.GE.U32.AND P0, PT, R28, UR12, PT ;  /* 0x0000000c1c007c0c */ /* 0x000fc8000bf06070 */
[----:B------:R-:W-:-:S04]  /*1b80*/  ISETP.GE.AND.EX P0, PT, R24, UR13, PT, P0 ;  /* 0x0000000d18007c0c */ /* 0x000fc8000bf06300 */
[----:B------:R-:W-:-:S13]  /*1b90*/  ISETP.LT.U32.AND P0, PT, R2, 0x80, !P0 ;  /* 0x000000800200780c */ /* 0x000fda0004701070 */
[----:B0-----:R-:W0:Y:S01]  /*1ba0*/  @P0 LDC.64 R20, c[0x0][0x288] ;  /* 0x0000a200ff140b82 */ /* 0x001e220000000a00 */
[----:B------:R-:W-:-:S07]  /*1bb0*/  SHF.R.S32.HI R25, RZ, 0x1f, R7 ;  /* 0x0000001fff197819 */ /* 0x000fce0000011407 */
        /* <DEDUP_REMOVED lines=12> */
[----:B------:R1:W5:Y:S02]  /*1c80*/  @P0 LDG.E R75, desc[UR8][R8.64] ;  /* 0x00000008084b0981 */ /* 0x000364000c1e1900 */
[----:B-1----:R-:W1:Y:S01]  /*1c90*/  @P5 LDC.64 R8, c[0x0][0x288] ;  /* 0x0000a200ff085b82 */ /* 0x002e620000000a00 */
[----:B0-----:R-:W-:Y:S02]  /*1ca0*/  @P0 IADD3 R20, P6, R25, R20, RZ ;  /* 0x0000001419140210 */ /* 0x001fe40007fde0ff */
[----:B------:R-:W-:Y:S02]  /*1cb0*/  SHF.R.S32.HI R29, RZ, 0x1f, R71 ;  /* 0x0000001fff1d7819 */ /* 0x000fe40000011447 */
[----:B------:R-:W-:-:S03]  /*1cc0*/  @P0 IADD3.X R21, R24, R21, RZ, P6, !PT ;  /* 0x0000001518150210 */ /* 0x000fc600037fe4ff */
[----:B------:R-:W0:Y:S02]  /*1cd0*/  @P5 LDC.64 R24, c[0x0][0x230] ;  /* 0x00008c00ff185b82 */ /* 0x000e240000000a00 */
[----:B------:R2:W5:Y:S02]  /*1ce0*/  @P0 LDG.E R92, desc[UR8][R20.64] ;  /* 0x00000008145c0981 */ /* 0x000564000c1e1900 */
[----:B--2---:R-:W-:Y:S01]  /*1cf0*/  @P5 MOV R20, R16 ;  /* 0x0000001000145202 */ /* 0x004fe20000000f00 */
[----:B-1----:R-:W-:Y:S01]  /*1d00*/  @P5 IMAD R28, R29, R8, RZ ;  /* 0x000000081d1c5224 */ /* 0x002fe200078e02ff */
[----:B------:R-:W-:-:S03]  /*1d10*/  @P5 MOV R21, R19 ;  /* 0x0000001300155202 */ /* 0x000fc60000000f00 */
[C---:B------:R-:W-:Y:S02]  /*1d20*/  @P5 IMAD R29, R71.reuse, R9, R28 ;  /* 0x00000009471d5224 */ /* 0x040fe400078e021c */
[----:B------:R-:W-:-:S05]  /*1d30*/  @P5 IMAD.WIDE.U32 R20, R71, R8, R20 ;  /* 0x0000000847145225 */ /* 0x000fca00078e0014 */
[----:B------:R-:W-:Y:S02]  /*1d40*/  @P5 IADD3 R29, R21, R29, RZ ;  /* 0x0000001d151d5210 */ /* 0x000fe40007ffe0ff */
[C---:B------:R-:W-:Y:S02]  /*1d50*/  @P5 SHF.L.U32 R9, R20.reuse, 0x1, RZ ;  /* 0x0000000114095819 */ /* 0x040fe400000006ff */
[----:B------:R-:W-:Y:S02]  /*1d60*/  @P5 SHF.L.U64.HI R20, R20, 0x1, R29 ;  /* 0x0000000114145819 */ /* 0x000fe4000001021d */
[----:B------:R-:W1:Y:S01]  /*1d70*/  @P5 LDC.64 R28, c[0x0][0x228] ;  /* 0x00008a00ff1c5b82 */ /* 0x000e620000000a00 */
[----:B0-----:R-:W-:-:S04]  /*1d80*/  @P5 IADD3 R24, P0, R9, R24, RZ ;  /* 0x0000001809185210 */ /* 0x001fc80007f1e0ff */
[----:B------:R-:W-:Y:S02]  /*1d90*/  @P5 IADD3.X R25, R20, R25, RZ, P0, !PT ;  /* 0x0000001914195210 */ /* 0x000fe400007fe4ff */
[----:B-1----:R-:W-:-:S04]  /*1da0*/  @P5 IADD3 R28, P0, R9, R28, RZ ;  /* 0x0000001c091c5210 */ /* 0x002fc80007f1e0ff */
[----:B------:R-:W-:Y:S02]  /*1db0*/  @P5 IADD3.X R29, R20, R29, RZ, P0, !PT ;  /* 0x0000001d141d5210 */ /* 0x000fe400007fe4ff */
[----:B------:R-:W0:Y:S01]  /*1dc0*/  LDC.64 R20, c[0x0][0x248] ;  /* 0x00009200ff147b82 */ /* 0x000e220000000a00 */
[----:B------:R-:W-:Y:S02]  /*1dd0*/  ISETP.NE.AND P6, PT, R101, RZ, PT ;  /* 0x000000ff6500720c */ /* 0x000fe40003fc5270 */
[----:B------:R-:W-:Y:S01]  /*1de0*/  MOV R15, RZ ;  /* 0x000000ff000f7202 */ /* 0x000fe20000000f00 */
[----:B------:R-:W5:Y:S05]  /*1df0*/  @P5 LDG.E R80, desc[UR8][R28.64] ;  /* 0x000000081c505981 */ /* 0x000f6a000c1e1900 */
[----:B------:R-:W5:Y:S05]  /*1e00*/  @P1 LDG.E R15, desc[UR8][R58.64] ;  /* 0x000000083a0f1981 */ /* 0x000f6a000c1e1900 */
[----:B------:R-:W5:Y:S04]  /*1e10*/  @P6 LDG.E R82, desc[UR8][R36.64] ;  /* 0x0000000824526981 */ /* 0x000f68000c1e1900 */
[----:B------:R-:W5:Y:S01]  /*1e20*/  @P6 LDG.E R81, desc[UR8][R34.64] ;  /* 0x0000000822516981 */ /* 0x000f62000c1e1900 */
[----:B0-----:R-:W-:-:S06]  /*1e30*/  IMAD.WIDE R20, R6, 0x8, R20 ;  /* 0x0000000806147825 */ /* 0x001fcc00078e0214 */
[----:B------:R-:W2:Y:S02]  /*1e40*/  LDG.E.64 R20, desc[UR8][R20.64] ;  /* 0x0000000814147981 */ /* 0x000ea4000c1e1b00 */
[----:B--2---:R-:W-:-:S05]  /*1e50*/  FFMA.FTZ R8, -R20, R20, R21 ;  /* 0x0000001414087223 */ /* 0x004fca0000010115 */
[----:B------:R-:W-:-:S13]  /*1e60*/  FSETP.GTU.FTZ.AND P0, PT, R8, RZ, PT ;  /* 0x000000ff0800720b */ /* 0x000fda0003f1c000 */
[----:B------:R-:W0:Y:S01]  /*1e70*/  @P0 LDC R9, c[0x0][0x250] ;  /* 0x00009400ff090b82 */ /* 0x000e220000000800 */
[----:B------:R-:W-:-:S06]  /*1e80*/  MOV R21, RZ ;  /* 0x000000ff00157202 */ /* 0x000fcc0000000f00 */
[----:B------:R-:W5:Y:S01]  /*1e90*/  @P4 LDG.E R21, desc[UR8][R54.64] ;  /* 0x0000000836154981 */ /* 0x000f62000c1e1900 */
[----:B------:R-:W-:-:S13]  /*1ea0*/  ISETP.NE.AND P4, PT, R69, RZ, PT ;  /* 0x000000ff4500720c */ /* 0x000fda0003f85270 */
[----:B------:R-:W5:Y:S01]  /*1eb0*/  @P4 LDG.E R87, desc[UR8][R50.64] ;  /* 0x0000000832574981 */ /* 0x000f62000c1e1900 */
[----:B0-----:R-:W-:Y:S01]  /*1ec0*/  @P0 FADD.FTZ R9, R8, R9 ;  /* 0x0000000908090221 */ /* 0x001fe20000010000 */
[----:B------:R-:W-:-:S06]  /*1ed0*/  MOV R8, 0x3f800000 ;  /* 0x3f80000000087802 */ /* 0x000fcc0000000f00 */
[----:B------:R0:W1:Y:S02]  /*1ee0*/  @P0 MUFU.RSQ R8, R9 ;  /* 0x0000000900080308 */ /* 0x0000640000001400 */
[----:B0-----:R-:W-:-:S06]  /*1ef0*/  MOV R9, RZ ;  /* 0x000000ff00097202 */ /* 0x001fcc0000000f00 */
[----:B------:R0:W5:Y:S01]  /*1f00*/  @P4 LDG.E R9, desc[UR8][R10.64] ;  /* 0x000000080a094981 */ /* 0x000162000c1e1900 */
[----:B------:R-:W-:Y:S02]  /*1f10*/  ISETP.NE.AND P4, PT, R68, RZ, PT ;  /* 0x000000ff4400720c */ /* 0x000fe40003f85270 */
[----:B0-----:R-:W-:-:S11]  /*1f20*/  CS2R R10, SRZ ;  /* 0x00000000000a7805 */ /* 0x001fd6000001ff00 */
[----:B------:R-:W5:Y:S04]  /*1f30*/  @P4 LDG.E R86, desc[UR8][R46.64] ;  /* 0x000000082e564981 */ /* 0x000f68000c1e1900 */
[----:B------:R-:W5:Y:S01]  /*1f40*/  @P4 LDG.E R10, desc[UR8][R48.64] ;  /* 0x00000008300a4981 */ /* 0x000f62000c1e1900 */
[----:B------:R-:W-:-:S13]  /*1f50*/  ISETP.NE.AND P4, PT, R67, RZ, PT ;  /* 0x000000ff4300720c */ /* 0x000fda0003f85270 */
[----:B------:R-:W5:Y:S04]  /*1f60*/  @P4 LDG.E R85, desc[UR8][R44.64] ;  /* 0x000000082c554981 */ /* 0x000f68000c1e1900 */
[----:B------:R-:W5:Y:S01]  /*1f70*/  @P4 LDG.E R84, desc[UR8][R42.64] ;  /* 0x000000082a544981 */ /* 0x000f62000c1e1900 */
[----:B------:R-:W-:-:S13]  /*1f80*/  ISETP.NE.AND P4, PT, R66, RZ, PT ;  /* 0x000000ff4200720c */ /* 0x000fda0003f85270 */
[----:B------:R0:W5:Y:S04]  /*1f90*/  @P4 LDG.E R79, desc[UR8][R12.64] ;  /* 0x000000080c4f4981 */ /* 0x000168000c1e1900 */
[----:B------:R-:W5:Y:S01]  /*1fa0*/  @P4 LDG.E R78, desc[UR8][R32.64] ;  /* 0x00000008204e4981 */ /* 0x000f62000c1e1900 */
[----:B0-----:R-:W-:-:S06]  /*1fb0*/  CS2R R12, SRZ ;  /* 0x00000000000c7805 */ /* 0x001fcc000001ff00 */
[----:B------:R-:W5:Y:S01]  /*1fc0*/  @P3 LDG.E R12, desc[UR8][R30.64] ;  /* 0x000000081e0c3981 */ /* 0x000f62000c1e1900 */
[----:B------:R-:W-:Y:S02]  /*1fd0*/  ISETP.NE.AND P0, PT, R102, RZ, PT ;  /* 0x000000ff6600720c */ /* 0x000fe40003f05270 */
[----:B------:R-:W-:Y:S01]  /*1fe0*/  CS2R R22, SRZ ;  /* 0x0000000000167805 */ /* 0x000fe2000001ff00 */
[----:B------:R0:W5:Y:S10]  /*1ff0*/  @P5 LDG.E R13, desc[UR8][R24.64] ;  /* 0x00000008180d5981 */ /* 0x000174000c1e1900 */
[----:B------:R2:W5:Y:S04]  /*2000*/  @P0 LDG.E R11, desc[UR8][R40.64] ;  /* 0x00000008280b0981 */ /* 0x000568000c1e1900 */
[----:B------:R2:W5:Y:S01]  /*2010*/  @P0 LDG.E R83, desc[UR8][R38.64] ;  /* 0x0000000826530981 */ /* 0x000562000c1e1900 */
[----:B------:R-:W-:-:S02]  /*2020*/  ISETP.GT.U32.AND P0, PT, R2, 0x7f, PT ;  /* 0x0000007f0200780c */ /* 0x000fc40003f04070 */
[----:B0-----:R-:W-:-:S11]  /*2030*/  CS2R R24, SRZ ;  /* 0x0000000000187805 */ /* 0x001fd6000001ff00 */
[----:B-12---:R-:W-:Y:S05]  /*2040*/  @P0 BRA `(.L_x_137) ;  /* 0x00000000002c0947 */ /* 0x006fea0003800000 */
[----:B------:R-:W-:Y:S01]  /*2050*/  ISETP.NE.AND P0, PT, RZ, UR10, PT ;  /* 0x0000000aff007c0c */ /* 0x000fe2000bf05270 */
[----:B------:R-:W-:Y:S01]  /*2060*/  ULDC.64 UR12, c[0x0][0x238] ;  /* 0x00008e00000c7ab9 */ /* 0x000fe20000000a00 */
[C---:B------:R-:W-:Y:S02]  /*2070*/  SHF.L.U32 R29, R26.reuse, 0x2, RZ ;  /* 0x000000021a1d7819 */ /* 0x040fe400000006ff */
[----:B------:R-:W-:-:S09]  /*2080*/  SHF.L.U64.HI R14, R26, 0x2, R27 ;  /* 0x000000021a0e7819 */ /* 0x000fd2000001021b */
[----:B------:R-:W0:Y:S02]  /*2090*/  @P0 LDC.64 R22, c[0x0][0x240] ;  /* 0x00009000ff160b82 */ /* 0x000e240000000a00 */
[----:B0-----:R-:W-:-:S04]  /*20a0*/  @P0 IADD3 R22, P6, R29, R22, RZ ;  /* 0x000000161d160210 */ /* 0x001fc80007fde0ff */
[----:B------:R-:W-:Y:S02]  /*20b0*/  @P0 IADD3.X R23, R14, R23, RZ, P6, !PT ;  /* 0x000000170e170210 */ /* 0x000fe400037fe4ff */
[----:B------:R-:W-:-:S03]  /*20c0*/  IADD3 R26, P6, R29, UR12, RZ ;  /* 0x0000000c1d1a7c10 */ /* 0x000fc6000ffde0ff */
[----:B------:R0:W5:Y:S01]  /*20d0*/  @P0 LDG.E.64 R24, desc[UR8][R22.64] ;  /* 0x0000000816180981 */ /* 0x000162000c1e1b00 */
[----:B------:R-:W-:-:S05]  /*20e0*/  IADD3.X R27, R14, UR13, RZ, P6, !PT ;  /* 0x0000000d0e1b7c10 */ /* 0x000fca000b7fe4ff */
[----:B------:R0:W5:Y:S04]  /*20f0*/  LDG.E.64 R22, desc[UR8][R26.64] ;  /* 0x000000081a167981 */ /* 0x000168000c1e1b00 */
.L_x_137:
[----:B------:R-:W-:Y:S05]  /*2100*/  BSYNC B0 ;  /* 0x0000000000007941 */ /* 0x000fea0003800000 */
.L_x_136:
[----:B------:R-:W-:Y:S02]  /*2110*/  ISETP.NE.AND P0, PT, RZ, UR10, PT ;  /* 0x0000000aff007c0c */ /* 0x000fe4000bf05270 */
[C---:B-----5:R-:W-:Y:S02]  /*2120*/  PRMT R14, R72.reuse, 0x7632, R14 ;  /* 0x00007632480e7816 */ /* 0x060fe4000000000e */
[----:B0-----:R-:W-:Y:S02]  /*2130*/  SHF.L.U32 R27, R72, 0x10, RZ ;  /* 0x00000010481b7819 */ /* 0x001fe400000006ff */
[C---:B------:R-:W-:Y:S02]  /*2140*/  PRMT R26, R73.reuse, 0x7632, R26 ;  /* 0x00007632491a7816 */ /* 0x040fe4000000001a */
[----:B------:R-:W-:Y:S01]  /*2150*/  SHF.L.U32 R33, R14, 0x10, RZ ;  /* 0x000000100e217819 */ /* 0x000fe200000006ff */
[----:B------:R-:W-:Y:S01]  /*2160*/  FADD.FTZ R27, -R20, R27 ;  /* 0x0000001b141b7221 */ /* 0x000fe20000010100 */
[----:B------:R-:W-:-:S02]  /*2170*/  SHF.L.U32 R35, R73, 0x10, RZ ;  /* 0x0000001049237819 */ /* 0x000fc400000006ff */
[----:B------:R-:W-:Y:S01]  /*2180*/  SHF.L.U32 R37, R26, 0x10, RZ ;  /* 0x000000101a257819 */ /* 0x000fe200000006ff */
[C---:B------:R-:W-:Y:S01]  /*2190*/  FADD.FTZ R33, -R20.reuse, R33 ;  /* 0x0000002114217221 */ /* 0x040fe20000010100 */
[C---:B------:R-:W-:Y:S01]  /*21a0*/  PRMT R30, R91.reuse, 0x7632, R30 ;  /* 0x000076325b1e7816 */ /* 0x040fe2000000001e */
[----:B------:R-:W-:Y:S01]  /*21b0*/  FADD.FTZ R43, -R20, R35 ;  /* 0x00000023142b7221 */ /* 0x000fe20000010100 */
[----:B------:R-:W-:Y:S01]  /*21c0*/  PRMT R28, R90, 0x7632, R28 ;  /* 0x000076325a1c7816 */ /* 0x000fe2000000001c */
[----:B------:R-:W-:Y:S01]  /*21d0*/  FADD.FTZ R45, -R20, R37 ;  /* 0x00000025142d7221 */ /* 0x000fe20000010100 */
[----:B------:R-:W-:Y:S01]  /*21e0*/  SHF.L.U32 R31, R91, 0x10, RZ ;  /* 0x000000105b1f7819 */ /* 0x000fe200000006ff */
[-C--:B------:R-:W-:Y:S01]  /*21f0*/  FMUL.FTZ R27, R27, R8.reuse ;  /* 0x000000081b1b7220 */ /* 0x080fe20000410000 */
[----:B------:R-:W-:Y:S01]  /*2200*/  SHF.L.U32 R29, R90, 0x10, RZ ;  /* 0x000000105a1d7819 */ /* 0x000fe200000006ff */
[----:B------:R-:W-:Y:S01]  /*2210*/  FMUL.FTZ R14, R33, R8 ;  /* 0x00000008210e7220 */ /* 0x000fe20000410000 */
[----:B------:R-:W-:-:S02]  /*2220*/  SHF.L.U32 R30, R30, 0x10, RZ ;  /* 0x000000101e1e7819 */ /* 0x000fc400000006ff */
        /* <DEDUP_REMOVED lines=20> */
.L_x_138:
[----:B------:R-:W-:Y:S01]  /*2370*/  FMUL.FTZ R26, R31, R22 ;  /* 0x000000161f1a7220 */ /* 0x000fe20000410000 */
[----:B------:R-:W-:Y:S01]  /*2380*/  FFMA.FTZ R40, R27, R31, RZ ;  /* 0x0000001f1b287223 */ /* 0x000fe200000100ff */
[----:B------:R-:W-:Y:S01]  /*2390*/  FMUL.FTZ R47, R43, R8 ;  /* 0x000000082b2f7220 */ /* 0x000fe20000410000 */
[----:B------:R-:W-:Y:S01]  /*23a0*/  FMUL.FTZ R32, R30, R23 ;  /* 0x000000171e207220 */ /* 0x000fe20000410000 */
[----:B------:R-:W-:Y:S01]  /*23b0*/  FFMA.FTZ R27, R27, R26, RZ ;  /* 0x0000001a1b1b7223 */ /* 0x000fe200000100ff */
[----:B------:R-:W-:Y:S01]  /*23c0*/  FADD.FTZ R33, RZ, R26 ;  /* 0x0000001aff217221 */ /* 0x000fe20000010000 */
[----:B------:R-:W-:Y:S01]  /*23d0*/  FMUL.FTZ R42, R45, R8 ;  /* 0x000000082d2a7220 */ /* 0x000fe20000410000 */
        /* <DEDUP_REMOVED lines=19> */
.L_x_139:
[----:B------:R-:W-:Y:S01]  /*2510*/  FADD.FTZ R26, RZ, R31 ;  /* 0x0000001fff1a7221 */ /* 0x000fe20000010000 */
[----:B------:R-:W-:Y:S01]  /*2520*/  FFMA.FTZ R34, R14, R32, R27 ;  /* 0x000000200e227223 */ /* 0x000fe2000001001b */
[----:B------:R-:W-:Y:S01]  /*2530*/  FFMA.FTZ R40, R47, R29, R40 ;  /* 0x0000001d2f287223 */ /* 0x000fe20000010028 */
[----:B------:R-:W-:Y:S01]  /*2540*/  FMUL.FTZ R31, R29, R22 ;  /* 0x000000161d1f7220 */ /* 0x000fe20000410000 */
[----:B------:R-:W-:Y:S01]  /*2550*/  FADD.FTZ R38, R26, R29 ;  /* 0x0000001d1a267221 */ /* 0x000fe20000010000 */
[----:B------:R-:W-:Y:S01]  /*2560*/  FFMA.FTZ R29, R14, R30, RZ ;  /* 0x0000001e0e1d7223 */ /* 0x000fe200000100ff */
[----:B------:R-:W-:Y:S01]  /*2570*/  FADD.FTZ R27, RZ, R30 ;  /* 0x0000001eff1b7221 */ /* 0x000fe20000010000 */
[----:B------:R-:W-:Y:S01]  /*2580*/  PRMT R26, R15, 0x7632, R26 ;  /* 0x000076320f1a7816 */ /* 0x000fe2000000001a */
[----:B------:R-:W-:Y:S01]  /*2590*/  FADD.FTZ R32, R32, R33 ;  /* 0x0000002120207221 */ /* 0x000fe20000010000 */
[----:B------:R-:W-:Y:S01]  /*25a0*/  FFMA.FTZ R41, R42, R28, R29 ;  /* 0x0000001c2a297223 */ /* 0x000fe2000001001d */
[----:B------:R-:W-:Y:S01]  /*25b0*/  FADD.FTZ R39, R27, R28 ;  /* 0x0000001c1b277221 */ /* 0x000fe20000010000 */
[----:B------:R-:W-:Y:S01]  /*25c0*/  FFMA.FTZ R14, R47, R31, R34 ;  /* 0x0000001f2f0e7223 */ /* 0x000fe20000010022 */
[----:B------:R-:W-:Y:S01]  /*25d0*/  FMUL.FTZ R27, R28, R23 ;  /* 0x000000171c1b7220 */ /* 0x000fe20000410000 */
[----:B------:R-:W-:-:S02]  /*25e0*/  SHF.L.U32 R29, R15, 0x10, RZ ;  /* 0x000000100f1d7819 */ /* 0x000fc400000006ff */
[----:B------:R-:W-:Y:S01]  /*25f0*/  SHF.L.U32 R33, R26, 0x10, RZ ;  /* 0x000000101a217819 */ /* 0x000fe200000006ff */
[--C-:B------:R-:W-:Y:S01]  /*2600*/  FFMA.FTZ R42, R42, R27, R14.reuse ;  /* 0x0000001b2a2a7223 */ /* 0x100fe2000001000e */
[C---:B------:R-:W-:Y:S01]  /*2610*/  PRMT R14, R89.reuse, 0x7632, R14 ;  /* 0x00007632590e7816 */ /* 0x040fe2000000000e */
[----:B------:R-:W-:Y:S01]  /*2620*/  FADD.FTZ R29, -R20, R29 ;  /* 0x0000001d141d7221 */ /* 0x000fe20000010100 */
[----:B------:R-:W-:Y:S01]  /*2630*/  FADD.FTZ R26, R32, R31 ;  /* 0x0000001f201a7221 */ /* 0x000fe20000010000 */
[----:B------:R-:W-:Y:S01]  /*2640*/  FADD.FTZ R33, -R20, R33 ;  /* 0x0000002114217221 */ /* 0x000fe20000010100 */
[----:B------:R-:W-:Y:S01]  /*2650*/  SHF.L.U32 R31, R89, 0x10, RZ ;  /* 0x00000010591f7819 */ /* 0x000fe200000006ff */
[-C--:B------:R-:W-:Y:S01]  /*2660*/  FMUL.FTZ R43, R29, R8.reuse ;  /* 0x000000081d2b7220 */ /* 0x080fe20000410000 */
[----:B------:R-:W-:Y:S01]  /*2670*/  SHF.L.U32 R28, R14, 0x10, RZ ;  /* 0x000000100e1c7819 */ /* 0x000fe200000006ff */
        /* <DEDUP_REMOVED lines=20> */
.L_x_140:
[----:B------:R-:W-:Y:S01]  /*27c0*/  FMUL.FTZ R29, R31, R22 ;  /* 0x000000161f1d7220 */ /* 0x000fe20000410000 */
[----:B------:R-:W-:Y:S01]  /*27d0*/  FADD.FTZ R32, R27, R26 ;  /* 0x0000001a1b207221 */ /* 0x000fe20000010000 */
[----:B------:R-:W-:Y:S01]  /*27e0*/  PRMT R30, R21, 0x7632, R30 ;  /* 0x00007632151e7816 */ /* 0x000fe2000000001e */
[----:B------:R-:W-:Y:S01]  /*27f0*/  FADD.FTZ R14, R39, R28 ;  /* 0x0000001c270e7221 */ /* 0x000fe20000010000 */
[----:B------:R-:W-:Y:S01]  /*2800*/  FFMA.FTZ R118, R44, R28, R41 ;  /* 0x0000001c2c767223 */ /* 0x000fe20000010029 */
[----:B------:R-:W-:Y:S01]  /*2810*/  FMUL.FTZ R27, R28, R23 ;  /* 0x000000171c1b7220 */ /* 0x000fe20000410000 */
[----:B------:R-:W-:Y:S01]  /*2820*/  FADD.FTZ R117, R38, R31 ;  /* 0x0000001f26757221 */ /* 0x000fe20000010000 */
[C---:B------:R-:W-:Y:S01]  /*2830*/  FFMA.FTZ R40, R43.reuse, R31, R40 ;  /* 0x0000001f2b287223 */ /* 0x040fe20000010028 */
[----:B------:R-:W-:Y:S01]  /*2840*/  FFMA.FTZ R26, R43, R29, R42 ;  /* 0x0000001d2b1a7223 */ /* 0x000fe2000001002a */
[----:B------:R-:W-:Y:S01]  /*2850*/  FADD.FTZ R28, R32, R29 ;  /* 0x0000001d201c7221 */ /* 0x000fe20000010000 */
[----:B------:R-:W-:-:S02]  /*2860*/  SHF.L.U32 R29, R21, 0x10, RZ ;  /* 0x00000010151d7819 */ /* 0x000fc400000006ff */
[----:B------:R-:W-:Y:S01]  /*2870*/  SHF.L.U32 R31, R30, 0x10, RZ ;  /* 0x000000101e1f7819 */ /* 0x000fe200000006ff */
[--C-:B------:R-:W-:Y:S01]  /*2880*/  FADD.FTZ R39, R27, R28.reuse ;  /* 0x0000001c1b277221 */ /* 0x100fe20000010000 */
[----:B------:R-:W-:Y:S01]  /*2890*/  PRMT R28, R88, 0x7632, R28 ;  /* 0x00007632581c7816 */ /* 0x000fe2000000001c */
[----:B------:R-:W-:Y:S01]  /*28a0*/  FADD.FTZ R29, -R20, R29 ;  /* 0x0000001d141d7221 */ /* 0x000fe20000010100 */
[----:B------:R-:W-:Y:S01]  /*28b0*/  FFMA.FTZ R37, R44, R27, R26 ;  /* 0x0000001b2c257223 */ /* 0x000fe2000001001a */
        /* <DEDUP_REMOVED lines=24> */
.L_x_141:
[----:B------:R-:W-:Y:S01]  /*2a40*/  PRMT R30, R9, 0x7632, R30 ;  /* 0x00007632091e7816 */ /* 0x000fe2000000001e */
[----:B------:R-:W-:Y:S01]  /*2a50*/  FMUL.FTZ R26, R63, R22 ;  /* 0x000000163f1a7220 */ /* 0x000fe20000410000 */
[----:B------:R-:W-:Y:S01]  /*2a60*/  SHF.L.U32 R31, R9, 0x10, RZ ;  /* 0x00000010091f7819 */ /* 0x000fe200000006ff */
[C---:B------:R-:W-:Y:S01]  /*2a70*/  FFMA.FTZ R29, R41.reuse, R63, R40 ;  /* 0x0000003f291d7223 */ /* 0x040fe20000010028 */
[----:B------:R-:W-:Y:S01]  /*2a80*/  SHF.L.U32 R33, R30, 0x10, RZ ;  /* 0x000000101e217819 */ /* 0x000fe200000006ff */
[----:B------:R-:W-:Y:S01]  /*2a90*/  FFMA.FTZ R27, R41, R26, R37 ;  /* 0x0000001a291b7223 */ /* 0x000fe20000010025 */
[--C-:B------:R-:W-:Y:S01]  /*2aa0*/  FADD.FTZ R35, R39, R26.reuse ;  /* 0x0000001a27237221 */ /* 0x100fe20000010000 */
[C---:B------:R-:W-:Y:S01]  /*2ab0*/  PRMT R26, R87.reuse, 0x7632, R26 ;  /* 0x00007632571a7816 */ /* 0x040fe2000000001a */
[C---:B------:R-:W-:Y:S01]  /*2ac0*/  FADD.FTZ R37, -R20.reuse, R31 ;  /* 0x0000001f14257221 */ /* 0x040fe20000010100 */
[----:B------:R-:W-:Y:S01]  /*2ad0*/  FADD.FTZ R33, -R20, R33 ;  /* 0x0000002114217221 */ /* 0x000fe20000010100 */
[----:B------:R-:W-:-:S02]  /*2ae0*/  SHF.L.U32 R30, R87, 0x10, RZ ;  /* 0x00000010571e7819 */ /* 0x000fc400000006ff */
[----:B------:R-:W-:Y:S01]  /*2af0*/  SHF.L.U32 R31, R26, 0x10, RZ ;  /* 0x000000101a1f7819 */ /* 0x000fe200000006ff */
[-C--:B------:R-:W-:Y:S01]  /*2b00*/  FMUL.FTZ R32, R37, R8.reuse ;  /* 0x0000000825207220 */ /* 0x080fe20000410000 */
[----:B------:R-:W-:Y:S01]  /*2b10*/  FMUL.FTZ R26, R28, R23 ;  /* 0x000000171c1a7220 */ /* 0x000fe20000410000 */
        /* <DEDUP_REMOVED lines=20> */
.L_x_142:
[----:B------:R-:W-:Y:S01]  /*2c60*/  FFMA.FTZ R37, R62, R26, R27 ;  /* 0x0000001a3e257223 */ /* 0x000fe2000001001b */
[----:B------:R-:W-:Y:S01]  /*2c70*/  FMUL.FTZ R27, R30, R22 ;  /* 0x000000161e1b7220 */ /* 0x000fe20000410000 */
[----:B------:R-:W-:Y:S01]  /*2c80*/  FADD.FTZ R38, R26, R35 ;  /* 0x000000231a267221 */ /* 0x000fe20000010000 */
[C---:B------:R-:W-:Y:S02]  /*2c90*/  PRMT R34, R10.reuse, 0x7632, R34 ;  /* 0x000076320a227816 */ /* 0x040fe40000000022 */
[----:B------:R-:W-:Y:S01]  /*2ca0*/  SHF.L.U32 R35, R10, 0x10, RZ ;  /* 0x000000100a237819 */ /* 0x000fe200000006ff */
[----:B------:R-:W-:Y:S01]  /*2cb0*/  FFMA.FTZ R26, R32, R27, R37 ;  /* 0x0000001b201a7223 */ /* 0x000fe20000010025 */
[----:B------:R-:W-:Y:S01]  /*2cc0*/  FADD.FTZ R38, R38, R27 ;  /* 0x0000001b26267221 */ /* 0x000fe20000010000 */
[----:B------:R-:W-:Y:S02]  /*2cd0*/  SHF.L.U32 R27, R34, 0x10, RZ ;  /* 0x00000010221b7819 */ /* 0x000fe400000006ff */
[----:B------:R-:W-:Y:S01]  /*2ce0*/  PRMT R36, R86, 0x7632, R36 ;  /* 0x0000763256247816 */ /* 0x000fe20000000024 */
[----:B------:R-:W-:Y:S01]  /*2cf0*/  FADD.FTZ R37, -R20, R35 ;  /* 0x0000002314257221 */ /* 0x000fe20000010100 */
[----:B------:R-:W-:Y:S01]  /*2d00*/  SHF.L.U32 R34, R86, 0x10, RZ ;  /* 0x0000001056227819 */ /* 0x000fe200000006ff */
[----:B------:R-:W-:Y:S01]  /*2d10*/  FADD.FTZ R39, -R20, R27 ;  /* 0x0000001b14277221 */ /* 0x000fe20000010100 */
[----:B------:R-:W-:Y:S01]  /*2d20*/  SHF.L.U32 R35, R36, 0x10, RZ ;  /* 0x0000001024237819 */ /* 0x000fe200000006ff */
[-C--:B------:R-:W-:Y:S01]  /*2d30*/  FMUL.FTZ R36, R37, R8.reuse ;  /* 0x0000000825247220 */ /* 0x080fe20000410000 */
[----:B------:R-:W-:Y:S01]  /*2d40*/  PRMT R49, R85, 0x7632, R49 ;  /* 0x0000763255317816 */ /* 0x000fe20000000031 */
        /* <DEDUP_REMOVED lines=21> */
.L_x_143:
[----:B------:R-:W-:Y:S01]  /*2ea0*/  FFMA.FTZ R41, R33, R27, R26 ;  /* 0x0000001b21297223 */ /* 0x000fe2000001001a */
[----:B------:R-:W-:Y:S01]  /*2eb0*/  FADD.FTZ R38, R27, R38 ;  /* 0x000000261b267221 */ /* 0x000fe20000010000 */
[----:B------:R-:W-:Y:S01]  /*2ec0*/  SHF.L.U32 R27, R85, 0x10, RZ ;  /* 0x00000010551b7819 */ /* 0x000fe200000006ff */
[----:B------:R-:W-:Y:S01]  /*2ed0*/  FMUL.FTZ R39, R34, R22 ;  /* 0x0000001622277220 */ /* 0x000fe20000410000 */
[----:B------:R-:W-:-:S03]  /*2ee0*/  SHF.L.U32 R49, R49, 0x10, RZ ;  /* 0x0000001031317819 */ /* 0x000fc600000006ff */
[----:B------:R-:W-:Y:S01]  /*2ef0*/  FFMA.FTZ R26, R36, R39, R41 ;  /* 0x00000027241a7223 */ /* 0x000fe20000010029 */
[----:B------:R-:W-:Y:S01]  /*2f00*/  FADD.FTZ R42, R38, R39 ;  /* 0x00000027262a7221 */ /* 0x000fe20000010000 */
[----:B------:R-:W-:Y:S01]  /*2f10*/  FADD.FTZ R27, -R20, R27 ;  /* 0x0000001b141b7221 */ /* 0x000fe20000010100 */
[----:B------:R-:W-:Y:S01]  /*2f20*/  PRMT R39, R84, 0x7632, R39 ;  /* 0x0000763254277816 */ /* 0x000fe20000000027 */
[----:B------:R-:W-:Y:S01]  /*2f30*/  FADD.FTZ R41, -R20, R49 ;  /* 0x0000003114297221 */ /* 0x000fe20000010100 */
[----:B------:R-:W-:Y:S01]  /*2f40*/  SHF.L.U32 R38, R84, 0x10, RZ ;  /* 0x0000001054267819 */ /* 0x000fe200000006ff */
[-C--:B------:R-:W-:Y:S01]  /*2f50*/  FMUL.FTZ R40, R27, R8.reuse ;  /* 0x000000081b287220 */ /* 0x080fe20000410000 */
[----:B------:R-:W-:Y:S01]  /*2f60*/  SHF.L.U32 R39, R39, 0x10, RZ ;  /* 0x0000001027277819 */ /* 0x000fe200000006ff */
        /* <DEDUP_REMOVED lines=21> */
.L_x_144:
[----:B------:R-:W-:Y:S01]  /*30c0*/  FFMA.FTZ R47, R37, R27, R26 ;  /* 0x0000001b252f7223 */ /* 0x000fe2000001001a */
[----:B------:R-:W-:Y:S01]  /*30d0*/  FADD.FTZ R42, R27, R42 ;  /* 0x0000002a1b2a7221 */ /* 0x000fe20000010000 */
[C---:B------:R-:W-:Y:S01]  /*30e0*/  PRMT R27, R11.reuse, 0x7632, R27 ;  /* 0x000076320b1b7816 */ /* 0x040fe2000000001b */
[----:B------:R-:W-:Y:S01]  /*30f0*/  FMUL.FTZ R43, R38, R22 ;  /* 0x00000016262b7220 */ /* 0x000fe20000410000 */
[----:B------:R-:W-:Y:S02]  /*3100*/  SHF.L.U32 R45, R11, 0x10, RZ ;  /* 0x000000100b2d7819 */ /* 0x000fe400000006ff */
[----:B------:R-:W-:Y:S01]  /*3110*/  SHF.L.U32 R27, R27, 0x10, RZ ;  /* 0x000000101b1b7819 */ /* 0x000fe200000006ff */
[----:B------:R-:W-:Y:S01]  /*3120*/  FFMA.FTZ R26, R40, R43, R47 ;  /* 0x0000002b281a7223 */ /* 0x000fe2000001002f */
[----:B------:R-:W-:Y:S01]  /*3130*/  FADD.FTZ R46, R42, R43 ;  /* 0x0000002b2a2e7221 */ /* 0x000fe20000010000 */
[C---:B------:R-:W-:Y:S01]  /*3140*/  FADD.FTZ R45, -R20.reuse, R45 ;  /* 0x0000002d142d7221 */ /* 0x040fe20000010100 */
[C---:B------:R-:W-:Y:S01]  /*3150*/  PRMT R43, R83.reuse, 0x7632, R43 ;  /* 0x00007632532b7816 */ /* 0x040fe2000000002b */
[----:B------:R-:W-:Y:S01]  /*3160*/  FADD.FTZ R47, -R20, R27 ;  /* 0x0000001b142f7221 */ /* 0x000fe20000010100 */
[----:B------:R-:W-:Y:S01]  /*3170*/  SHF.L.U32 R42, R83, 0x10, RZ ;  /* 0x00000010532a7819 */ /* 0x000fe200000006ff */
[-C--:B------:R-:W-:Y:S01]  /*3180*/  FMUL.FTZ R44, R45, R8.reuse ;  /* 0x000000082d2c7220 */ /* 0x080fe20000410000 */
[----:B------:R-:W-:Y:S01]  /*3190*/  PRMT R57, R82, 0x7632, R57 ;  /* 0x0000763252397816 */ /* 0x000fe20000000039 */
[----:B------:R-:W-:Y:S01]  /*31a0*/  FMUL.FTZ R27, R39, R23 ;  /* 0x00000017271b7220 */ /* 0x000fe20000410000 */
        /* <DEDUP_REMOVED lines=21> */
.L_x_145:
[----:B------:R-:W-:Y:S01]  /*3300*/  FFMA.FTZ R49, R41, R27, R26 ;  /* 0x0000001b29317223 */ /* 0x000fe2000001001a */
[----:B------:R-:W-:Y:S01]  /*3310*/  FADD.FTZ R46, R27, R46 ;  /* 0x0000002e1b2e7221 */ /* 0x000fe20000010000 */
[----:B------:R-:W-:Y:S01]  /*3320*/  SHF.L.U32 R27, R82, 0x10, RZ ;  /* 0x00000010521b7819 */ /* 0x000fe200000006ff */
[----:B------:R-:W-:Y:S01]  /*3330*/  FMUL.FTZ R47, R42, R22 ;  /* 0x000000162a2f7220 */ /* 0x000fe20000410000 */
[----:B------:R-:W-:-:S03]  /*3340*/  SHF.L.U32 R57, R57, 0x10, RZ ;  /* 0x0000001039397819 */ /* 0x000fc600000006ff */
[----:B------:R-:W-:Y:S01]  /*3350*/  FFMA.FTZ R26, R44, R47, R49 ;  /* 0x0000002f2c1a7223 */ /* 0x000fe20000010031 */
[----:B------:R-:W-:Y:S01]  /*3360*/  FADD.FTZ R50, R46, R47 ;  /* 0x0000002f2e327221 */ /* 0x000fe20000010000 */
[C---:B------:R-:W-:Y:S01]  /*3370*/  FADD.FTZ R27, -R20.reuse, R27 ;  /* 0x0000001b141b7221 */ /* 0x040fe20000010100 */
[C---:B------:R-:W-:Y:S01]  /*3380*/  PRMT R47, R81.reuse, 0x7632, R47 ;  /* 0x00007632512f7816 */ /* 0x040fe2000000002f */
        /* <DEDUP_REMOVED lines=25> */
.L_x_146:
[----:B------:R-:W-:Y:S01]  /*3520*/  FFMA.FTZ R55, R45, R27, R26 ;  /* 0x0000001b2d377223 */ /* 0x000fe2000001001a */
[----:B------:R-:W-:Y:S01]  /*3530*/  FMUL.FTZ R51, R46, R22 ;  /* 0x000000162e337220 */ /* 0x000fe20000410000 */
[--C-:B------:R-:W-:Y:S01]  /*3540*/  FADD.FTZ R52, R27, R50.reuse ;  /* 0x000000321b347221 */ /* 0x100fe20000010000 */
[----:B------:R-:W-:Y:S01]  /*3550*/  PRMT R50, R13, 0x7632, R50 ;  /* 0x000076320d327816 */ /* 0x000fe20000000032 */
[----:B------:R-:W-:Y:S01]  /*3560*/  FMUL.FTZ R56, R47, R23 ;  /* 0x000000172f387220 */ /* 0x000fe20000410000 */
[----:B------:R-:W-:Y:S01]  /*3570*/  SHF.L.U32 R53, R13, 0x10, RZ ;  /* 0x000000100d357819 */ /* 0x000fe200000006ff */
[----:B------:R-:W-:Y:S01]  /*3580*/  FFMA.FTZ R26, R48, R51, R55 ;  /* 0x00000033301a7223 */ /* 0x000fe20000010037 */
[----:B------:R-:W-:Y:S01]  /*3590*/  FADD.FTZ R27, R52, R51 ;  /* 0x00000033341b7221 */ /* 0x000fe20000010000 */
[----:B------:R-:W-:Y:S02]  /*35a0*/  SHF.L.U32 R51, R50, 0x10, RZ ;  /* 0x0000001032337819 */ /* 0x000fe400000006ff */
[----:B------:R-:W-:Y:S01]  /*35b0*/  PRMT R52, R80, 0x7632, R52 ;  /* 0x0000763250347816 */ /* 0x000fe20000000034 */
[C---:B------:R-:W-:Y:S01]  /*35c0*/  FADD.FTZ R53, -R20.reuse, R53 ;  /* 0x0000003514357221 */ /* 0x040fe20000010100 */
[----:B------:R-:W-:Y:S01]  /*35d0*/  PRMT R54, R79, 0x7632, R54 ;  /* 0x000076324f367816 */ /* 0x000fe20000000036 */
        /* <DEDUP_REMOVED lines=24> */
.L_x_147:
[----:B------:R-:W-:Y:S01]  /*3760*/  FFMA.FTZ R61, R49, R56, R26 ;  /* 0x00000038313d7223 */ /* 0x000fe2000001001a */
[----:B------:R-:W-:Y:S01]  /*3770*/  SHF.L.U32 R57, R79, 0x10, RZ ;  /* 0x000000104f397819 */ /* 0x000fe200000006ff */
[----:B------:R-:W-:Y:S01]  /*3780*/  FMUL.FTZ R55, R50, R22 ;  /* 0x0000001632377220 */ /* 0x000fe20000410000 */
[----:B------:R-:W-:Y:S01]  /*3790*/  FADD.FTZ R56, R56, R27 ;  /* 0x0000001b38387221 */ /* 0x000fe20000010000 */
[----:B------:R-:W-:Y:S01]  /*37a0*/  SHF.L.U32 R59, R54, 0x10, RZ ;  /* 0x00000010363b7819 */ /* 0x000fe200000006ff */
[----:B------:R-:W-:Y:S01]  /*37b0*/  FMUL.FTZ R58, R51, R23 ;  /* 0x00000017333a7220 */ /* 0x000fe20000410000 */
        /* <DEDUP_REMOVED lines=28> */
.L_x_148:
[----:B------:R-:W-:Y:S01]  /*3980*/  FFMA.FTZ R65, R53, R58, R26 ;  /* 0x0000003a35417223 */ /* 0x000fe2000001001a */
[----:B------:R-:W-:Y:S01]  /*3990*/  FMUL.FTZ R59, R54, R22 ;  /* 0x00000016363b7220 */ /* 0x000fe20000410000 */
[----:B------:R-:W-:Y:S01]  /*39a0*/  FADD.FTZ R60, R58, R27 ;  /* 0x0000001b3a3c7221 */ /* 0x000fe20000010000 */
[----:B------:R-:W-:Y:S01]  /*39b0*/  PRMT R58, R12, 0x7632, R58 ;  /* 0x000076320c3a7816 */ /* 0x000fe2000000003a */
[----:B------:R-:W-:Y:S01]  /*39c0*/  FMUL.FTZ R66, R55, R23 ;  /* 0x0000001737427220 */ /* 0x000fe20000410000 */
[----:B------:R-:W-:Y:S01]  /*39d0*/  FFMA.FTZ R26, R56, R59, R65 ;  /* 0x0000003b381a7223 */ /* 0x000fe20000010041 */
[----:B------:R-:W-:Y:S01]  /*39e0*/  FADD.FTZ R27, R60, R59 ;  /* 0x0000003b3c1b7221 */ /* 0x000fe20000010000 */
[----:B------:R-:W-:Y:S02]  /*39f0*/  SHF.L.U32 R61, R12, 0x10, RZ ;  /* 0x000000100c3d7819 */ /* 0x000fe400000006ff */
[----:B------:R-:W-:Y:S02]  /*3a00*/  SHF.L.U32 R59, R58, 0x10, RZ ;  /* 0x000000103a3b7819 */ /* 0x000fe400000006ff */
[C---:B------:R-:W-:Y:S01]  /*3a10*/  PRMT R60, R77.reuse, 0x7632, R60 ;  /* 0x000076324d3c7816 */ /* 0x040fe2000000003c */
[C---:B------:R-:W-:Y:S01]  /*3a20*/  FADD.FTZ R65, -R20.reuse, R61 ;  /* 0x0000003d14417221 */ /* 0x040fe20000010100 */
[----:B------:R-:W-:Y:S01]  /*3a30*/  SHF.L.U32 R58, R77, 0x10, RZ ;  /* 0x000000104d3a7819 */ /* 0x000fe200000006ff */
[----:B------:R-:W-:Y:S01]  /*3a40*/  FADD.FTZ R67, -R20, R59 ;  /* 0x0000003b14437221 */ /* 0x000fe20000010100 */
[----:B------:R-:W-:Y:S01]  /*3a50*/  SHF.L.U32 R59, R60, 0x10, RZ ;  /* 0x000000103c3b7819 */ /* 0x000fe200000006ff */
[-C--:B------:R-:W-:Y:S01]  /*3a60*/  FMUL.FTZ R60, R65, R8.reuse ;  /* 0x00000008413c7220 */ /* 0x080fe20000410000 */
[----:B------:R-:W-:Y:S01]  /*3a70*/  PRMT R61, R96, 0x7632, R61 ;  /* 0x00007632603d7816 */ /* 0x000fe2000000003d */
        /* <DEDUP_REMOVED lines=20> */
.L_x_149:
[----:B------:R-:W-:Y:S01]  /*3bc0*/  FFMA.FTZ R69, R57, R66, R26 ;  /* 0x0000004239457223 */ /* 0x000fe2000001001a */
[----:B------:R-:W-:Y:S01]  /*3bd0*/  FMUL.FTZ R65, R58, R22 ;  /* 0x000000163a417220 */ /* 0x000fe20000410000 */
[----:B------:R-:W-:Y:S01]  /*3be0*/  SHF.L.U32 R67, R96, 0x10, RZ ;  /* 0x0000001060437819 */ /* 0x000fe200000006ff */
[----:B------:R-:W-:Y:S01]  /*3bf0*/  FADD.FTZ R26, R66, R27 ;  /* 0x0000001b421a7221 */ /* 0x000fe20000010000 */
[----:B------:R-:W-:Y:S01]  /*3c00*/  SHF.L.U32 R61, R61, 0x10, RZ ;  /* 0x000000103d3d7819 */ /* 0x000fe200000006ff */
[----:B------:R-:W-:Y:S01]  /*3c10*/  FFMA.FTZ R27, R60, R65, R69 ;  /* 0x000000413c1b7223 */ /* 0x000fe20000010045 */
        /* <DEDUP_REMOVED lines=28> */
.L_x_150:
        /* <DEDUP_REMOVED lines=12> */
[C---:B------:R-:W-:Y:S01]  /*3ea0*/  FADD.FTZ R119, -R20.reuse, R69 ;  /* 0x0000004514777221 */ /* 0x040fe20000010100 */
[----:B------:R-:W-:Y:S01]  /*3eb0*/  FADD.FTZ R121, -R20, R71 ;  /* 0x0000004714797221 */ /* 0x000fe20000010100 */
[----:B------:R-:W-:-:S02]  /*3ec0*/  SHF.L.U32 R69, R94, 0x10, RZ ;  /* 0x000000105e457819 */ /* 0x000fc400000006ff */
[----:B------:R-:W-:Y:S01]  /*3ed0*/  SHF.L.U32 R70, R70, 0x10, RZ ;  /* 0x0000001046467819 */ /* 0x000fe200000006ff */
[-C--:B------:R-:W-:Y:S01]  /*3ee0*/  FMUL.FTZ R71, R119, R8.reuse ;  /* 0x0000000877477220 */ /* 0x080fe20000410000 */
[----:B------:R-:W-:Y:S01]  /*3ef0*/  FMUL.FTZ R116, R121, R8 ;  /* 0x0000000879747220 */ /* 0x000fe20000410000 */
[----:B------:R-:W-:Y:S06]  /*3f00*/  @!P0 BRA `(.L_x_151) ;  /* 0x0000000000488947 */ /* 0x000fec0003800000 */
[----:B------:R-:W-:Y:S01]  /*3f10*/  FFMA.FTZ R121, R71, R22, R24 ;  /* 0x0000001647797223 */ /* 0x000fe20000010018 */
[----:B------:R-:W-:-:S03]  /*3f20*/  FFMA.FTZ R120, R116, R23, R25 ;  /* 0x0000001774787223 */ /* 0x000fc60000010019 */
[----:B------:R-:W-:Y:S01]  /*3f30*/  FMUL.FTZ R122, R121, -1.4426950216293334961 ;  /* 0xbfb8aa3b797a7820 */ /* 0x000fe20000410000 */
[----:B------:R-:W-:-:S03]  /*3f40*/  FMUL.FTZ R124, R120, -1.4426950216293334961 ;  /* 0xbfb8aa3b787c7820 */ /* 0x000fc60000410000 */
        /* <DEDUP_REMOVED lines=9> */
[----:B-1----:R-:W-:Y:S01]  /*3fe0*/  FMUL.FTZ R70, R70, R119 ;  /* 0x0000007746467220 */ /* 0x002fe20000410000 */
[----:B------:R-:W-:Y:S02]  /*3ff0*/  FADD.FTZ R119, -R119, 1 ;  /* 0x3f80000077777421 */ /* 0x000fe40000010100 */
[----:B------:R-:W-:Y:S02]  /*4000*/  FMUL.FTZ R69, R69, R26 ;  /* 0x0000001a45457220 */ /* 0x000fe40000410000 */
[----:B------:R-:W-:-:S04]  /*4010*/  FFMA.FTZ R119, R120, R119, 1 ;  /* 0x3f80000078777423 */ /* 0x000fc80000010077 */
[----:B------:R-:W-:-:S07]  /*4020*/  FMUL.FTZ R70, R70, R119 ;  /* 0x0000007746467220 */ /* 0x000fce0000410000 */
.L_x_151:
[----:B------:R-:W-:Y:S01]  /*4030*/  FMUL.FTZ R26, R69, R22 ;  /* 0x00000016451a7220 */ /* 0x000fe20000410000 */
[--C-:B------:R-:W-:Y:S01]  /*4040*/  FADD.FTZ R117, R117, R63.reuse ;  /* 0x0000003f75757221 */ /* 0x100fe20000010000 */
[----:B------:R-:W-:Y:S01]  /*4050*/  PRMT R63, R74, 0x7632, R63 ;  /* 0x000076324a3f7816 */ /* 0x000fe2000000003f */
[----:B------:R-:W-:Y:S01]  /*4060*/  FFMA.FTZ R118, R62, R28, R118 ;  /* 0x0000001c3e767223 */ /* 0x000fe20000010076 */
[----:B------:R-:W-:Y:S01]  /*4070*/  FFMA.FTZ R27, R71, R26, R27 ;  /* 0x0000001a471b7223 */ /* 0x000fe2000001001b */
[----:B------:R-:W-:Y:S01]  /*4080*/  FADD.FTZ R119, R61, R26 ;  /* 0x0000001a3d777221 */ /* 0x000fe20000010000 */
[----:B------:R-:W-:Y:S01]  /*4090*/  FMUL.FTZ R62, R70, R23 ;  /* 0x00000017463e7220 */ /* 0x000fe20000410000 */
[----:B------:R-:W-:Y:S02]  /*40a0*/  SHF.L.U32 R61, R74, 0x10, RZ ;  /* 0x000000104a3d7819 */ /* 0x000fe400000006ff */
        /* <DEDUP_REMOVED lines=14> */
[----:B------:R-:W-:-:S04]  /*4190*/  FMUL.FTZ R124, R63, -1.4426950216293334961 ;  /* 0xbfb8aa3b3f7c7820 */ /* 0x000fc80000410000 */
        /* <DEDUP_REMOVED lines=14> */
.L_x_152:
[----:B------:R-:W-:Y:S01]  /*4280*/  FMUL.FTZ R61, R122, R22 ;  /* 0x000000167a3d7220 */ /* 0x000fe20000410000 */
[----:B------:R-:W-:Y:S02]  /*4290*/  SHF.L.U32 R123, R75, 0x10, RZ ;  /* 0x000000104b7b7819 */ /* 0x000fe400000006ff */
[----:B------:R-:W-:Y:S01]  /*42a0*/  PRMT R63, R92, 0x7632, R63 ;  /* 0x000076325c3f7816 */ /* 0x000fe2000000003f */
[----:B------:R-:W-:Y:S01]  /*42b0*/  FFMA.FTZ R26, R120, R61, R26 ;  /* 0x0000003d781a7223 */ /* 0x000fe2000001001a */
[--C-:B------:R-:W-:Y:S01]  /*42c0*/  FADD.FTZ R62, R27, R61.reuse ;  /* 0x0000003d1b3e7221 */ /* 0x100fe20000010000 */
[----:B------:R-:W-:Y:S01]  /*42d0*/  PRMT R61, R75, 0x7632, R61 ;  /* 0x000076324b3d7816 */ /* 0x000fe2000000003d */
[----:B------:R-:W-:Y:S01]  /*42e0*/  FMUL.FTZ R27, R119, R23 ;  /* 0x00000017771b7220 */ /* 0x000fe20000410000 */
[----:B------:R-:W-:Y:S01]  /*42f0*/  FADD.FTZ R123, -R20, R123 ;  /* 0x0000007b147b7221 */ /* 0x000fe20000010100 */
[----:B------:R-:W-:Y:S02]  /*4300*/  SHF.L.U32 R63, R63, 0x10, RZ ;  /* 0x000000103f3f7819 */ /* 0x000fe400000006ff */
[----:B------:R-:W-:Y:S01]  /*4310*/  SHF.L.U32 R61, R61, 0x10, RZ ;  /* 0x000000103d3d7819 */ /* 0x000fe200000006ff */
[----:B------:R-:W-:Y:S01]  /*4320*/  FFMA.FTZ R26, R121, R27, R26 ;  /* 0x0000001b791a7223 */ /* 0x000fe2000001001a */
[----:B------:R-:W-:Y:S01]  /*4330*/  FADD.FTZ R27, R27, R62 ;  /* 0x0000003e1b1b7221 */ /* 0x000fe20000010000 */
[----:B------:R-:W-:Y:S01]  /*4340*/  FMUL.FTZ R123, R123, R8 ;  /* 0x000000087b7b7220 */ /* 0x000fe20000410000 */
[----:B------:R-:W-:Y:S01]  /*4350*/  SHF.L.U32 R62, R92, 0x10, RZ ;  /* 0x000000105c3e7819 */ /* 0x000fe200000006ff */
[----:B------:R-:W-:-:S04]  /*4360*/  FADD.FTZ R61, -R20, R61 ;  /* 0x0000003d143d7221 */ /* 0x000fc80000010100 */
[----:B------:R-:W-:Y:S01]  /*4370*/  FMUL.FTZ R61, R61, R8 ;  /* 0x000000083d3d7220 */ /* 0x000fe20000410000 */
        /* <DEDUP_REMOVED lines=8> */
[----:B------:R-:W-:Y:S01]  /*4400*/  FFMA.FTZ R125, R124, R125, 1 ;  /* 0x3f8000007c7d7423 */ /* 0x000fe2000001007d */
[----:B------:R-:W-:-:S03]  /*4410*/  FFMA.FTZ R124, R61, R23, R25 ;  /* 0x000000173d7c7223 */ /* 0x000fc60000010019 */
[----:B------:R-:W-:Y:S01]  /*4420*/  FMUL.FTZ R62, R62, R125 ;  /* 0x0000007d3e3e7220 */ /* 0x000fe20000410000 */
        /* <DEDUP_REMOVED lines=8> */
.L_x_153:
[----:B------:R-:W0:Y:S01]  /*44b0*/  S2R R0, SR_LANEID ;  /* 0x0000000000007919 */ /* 0x000e220000000000 */
[----:B------:R-:W-:Y:S01]  /*44c0*/  FMUL.FTZ R124, R62, R22 ;  /* 0x000000163e7c7220 */ /* 0x000fe20000410000 */
[----:B------:R-:W-:Y:S01]  /*44d0*/  FADD.FTZ R14, R14, R28 ;  /* 0x0000001c0e0e7221 */ /* 0x000fe20000010000 */
[----:B------:R-:W-:Y:S01]  /*44e0*/  FFMA.FTZ R29, R32, R30, R29 ;  /* 0x0000001e201d7223 */ /* 0x000fe2000001001d */
[----:B------:R-:W-:Y:S01]  /*44f0*/  FFMA.FTZ R118, R33, R31, R118 ;  /* 0x0000001f21767223 */ /* 0x000fe20000010076 */
[----:B------:R-:W-:Y:S01]  /*4500*/  FFMA.FTZ R26, R123, R124, R26 ;  /* 0x0000007c7b1a7223 */ /* 0x000fe2000001001a */
[----:B------:R-:W-:Y:S01]  /*4510*/  FADD.FTZ R27, R27, R124 ;  /* 0x0000007c1b1b7221 */ /* 0x000fe20000010000 */
[----:B------:R-:W-:Y:S01]  /*4520*/  FMUL.FTZ R124, R63, R23 ;  /* 0x000000173f7c7220 */ /* 0x000fe20000410000 */
[----:B------:R-:W-:Y:S01]  /*4530*/  FADD.FTZ R117, R117, R30 ;  /* 0x0000001e75757221 */ /* 0x000fe20000010000 */
[----:B------:R-:W-:Y:S01]  /*4540*/  FADD.FTZ R14, R14, R31 ;  /* 0x0000001f0e0e7221 */ /* 0x000fe20000010000 */
[----:B------:R-:W-:Y:S01]  /*4550*/  FFMA.FTZ R29, R36, R34, R29 ;  /* 0x00000022241d7223 */ /* 0x000fe2000001001d */
[----:B------:R-:W-:Y:S01]  /*4560*/  FFMA.FTZ R26, R61, R124, R26 ;  /* 0x0000007c3d1a7223 */ /* 0x000fe2000001001a */
[----:B------:R-:W-:Y:S01]  /*4570*/  FADD.FTZ R27, R124, R27 ;  /* 0x0000001b7c1b7221 */ /* 0x000fe20000010000 */
[----:B------:R-:W-:Y:S01]  /*4580*/  FFMA.FTZ R118, R37, R35, R118 ;  /* 0x0000002325767223 */ /* 0x000fe20000010076 */
[----:B------:R-:W-:Y:S01]  /*4590*/  FADD.FTZ R117, R117, R34 ;  /* 0x0000002275757221 */ /* 0x000fe20000010000 */
[----:B------:R-:W-:Y:S01]  /*45a0*/  FADD.FTZ R14, R14, R35 ;  /* 0x000000230e0e7221 */ /* 0x000fe20000010000 */
[----:B------:R-:W1:Y:S01]  /*45b0*/  SHFL.DOWN PT, R124, R26, 0x1, 0x1f ;  /* 0x08201f001a7c7f89 */ /* 0x000e6200000e0000 */
[----:B------:R-:W-:Y:S01]  /*45c0*/  FFMA.FTZ R29, R40, R38, R29 ;  /* 0x00000026281d7223 */ /* 0x000fe2000001001d */
[----:B------:R-:W-:Y:S01]  /*45d0*/  FFMA.FTZ R118, R41, R39, R118 ;  /* 0x0000002729767223 */ /* 0x000fe20000010076 */
[----:B------:R-:W-:Y:S01]  /*45e0*/  FADD.FTZ R117, R117, R38 ;  /* 0x0000002675757221 */ /* 0x000fe20000010000 */
[----:B------:R-:W2:Y:S01]  /*45f0*/  SHFL.DOWN PT, R125, R27, 0x1, 0x1f ;  /* 0x08201f001b7d7f89 */ /* 0x000ea200000e0000 */
[----:B------:R-:W-:Y:S01]  /*4600*/  FADD.FTZ R14, R14, R39 ;  /* 0x000000270e0e7221 */ /* 0x000fe20000010000 */
[----:B------:R-:W-:Y:S01]  /*4610*/  FFMA.FTZ R29, R44, R42, R29 ;  /* 0x0000002a2c1d7223 */ /* 0x000fe2000001001d */
[----:B------:R-:W-:Y:S01]  /*4620*/  FFMA.FTZ R118, R45, R43, R118 ;  /* 0x0000002b2d767223 */ /* 0x000fe20000010076 */
[----:B------:R-:W-:Y:S01]  /*4630*/  FADD.FTZ R117, R117, R42 ;  /* 0x0000002a75757221 */ /* 0x000fe20000010000 */
[----:B------:R-:W-:Y:S01]  /*4640*/  FADD.FTZ R14, R14, R43 ;  /* 0x0000002b0e0e7221 */ /* 0x000fe20000010000 */
[----:B------:R-:W3:Y:S01]  /*4650*/  S2UR UR11, SR_CgaCtaId ;  /* 0x00000000000b79c3 */ /* 0x000ee20000008800 */
[----:B------:R-:W-:Y:S01]  /*4660*/  FFMA.FTZ R29, R48, R46, R29 ;  /* 0x0000002e301d7223 */ /* 0x000fe2000001001d */
[----:B------:R-:W-:Y:S01]  /*4670*/  FFMA.FTZ R118, R49, R47, R118 ;  /* 0x0000002f31767223 */ /* 0x000fe20000010076 */
[----:B------:R-:W-:Y:S01]  /*4680*/  FADD.FTZ R117, R117, R46 ;  /* 0x0000002e75757221 */ /* 0x000fe20000010000 */
[----:B------:R-:W-:Y:S01]  /*4690*/  FADD.FTZ R14, R14, R47 ;  /* 0x0000002f0e0e7221 */ /* 0x000fe20000010000 */
[----:B------:R-:W-:Y:S01]  /*46a0*/  FFMA.FTZ R29, R52, R50, R29 ;  /* 0x00000032341d7223 */ /* 0x000fe2000001001d */
[----:B0-----:R-:W-:Y:S01]  /*46b0*/  ISETP.GT.AND P0, PT, R0, 0x1e, PT ;  /* 0x0000001e0000780c */ /* 0x001fe20003f04270 */
[----:B------:R-:W-:Y:S01]  /*46c0*/  FFMA.FTZ R118, R53, R51, R118 ;  /* 0x0000003335767223 */ /* 0x000fe20000010076 */
[----:B------:R-:W-:Y:S01]  /*46d0*/  FADD.FTZ R117, R117, R50 ;  /* 0x0000003275757221 */ /* 0x000fe20000010000 */
[----:B------:R-:W-:Y:S01]  /*46e0*/  FADD.FTZ R14, R14, R51 ;  /* 0x000000330e0e7221 */ /* 0x000fe20000010000 */
[----:B------:R-:W-:Y:S01]  /*46f0*/  FFMA.FTZ R29, R56, R54, R29 ;  /* 0x00000036381d7223 */ /* 0x000fe2000001001d */
        /* <DEDUP_REMOVED lines=8> */
[----:B-1----:R-:W-:Y:S01]  /*4780*/  @!P0 FADD.FTZ R26, R26, R124 ;  /* 0x0000007c1a1a8221 */ /* 0x002fe20000010000 */
[----:B--2---:R-:W-:Y:S01]  /*4790*/  @!P0 FADD.FTZ R27, R27, R125 ;  /* 0x0000007d1b1b8221 */ /* 0x004fe20000010000 */
[----:B------:R-:W-:Y:S01]  /*47a0*/  ISETP.GT.AND P0, PT, R0, 0x1d, PT ;  /* 0x0000001d0000780c */ /* 0x000fe20003f04270 */
[----:B------:R-:W-:Y:S01]  /*47b0*/  FFMA.FTZ R57, R68, R66, R57 ;  /* 0x0000004244397223 */ /* 0x000fe20000010039 */
[----:B------:R-:W-:Y:S01]  /*47c0*/  FADD.FTZ R58, R58, R65 ;  /* 0x000000413a3a7221 */ /* 0x000fe20000010000 */
[----:B------:R-:W0:Y:S01]  /*47d0*/  SHFL.DOWN PT, R124, R26, 0x2, 0x1f ;  /* 0x08401f001a7c7f89 */ /* 0x000e2200000e0000 */
[----:B------:R-:W-:Y:S01]  /*47e0*/  FADD.FTZ R59, R59, R66 ;  /* 0x000000423b3b7221 */ /* 0x000fe20000010000 */
[----:B------:R-:W-:Y:S01]  /*47f0*/  UMOV UR6, 0x400 ;  /* 0x0000040000067882 */ /* 0x000fe20000000000 */
[----:B------:R-:W-:Y:S01]  /*4800*/  FFMA.FTZ R71, R71, R69, R60 ;  /* 0x0000004547477223 */ /* 0x000fe2000001003c */
[----:B------:R-:W1:Y:S01]  /*4810*/  SHFL.DOWN PT, R125, R27, 0x2, 0x1f ;  /* 0x08401f001b7d7f89 */ /* 0x000e6200000e0000 */
[----:B------:R-:W-:Y:S01]  /*4820*/  UIADD3 UR5, UR6, 0x40, URZ ;  /* 0x0000004006057890 */ /* 0x000fe2000fffe03f */
[----:B------:R-:W-:Y:S01]  /*4830*/  FFMA.FTZ R116, R116, R70, R57 ;  /* 0x0000004674747223 */ /* 0x000fe20000010039 */
[----:B------:R-:W-:Y:S01]  /*4840*/  FADD.FTZ R69, R58, R69 ;  /* 0x000000453a457221 */ /* 0x000fe20000010000 */
[----:B------:R-:W-:Y:S01]  /*4850*/  FADD.FTZ R70, R59, R70 ;  /* 0x000000463b467221 */ /* 0x000fe20000010000 */
[----:B---3--:R-:W-:Y:S01]  /*4860*/  ULEA UR5, UR11, UR5, 0x18 ;  /* 0x000000050b057291 */ /* 0x008fe2000f8ec03f */
        /* <DEDUP_REMOVED lines=8> */
[----:B------:R-:W-:Y:S01]  /*48f0*/  LEA R14, R2, UR5, 0x4 ;  /* 0x00000005020e7c11 */ /* 0x000fe2000f8e20ff */
[----:B------:R-:W2:Y:S01]  /*4900*/  LDC.64 R116, c[0x0][0x268] ;  /* 0x00009a00ff747b82 */ /* 0x000ea20000000a00 */
[----:B------:R-:W-:Y:S01]  /*4910*/  BSSY B0, `(.L_x_154) ;  /* 0x0000024000007945 */ /* 0x000fe20003800000 */
[----:B------:R-:W-:-:S02]  /*4920*/  LEA R100, R100, R2, 0x2 ;  /* 0x0000000264647211 */ /* 0x000fc400078e10ff */
[----:B------:R-:W-:Y:S01]  /*4930*/  STS.128 [R14], R60 ;  /* 0x0000003c0e007388 */ /* 0x000fe20000000c00 */
        /* <DEDUP_REMOVED lines=14> */
[----:B------:R-:W1:Y:S01]  /*4a20*/  SHFL.DOWN PT, R125, R27, 0x10, 0x1f ;  /* 0x0a001f001b7d7f89 */ /* 0x000e6200000e0000 */
[----:B------:R-:W3:Y:S09]  /*4a30*/  S2R R0, SR_CTAID.Y ;  /* 0x0000000000007919 */ /* 0x000ef20000002600 */
[----:B0-----:R-:W-:-:S02]  /*4a40*/  @!P0 FADD.FTZ R26, R26, R124 ;  /* 0x0000007c1a1a8221 */ /* 0x001fc40000010000 */
[----:B------:R-:W0:Y:S01]  /*4a50*/  S2R R124, SR_LANEID ;  /* 0x00000000007c7919 */ /* 0x000e220000000000 */
[----:B-1----:R-:W-:Y:S01]  /*4a60*/  @!P0 FADD.FTZ R27, R27, R125 ;  /* 0x0000007d1b1b8221 */ /* 0x002fe20000010000 */
[----:B0-----:R-:W-:-:S13]  /*4a70*/  ISETP.NE.AND P0, PT, R124, RZ, PT ;  /* 0x000000ff7c00720c */ /* 0x001fda0003f05270 */
[----:B------:R0:W-:Y:S01]  /*4a80*/  @!P0 STS.64 [R114+0x8], R26 ;  /* 0x0000081a72008388 */ /* 0x0001e20000000a00 */
[----:B------:R-:W-:Y:S01]  /*4a90*/  BAR.SYNC.DEFER_BLOCKING 0x0 ;  /* 0x0000000000007b1d */ /* 0x000fe20000010000 */
[----:B------:R-:W-:-:S13]  /*4aa0*/  ISETP.NE.AND P0, PT, R2, RZ, PT ;  /* 0x000000ff0200720c */ /* 0x000fda0003f05270 */
[----:B0-23--:R-:W-:Y:S05]  /*4ab0*/  @P0 BRA `(.L_x_155) ;  /* 0x0000000000240947 */ /* 0x00dfea0003800000 */
        /* <DEDUP_REMOVED lines=9> */
.L_x_155:
[----:B------:R-:W-:Y:S05]  /*4b50*/  BSYNC B0 ;  /* 0x0000000000007941 */ /* 0x000fea0003800000 */
.L_x_154:
[----:B------:R-:W-:Y:S01]  /*4b60*/  BAR.SYNC.DEFER_BLOCKING 0x0 ;  /* 0x0000000000007b1d */ /* 0x000fe20000010000 */
[----:B------:R-:W-:-:S05]  /*4b70*/  ISETP.GT.U32.AND P6, PT, R2, 0x3, PT ;  /* 0x000000030200780c */ /* 0x000fca0003fc4070 */
[----:B------:R-:W-:Y:S08]  /*4b80*/  BSSY B0, `(.L_x_156) ;  /* 0x000009d000007945 */ /* 0x000ff00003800000 */
[----:B------:R-:W-:Y:S05]  /*4b90*/  @P6 BRA `(.L_x_157) ;  /* 0x00000008006c6947 */ /* 0x000fea0003800000 */
[----:B------:R-:W0:Y:S04]  /*4ba0*/  LDS.128 R64, [R14+0x40] ;  /* 0x000040000e407984 */ /* 0x000e280000000c00 */
[----:B------:R-:W1:Y:S04]  /*4bb0*/  LDS.128 R28, [R14+0x80] ;  /* 0x000080000e1c7984 */ /* 0x000e680000000c00 */
[----:B------:R-:W2:Y:S04]  /*4bc0*/  LDS.128 R32, [R14+0xc0] ;  /* 0x0000c0000e207984 */ /* 0x000ea80000000c00 */
[----:B------:R-:W3:Y:S04]  /*4bd0*/  LDS.128 R52, [R14+0x100] ;  /* 0x000100000e347984 */ /* 0x000ee80000000c00 */
[----:B------:R-:W4:Y:S04]  /*4be0*/  LDS.128 R56, [R14+0x140] ;  /* 0x000140000e387984 */ /* 0x000f280000000c00 */
[----:B------:R-:W5:Y:S04]  /*4bf0*/  LDS.128 R48, [R14+0x180] ;  /* 0x000180000e307984 */ /* 0x000f680000000c00 */
[----:B------:R-:W5:Y:S04]  /*4c00*/  LDS.128 R44, [R14+0x1c0] ;  /* 0x0001c0000e2c7984 */ /* 0x000f680000000c00 */
[----:B------:R-:W5:Y:S04]  /*4c10*/  LDS.128 R40, [R14+0x200] ;  /* 0x000200000e287984 */ /* 0x000f680000000c00 */
[----:B------:R-:W5:Y:S01]  /*4c20*/  LDS.128 R36, [R14+0x240] ;  /* 0x000240000e247984 */ /* 0x000f620000000c00 */
        /* <DEDUP_REMOVED lines=19> */
[----:B----4-:R-:W-:Y:S01]  /*4d60*/  FADD.FTZ R69, R69, R56 ;  /* 0x0000003845457221 */ /* 0x010fe20000010000 */
[----:B------:R-:W3:Y:S01]  /*4d70*/  LDS.128 R52, [R14+0x340] ;  /* 0x000340000e347984 */ /* 0x000ee20000000c00 */
[----:B------:R-:W-:Y:S01]  /*4d80*/  FADD.FTZ R64, R64, R57 ;  /* 0x0000003940407221 */ /* 0x000fe20000010000 */
[----:B------:R-:W-:Y:S01]  /*4d90*/  FADD.FTZ R65, R65, R58 ;  /* 0x0000003a41417221 */ /* 0x000fe20000010000 */
[----:B------:R-:W-:Y:S01]  /*4da0*/  FADD.FTZ R66, R66, R59 ;  /* 0x0000003b42427221 */ /* 0x000fe20000010000 */
[----:B-----5:R-:W-:Y:S01]  /*4db0*/  FADD.FTZ R69, R69, R48 ;  /* 0x0000003045457221 */ /* 0x020fe20000010000 */
[----:B------:R-:W4:Y:S01]  /*4dc0*/  LDS.128 R56, [R14+0x380] ;  /* 0x000380000e387984 */ /* 0x000f220000000c00 */
[----:B------:R-:W-:Y:S01]  /*4dd0*/  FADD.FTZ R64, R64, R49 ;  /* 0x0000003140407221 */ /* 0x000fe20000010000 */
[----:B------:R-:W-:Y:S01]  /*4de0*/  FADD.FTZ R65, R65, R50 ;  /* 0x0000003241417221 */ /* 0x000fe20000010000 */
[----:B------:R-:W-:Y:S01]  /*4df0*/  FADD.FTZ R66, R66, R51 ;  /* 0x0000003342427221 */ /* 0x000fe20000010000 */
[----:B------:R-:W-:Y:S01]  /*4e00*/  FADD.FTZ R69, R69, R44 ;  /* 0x0000002c45457221 */ /* 0x000fe20000010000 */
[----:B------:R-:W5:Y:S01]  /*4e10*/  LDS.128 R48, [R14+0x3c0] ;  /* 0x0003c0000e307984 */ /* 0x000f620000000c00 */
        /* <DEDUP_REMOVED lines=12> */
[----:B------:R-:W-:-:S02]  /*4ee0*/  FADD.FTZ R66, R66, R39 ;  /* 0x0000002742427221 */ /* 0x000fc40000010000 */
        /* <DEDUP_REMOVED lines=23> */
[----:B------:R-:W-:-:S02]  /*5060*/  FADD.FTZ R54, R62, R59 ;  /* 0x0000003b3e367221 */ /* 0x000fc40000010000 */
[----:B------:R-:W3:Y:S01]  /*5070*/  LDS.128 R60, [R14+0x580] ;  /* 0x000580000e3c7984 */ /* 0x000ee20000000c00 */
[----:B-----5:R-:W-:Y:S01]  /*5080*/  FADD.FTZ R69, R69, R48 ;  /* 0x0000003045457221 */ /* 0x020fe20000010000 */
[----:B------:R-:W-:Y:S01]  /*5090*/  FADD.FTZ R52, R52, R49 ;  /* 0x0000003134347221 */ /* 0x000fe20000010000 */
[----:B------:R-:W-:Y:S01]  /*50a0*/  FADD.FTZ R49, R53, R50 ;  /* 0x0000003235317221 */ /* 0x000fe20000010000 */
        /* <DEDUP_REMOVED lines=18> */
[----:B0-----:R-:W-:Y:S01]  /*51d0*/  FADD.FTZ R68, R36, R65 ;  /* 0x0000004124447221 */ /* 0x001fe20000010000 */
[----:B------:R-:W-:Y:S01]  /*51e0*/  FADD.FTZ R69, R69, R64 ;  /* 0x0000004045457221 */ /* 0x000fe20000010000 */
[----:B------:R-:W-:Y:S01]  /*51f0*/  FADD.FTZ R71, R71, R66 ;  /* 0x0000004247477221 */ /* 0x000fe20000010000 */
[----:B------:R-:W0:Y:S01]  /*5200*/  LDS.128 R36, [R14+0x700] ;  /* 0x000700000e247984 */ /* 0x000e220000000c00 */
[----:B------:R-:W-:Y:S01]  /*5210*/  FADD.FTZ R70, R70, R67 ;  /* 0x0000004346467221 */ /* 0x000fe20000010000 */
[----:B-1----:R-:W-:Y:S01]  /*5220*/  FADD.FTZ R69, R69, R28 ;  /* 0x0000001c45457221 */ /* 0x002fe20000010000 */
[----:B------:R-:W-:Y:S01]  /*5230*/  FADD.FTZ R68, R68, R29 ;  /* 0x0000001d44447221 */ /* 0x000fe20000010000 */
[----:B------:R-:W1:Y:S01]  /*5240*/  LDS.128 R64, [R14+0x740] ;  /* 0x000740000e407984 */ /* 0x000e620000000c00 */
[----:B------:R-:W-:Y:S01]  /*5250*/  FADD.FTZ R119, R71, R30 ;  /* 0x0000001e47777221 */ /* 0x000fe20000010000 */
[----:B------:R-:W-:-:S02]  /*5260*/  FADD.FTZ R118, R70, R31 ;  /* 0x0000001f46767221 */ /* 0x000fc40000010000 */
[----:B------:R-:W1:Y:S01]  /*5270*/  LDS.128 R28, [R14+0x780] ;  /* 0x000780000e1c7984 */ /* 0x000e620000000c00 */
        /* <DEDUP_REMOVED lines=8> */
[----:B------:R-:W-:Y:S01]  /*5300*/  FADD.FTZ R118, R118, R63 ;  /* 0x0000003f76767221 */ /* 0x000fe20000010000 */
[----:B----4-:R-:W-:Y:S01]  /*5310*/  FADD.FTZ R121, R121, R56 ;  /* 0x0000003879797221 */ /* 0x010fe20000010000 */
[----:B------:R-:W-:Y:S01]  /*5320*/  FADD.FTZ R32, R32, R57 ;  /* 0x0000003920207221 */ /* 0x000fe20000010000 */
[----:B------:R-:W-:Y:S01]  /*5330*/  FADD.FTZ R119, R119, R58 ;  /* 0x0000003a77777221 */ /* 0x000fe20000010000 */
[----:B------:R-:W-:Y:S01]  /*5340*/  FADD.FTZ R118, R118, R59 ;  /* 0x0000003b76767221 */ /* 0x000fe20000010000 */
[----:B-----5:R-:W-:Y:S01]  /*5350*/  FADD.FTZ R121, R121, R52 ;  /* 0x0000003479797221 */ /* 0x020fe20000010000 */
[----:B------:R-:W-:Y:S01]  /*5360*/  FADD.FTZ R32, R32, R53 ;  /* 0x0000003520207221 */ /* 0x000fe20000010000 */
        /* <DEDUP_REMOVED lines=22> */
[----:B------:R-:W-:Y:S01]  /*54d0*/  FADD.FTZ R121, R121, R28 ;  /* 0x0000001c79797221 */ /* 0x000fe20000010000 */
[----:B------:R-:W-:Y:S01]  /*54e0*/  FADD.FTZ R32, R32, R29 ;  /* 0x0000001d20207221 */ /* 0x000fe20000010000 */
[----:B------:R-:W-:Y:S01]  /*54f0*/  FADD.FTZ R119, R119, R30 ;  /* 0x0000001e77777221 */ /* 0x000fe20000010000 */
[----:B------:R-:W-:Y:S01]  /*5500*/  FADD.FTZ R118, R118, R31 ;  /* 0x0000001f76767221 */ /* 0x000fe20000010000 */
[----:B--2---:R-:W-:Y:S01]  /*5510*/  FADD.FTZ R60, R121, R68 ;  /* 0x00000044793c7221 */ /* 0x004fe20000010000 */
[----:B------:R-:W-:Y:S01]  /*5520*/  FADD.FTZ R61, R32, R69 ;  /* 0x00000045203d7221 */ /* 0x000fe20000010000 */
[----:B------:R-:W-:Y:S01]  /*5530*/  FADD.FTZ R62, R119, R70 ;  /* 0x00000046773e7221 */ /* 0x000fe20000010000 */
[----:B------:R-:W-:-:S07]  /*5540*/  FADD.FTZ R63, R118, R71 ;  /* 0x00000047763f7221 */ /* 0x000fce0000010000 */
.L_x_157:
[----:B------:R-:W-:Y:S05]  /*5550*/  BSYNC B0 ;  /* 0x0000000000007941 */ /* 0x000fea0003800000 */
.L_x_156:
[----:B------:R-:W-:Y:S01]  /*5560*/  BSSY B0, `(.L_x_158) ;  /* 0x0000011000007945 */ /* 0x000fe20003800000 */
[----:B------:R-:W-:Y:S01]  /*5570*/  PRMT R52, R72, 0x7632, R52 ;  /* 0x0000763248347816 */ /* 0x000fe20000000034 */
[----:B------:R-:W-:Y:S01]  /*5580*/  IMAD.WIDE R28, R100, 0x4, R116 ;  /* 0x00000004641c7825 */ /* 0x000fe200078e0274 */
[----:B------:R-:W-:Y:S01]  /*5590*/  PRMT R51, R91, 0x7632, R51 ;  /* 0x000076325b337816 */ /* 0x000fe20000000033 */
[----:B------:R-:W-:Y:S06]  /*55a0*/  @P6 BRA `(.L_x_159) ;  /* 0x0000000000306947 */ /* 0x000fec0003800000 */
[----:B------:R-:W2:Y:S01]  /*55b0*/  LDL R14, [R1] ;  /* 0x00000000010e7983 */ /* 0x000ea20000100800 */
[----:B------:R-:W0:Y:S01]  /*55c0*/  LDC.64 R34, c[0x0][0x288] ;  /* 0x0000a200ff227b82 */ /* 0x000e220000000a00 */
[-C--:B------:R-:W-:Y:S02]  /*55d0*/  LEA R30, P6, R111, R28.reuse, 0x2 ;  /* 0x0000001c6f1e7211 */ /* 0x080fe400078c10ff */
[----:B------:R1:W-:Y:S02]  /*55e0*/  REDG.E.ADD.F32.FTZ.RN.STRONG.GPU desc[UR8][R28.64], R60 ;  /* 0x0000003c1c0079a6 */ /* 0x0003e4000c10f388 */
[----:B------:R-:W-:Y:S02]  /*55f0*/  IADD3.X R31, R29, R115, RZ, P6, !PT ;  /* 0x000000731d1f7210 */ /* 0x000fe400037fe4ff */
[----:B------:R-:W-:-:S03]  /*5600*/  LEA R32, P6, R112, R28, 0x2 ;  /* 0x0000001c70207211 */ /* 0x000fc600078c10ff */
[----:B------:R1:W-:Y:S01]  /*5610*/  REDG.E.ADD.F32.FTZ.RN.STRONG.GPU desc[UR8][R30.64], R61 ;  /* 0x0000003d1e0079a6 */ /* 0x0003e2000c10f388 */
[----:B--2---:R-:W-:Y:S02]  /*5620*/  IADD3.X R33, R29, R14, RZ, P6, !PT ;  /* 0x0000000e1d217210 */ /* 0x004fe400037fe4ff */
[----:B0-----:R-:W-:-:S04]  /*5630*/  LEA R36, P6, R34, R28, 0x2 ;  /* 0x0000001c22247211 */ /* 0x001fc800078c10ff */
[----:B------:R-:W-:-:S05]  /*5640*/  LEA.HI.X R37, R34, R29, R35, 0x2, P6 ;  /* 0x0000001d22257211 */ /* 0x000fca00030f1423 */
[----:B------:R1:W-:Y:S04]  /*5650*/  REDG.E.ADD.F32.FTZ.RN.STRONG.GPU desc[UR8][R36.64], R62 ;  /* 0x0000003e240079a6 */ /* 0x0003e8000c10f388 */
[----:B------:R1:W-:Y:S02]  /*5660*/  REDG.E.ADD.F32.FTZ.RN.STRONG.GPU desc[UR8][R32.64], R63 ;  /* 0x0000003f200079a6 */ /* 0x0003e4000c10f388 */
.L_x_159:
[----:B------:R-:W-:Y:S05]  /*5670*/  BSYNC B0 ;  /* 0x0000000000007941 */ /* 0x000fea0003800000 */
.L_x_158:
[----:B------:R-:W-:Y:S02]  /*5680*/  ISETP.GE.U32.AND P6, PT, R5, 0x2, PT ;  /* 0x000000020500780c */ /* 0x000fe40003fc6070 */
[----:B------:R-:W-:Y:S02]  /*5690*/  PRMT R49, R73, 0x7632, R49 ;  /* 0x0000763249317816 */ /* 0x000fe40000000031 */
[----:B------:R-:W-:Y:S02]  /*56a0*/  PRMT R55, R90, 0x7632, R55 ;  /* 0x000076325a377816 */ /* 0x000fe40000000037 */
[----:B------:R-:W-:Y:S02]  /*56b0*/  PRMT R54, R15, 0x7632, R54 ;  /* 0x000076320f367816 */ /* 0x000fe40000000036 */
[----:B------:R-:W-:Y:S02]  /*56c0*/  PRMT R59, R89, 0x7632, R59 ;  /* 0x00007632593b7816 */ /* 0x000fe4000000003b */
[----:B------:R-:W-:-:S02]  /*56d0*/  PRMT R58, R21, 0x7632, R58 ;  /* 0x00007632153a7816 */ /* 0x000fc4000000003a */
[----:B-1----:R-:W-:Y:S02]  /*56e0*/  PRMT R63, R88, 0x7632, R63 ;  /* 0x00007632583f7816 */ /* 0x002fe4000000003f */
[----:B------:R-:W-:Y:S02]  /*56f0*/  PRMT R62, R9, 0x7632, R62 ;  /* 0x00007632093e7816 */ /* 0x000fe4000000003e */
        /* <DEDUP_REMOVED lines=34> */
[----:B------:R-:W-:Y:S01]  /*5920*/  IMAD R67, R4, UR7, R0 ;  /* 0x0000000704437c24 */ /* 0x000fe2000f8e0200 */
[----:B------:R-:W-:Y:S01]  /*5930*/  VOTEU.ANY UR5, UPT, PT ;  /* 0x0000000000057886 */ /* 0x000fe200038e0100 */
[----:B------:R-:W-:Y:S01]  /*5940*/  HFMA2.MMA R35, -RZ, RZ, 0, 5.9604644775390625e-08 ;  /* 0x00000001ff237435 */ /* 0x000fe200000001ff */
[----:B------:R-:W-:Y:S01]  /*5950*/  UPOPC UR6, UR5 ;  /* 0x00000005000672bf */ /* 0x000fe20008000000 */
[----:B------:R-:W-:Y:S01]  /*5960*/  P2R R66, PR, RZ, 0x1 ;  /* 0x00000001ff427803 */ /* 0x000fe20000000000 */
[----:B------:R-:W-:Y:S01]  /*5970*/  UFLO.U32 UR5, UR5 ;  /* 0x00000005000572bd */ /* 0x000fe200080e0000 */
[----:B------:R-:W-:-:S04]  /*5980*/  LEA R40, P6, R67, R38, 0x3 ;  /* 0x0000002643287211 */ /* 0x000fc800078c18ff */
[----:B------:R-:W-:Y:S02]  /*5990*/  LEA.HI.X R41, R67, R39, RZ, 0x3, P6 ;  /* 0x0000002743297211 */ /* 0x000fe400030f1cff */
[----:B------:R-:W0:Y:S01]  /*59a0*/  S2R R67, SR_LANEID ;  /* 0x0000000000437919 */ /* 0x000e220000000000 */
[----:B------:R-:W-:Y:S02]  /*59b0*/  LOP3.LUT P6, RZ, R97, 0x2, RZ, 0xc0, !PT ;  /* 0x0000000261ff7812 */ /* 0x000fe400078cc0ff */
[----:B------:R1:W-:Y:S02]  /*59c0*/  STG.E.64 desc[UR8][R40.64], R26 ;  /* 0x0000001a28007986 */ /* 0x0003e4000c101b08 */
        /* <DEDUP_REMOVED lines=11> */
.L_x_162:
[----:B------:R-:W2:Y:S04]  /*5a80*/  LDG.E.STRONG.GPU R35, desc[UR8][R36.64] ;  /* 0x0000000824237981 */ /* 0x000ea8000c1ef900 */
[----:B--2---:R-:W-:Y:S01]  /*5a90*/  CCTL.IVALL ;  /* 0x00000000ff00798f */ /* 0x004fe20002000000 */
[----:B------:R-:W-:Y:S05]  /*5aa0*/  YIELD ;  /* 0x0000000000007946 */ /* 0x000fea0003800000 */
[----:B------:R-:W-:-:S13]  /*5ab0*/  ISETP.NE.AND P6, PT, R35, R66, PT ;  /* 0x000000422300720c */ /* 0x000fda0003fc5270 */
[----:B------:R-:W-:Y:S05]  /*5ac0*/  @P6 BRA `(.L_x_162) ;  /* 0xfffffffc00ec6947 */ /* 0x000fea000383ffff */
.L_x_161:
        /* <DEDUP_REMOVED lines=8> */
[----:B------:R-:W-:Y:S01]  /*5b50*/  LOP3.LUT R40, R5, 0x3, RZ, 0xc0, !PT ;  /* 0x0000000305287812 */ /* 0x000fe200078ec0ff */
[----:B------:R-:W-:-:S03]  /*5b60*/  HFMA2.MMA R36, -RZ, RZ, 0, 0 ;  /* 0x00000000ff247435 */ /* 0x000fc600000001ff */
[----:B------:R-:W-:-:S04]  /*5b70*/  IADD3 R37, -R40, R5, RZ ;  /* 0x0000000528257210 */ /* 0x000fc80007ffe1ff */
        /* <DEDUP_REMOVED lines=10> */
.L_x_166:
[----:B------:R-:W-:-:S13]  /*5c20*/  ISETP.EQ.OR P6, PT, R36, UR7, P0 ;  /* 0x0000000724007c0c */ /* 0x000fda00087c2670 */
[----:B------:R-:W-:-:S04]  /*5c30*/  @!P6 IMAD R41, R4, R36, R0 ;  /* 0x000000240429e224 */ /* 0x000fc800078e0200 */
[----:B------:R-:W-:-:S06]  /*5c40*/  @!P6 IMAD.WIDE.U32 R40, R41, 0x8, R38 ;  /* 0x000000082928e825 */ /* 0x000fcc00078e0026 */
[----:B------:R-:W2:Y:S01]  /*5c50*/  @!P6 LDG.E.64 R40, desc[UR8][R40.64] ;  /* 0x000000082828e981 */ /* 0x000ea2000c1e1b00 */
[----:B------:R-:W-:Y:S01]  /*5c60*/  IADD3 R67, R36, 0x1, RZ ;  /* 0x0000000124437810 */ /* 0x000fe20007ffe0ff */
[----:B--2---:R-:W-:Y:S01]  /*5c70*/  @!P6 FADD.FTZ R26, R26, R40 ;  /* 0x000000281a1ae221 */ /* 0x004fe20000010000 */
[----:B------:R-:W-:Y:S02]  /*5c80*/  @!P6 FADD.FTZ R27, R27, R41 ;  /* 0x000000291b1be221 */ /* 0x000fe40000010000 */
        /* <DEDUP_REMOVED lines=108> */
.L_x_165:
[----:B------:R-:W-:-:S13]  /*6350*/  ISETP.GT.AND P6, PT, R37, 0x4, PT ;  /* 0x000000042500780c */ /* 0x000fda0003fc4270 */
[----:B------:R-:W-:Y:S05]  /*6360*/  @!P6 BRA `(.L_x_167) ;  /* 0x0000000000f0e947 */ /* 0x000fea0003800000 */
        /* <DEDUP_REMOVED lines=60> */
.L_x_167:
[----:B------:R-:W-:-:S04]  /*6730*/  ISETP.NE.AND P6, PT, R35, RZ, PT ;  /* 0x000000ff2300720c */ /* 0x000fc80003fc5270 */
[----:B------:R-:W-:-:S13]  /*6740*/  ISETP.NE.OR P6, PT, R37, RZ, P6 ;  /* 0x000000ff2500720c */ /* 0x000fda00037c5670 */
[----:B------:R-:W-:Y:S05]  /*6750*/  @!P6 BRA `(.L_x_163) ;  /* 0x00000000007ce947 */ /* 0x000fea0003800000 */
.L_x_164:
        /* <DEDUP_REMOVED lines=31> */
.L_x_163:
[----:B------:R-:W-:-:S04]  /*6950*/  LOP3.LUT R66, R5, 0x3, RZ, 0xc0, !PT ;  /* 0x0000000305427812 */ /* 0x000fc800078ec0ff */
        /* <DEDUP_REMOVED lines=10> */
.L_x_169:
[----:B------:R-:W-:Y:S05]  /*6a00*/  BSYNC B0 ;  /* 0x0000000000007941 */ /* 0x000fea0003800000 */
.L_x_168:
[----:B------:R-:W-:-:S13]  /*6a10*/  ISETP.NE.AND P6, PT, R66, 0x1, PT ;  /* 0x000000014200780c */ /* 0x000fda0003fc5270 */
[----:B------:R-:W-:Y:S05]  /*6a20*/  @!P6 BRA `(.L_x_160) ;  /* 0x00000000003ce947 */ /* 0x000fea0003800000 */
[----:B------:R-:W-:-:S04]  /*6a30*/  IADD3 R41, R36, 0x1, RZ ;  /* 0x0000000124297810 */ /* 0x000fc80007ffe0ff */
[----:B------:R-:W-:-:S13]  /*6a40*/  ISETP.EQ.OR P6, PT, R41, UR7, P0 ;  /* 0x0000000729007c0c */ /* 0x000fda00087c2670 */
[----:B------:R-:W-:-:S04]  /*6a50*/  @!P6 IMAD R41, R41, R4, R0 ;  /* 0x000000042929e224 */ /* 0x000fc800078e0200 */
[----:B------:R-:W-:-:S06]  /*6a60*/  @!P6 IMAD.WIDE.U32 R40, R41, 0x8, R38 ;  /* 0x000000082928e825 */ /* 0x000fcc00078e0026 */
[----:B------:R-:W2:Y:S01]  /*6a70*/  @!P6 LDG.E.64 R40, desc[UR8][R40.64] ;  /* 0x000000082828e981 */ /* 0x000ea2000c1e1b00 */
[----:B------:R-:W-:Y:S01]  /*6a80*/  IADD3 R35, R36, 0x2, RZ ;  /* 0x0000000224237810 */ /* 0x000fe20007ffe0ff */
[----:B--2---:R-:W-:Y:S01]  /*6a90*/  @!P6 FADD.FTZ R26, R26, R40 ;  /* 0x000000281a1ae221 */ /* 0x004fe20000010000 */
[----:B------:R-:W-:Y:S02]  /*6aa0*/  @!P6 FADD.FTZ R27, R27, R41 ;  /* 0x000000291b1be221 */ /* 0x000fe40000010000 */
[----:B------:R-:W-:-:S04]  /*6ab0*/  ISETP.EQ.OR P6, PT, R35, UR7, P0 ;  /* 0x0000000723007c0c */ /* 0x000fc800087c2670 */
[----:B------:R-:W-:-:S13]  /*6ac0*/  ISETP.EQ.OR P6, PT, R66, 0x2, P6 ;  /* 0x000000024200780c */ /* 0x000fda00037c2670 */
[----:B------:R-:W-:-:S04]  /*6ad0*/  @!P6 IMAD R35, R35, R4, R0 ;  /* 0x000000042323e224 */ /* 0x000fc800078e0200 */
[----:B------:R-:W-:-:S06]  /*6ae0*/  @!P6 IMAD.WIDE.U32 R38, R35, 0x8, R38 ;  /* 0x000000082326e825 */ /* 0x000fcc00078e0026 */
[----:B------:R-:W2:Y:S02]  /*6af0*/  @!P6 LDG.E.64 R38, desc[UR8][R38.64] ;  /* 0x000000082626e981 */ /* 0x000ea4000c1e1b00 */
[----:B--2---:R-:W-:Y:S01]  /*6b00*/  @!P6 FADD.FTZ R26, R26, R38 ;  /* 0x000000261a1ae221 */ /* 0x004fe20000010000 */
[----:B------:R-:W-:-:S07]  /*6b10*/  @!P6 FADD.FTZ R27, R27, R39 ;  /* 0x000000271b1be221 */ /* 0x000fce0000010000 */
.L_x_160:
[----:B------:R-:W0:Y:S01]  /*6b20*/  S2UR UR6, SR_CgaCtaId ;  /* 0x00000000000679c3 */ /* 0x000e220000008800 */
[----:B------:R-:W-:Y:S01]  /*6b30*/  UMOV UR5, 0x400 ;  /* 0x0000040000057882 */ /* 0x000fe20000000000 */
[----:B------:R-:W-:Y:S02]  /*6b40*/  ISETP.NE.AND P6, PT, RZ, UR10, PT ;  /* 0x0000000aff007c0c */ /* 0x000fe4000bfc5270 */
[----:B------:R-:W-:Y:S02]  /*6b50*/  SHF.L.U32 R41, R72, 0x10, RZ ;  /* 0x0000001048297819 */ /* 0x000fe400000006ff */
[----:B------:R-:W-:Y:S02]  /*6b60*/  SHF.L.U32 R37, R52, 0x10, RZ ;  /* 0x0000001034257819 */ /* 0x000fe400000006ff */
[----:B------:R-:W1:Y:S01]  /*6b70*/  LDC R39, c[0x0][0x2ac] ;  /* 0x0000ab00ff277b82 */ /* 0x000e620000000800 */
[C---:B------:R-:W-:Y:S01]  /*6b80*/  FADD.FTZ R41, -R20.reuse, R41 ;  /* 0x0000002914297221 */ /* 0x040fe20000010100 */
[----:B------:R-:W-:Y:S01]  /*6b90*/  SHF.L.U32 R91, R91, 0x10, RZ ;  /* 0x000000105b5b7819 */ /* 0x000fe200000006ff */
[----:B------:R-:W-:Y:S01]  /*6ba0*/  FADD.FTZ R37, -R20, R37 ;  /* 0x0000002514257221 */ /* 0x000fe20000010100 */
[----:B------:R-:W-:Y:S01]  /*6bb0*/  SHF.L.U32 R40, R51, 0x10, RZ ;  /* 0x0000001033287819 */ /* 0x000fe200000006ff */
[-C--:B------:R-:W-:Y:S01]  /*6bc0*/  FMUL.FTZ R41, R41, R8.reuse ;  /* 0x0000000829297220 */ /* 0x080fe20000410000 */
[----:B------:R-:W-:Y:S01]  /*6bd0*/  SHF.L.U32 R73, R73, 0x10, RZ ;  /* 0x0000001049497819 */ /* 0x000fe200000006ff */
[----:B------:R-:W-:Y:S01]  /*6be0*/  FMUL.FTZ R52, R37, R8 ;  /* 0x0000000825347220 */ /* 0x000fe20000410000 */
        /* <DEDUP_REMOVED lines=27> */
.L_x_170:
        /* <DEDUP_REMOVED lines=12> */
[----:B------:R-:W-:-:S04]  /*6e60*/  LEA R36, P0, R26, UR12, 0x1 ;  /* 0x0000000c1a247c11 */ /* 0x000fc8000f8008ff */
[----:B------:R-:W-:Y:S01]  /*6e70*/  LEA.HI.X R37, R26, UR13, R37, 0x1, P0 ;  /* 0x0000000d1a257c11 */ /* 0x000fe200080f0c25 */
[----:B------:R-:W-:Y:S01]  /*6e80*/  FFMA.FTZ R26, R35, R41, R38 ;  /* 0x00000029231a7223 */ /* 0x000fe20000010026 */
[----:B------:R-:W-:-:S03]  /*6e90*/  FFMA.FTZ R41, R40, R23, -R27 ;  /* 0x0000001728297223 */ /* 0x000fc6000001081b */
[----:B------:R-:W-:Y:S01]  /*6ea0*/  FFMA.FTZ R91, R91, R22, -R26 ;  /* 0x000000165b5b7223 */ /* 0x000fe2000001081a */
[----:B------:R-:W-:-:S03]  /*6eb0*/  FMUL.FTZ R26, R41, R8 ;  /* 0x00000008291a7220 */ /* 0x000fc60000410000 */
[----:B------:R-:W-:-:S05]  /*6ec0*/  FMUL.FTZ R27, R91, R8 ;  /* 0x000000085b1b7220 */ /* 0x000fca0000410000 */
[----:B------:R-:W-:-:S05]  /*6ed0*/  F2FP.BF16.F32.PACK_AB R27, R26, R27 ;  /* 0x0000001b1a1b723e */ /* 0x000fca00000010ff */
[----:B------:R0:W-:Y:S02]  /*6ee0*/  STG.E desc[UR8][R36.64], R27 ;  /* 0x0000001b24007986 */ /* 0x0001e4000c101908 */
.L_x_172:
[----:B------:R-:W-:Y:S05]  /*6ef0*/  BSYNC B0 ;  /* 0x0000000000007941 */ /* 0x000fea0003800000 */
.L_x_171:
[----:B------:R-:W-:Y:S01]  /*6f00*/  ISETP.NE.AND P6, PT, RZ, UR10, PT ;  /* 0x0000000aff007c0c */ /* 0x000fe2000bfc5270 */
[C---:B------:R-:W-:Y:S01]  /*6f10*/  FADD.FTZ R51, -R20.reuse, R73 ;  /* 0x0000004914337221 */ /* 0x040fe20000010100 */
[----:B0-----:R-:W-:Y:S01]  /*6f20*/  FADD.FTZ R27, -R20, R49 ;  /* 0x00000031141b7221 */ /* 0x001fe20000010100 */
[----:B------:R-:W-:Y:S02]  /*6f30*/  SHF.L.U32 R41, R90, 0x10, RZ ;  /* 0x000000105a297819 */ /* 0x000fe400000006ff */
[----:B------:R-:W-:Y:S01]  /*6f40*/  SHF.L.U32 R40, R55, 0x10, RZ ;  /* 0x0000001037287819 */ /* 0x000fe200000006ff */
[-C--:B------:R-:W-:Y:S01]  /*6f50*/  FMUL.FTZ R51, R51, R8.reuse ;  /* 0x0000000833337220 */ /* 0x080fe20000410000 */
[----:B------:R-:W-:Y:S01]  /*6f60*/  SHF.L.U32 R15, R15, 0x10, RZ ;  /* 0x000000100f0f7819 */ /* 0x000fe200000006ff */
[----:B------:R-:W-:Y:S01]  /*6f70*/  FMUL.FTZ R52, R27, R8 ;  /* 0x000000081b347220 */ /* 0x000fe20000410000 */
[----:B------:R-:W-:-:S04]  /*6f80*/  SHF.L.U32 R49, R54, 0x10, RZ ;  /* 0x0000001036317819 */ /* 0x000fc800000006ff */
[----:B------:R-:W-:Y:S05]  /*6f90*/  @!P6 BRA `(.L_x_173) ;  /* 0x000000000048e947 */ /* 0x000fea0003800000 */
        /* <DEDUP_REMOVED lines=18> */
.L_x_173:
[----:B------:R-:W-:Y:S04]  /*70c0*/  BSSY B0, `(.L_x_174) ;  /* 0x0000014000007945 */ /* 0x000fe80003800000 */
        /* <DEDUP_REMOVED lines=19> */
.L_x_175:
[----:B------:R-:W-:Y:S05]  /*7200*/  BSYNC B0 ;  /* 0x0000000000007941 */ /* 0x000fea0003800000 */
.L_x_174:
[C---:B0-----:R-:W-:Y:S01]  /*7210*/  FADD.FTZ R27, -R20.reuse, R15 ;  /* 0x0000000f141b7221 */ /* 0x041fe20000010100 */
[----:B------:R-:W-:Y:S01]  /*7220*/  FADD.FTZ R49, -R20, R49 ;  /* 0x0000003114317221 */ /* 0x000fe20000010100 */
[----:B------:R-:W-:Y:S02]  /*7230*/  SHF.L.U32 R15, R58, 0x10, RZ ;  /* 0x000000103a0f7819 */ /* 0x000fe400000006ff */
[----:B------:R-:W-:Y:S01]  /*7240*/  SHF.L.U32 R89, R89, 0x10, RZ ;  /* 0x0000001059597819 */ /* 0x000fe200000006ff */
[-C--:B------:R-:W-:Y:S01]  /*7250*/  FMUL.FTZ R55, R27, R8.reuse ;  /* 0x000000081b377220 */ /* 0x080fe20000410000 */
[----:B------:R-:W-:Y:S01]  /*7260*/  SHF.L.U32 R40, R59, 0x10, RZ ;  /* 0x000000103b287819 */ /* 0x000fe200000006ff */
[----:B------:R-:W-:Y:S01]  /*7270*/  FMUL.FTZ R58, R49, R8 ;  /* 0x00000008313a7220 */ /* 0x000fe20000410000 */
        /* <DEDUP_REMOVED lines=20> */
.L_x_176:
        /* <DEDUP_REMOVED lines=15> */
[----:B------:R-:W-:Y:S01]  /*74b0*/  FFMA.FTZ R89, R89, R22, -R26 ;  /* 0x0000001659597223 */ /* 0x000fe2000001081a */
[----:B------:R-:W-:-:S03]  /*74c0*/  FMUL.FTZ R26, R41, R8 ;  /* 0x00000008291a7220 */ /* 0x000fc60000410000 */
[----:B------:R-:W-:-:S05]  /*74d0*/  FMUL.FTZ R27, R89, R8 ;  /* 0x00000008591b7220 */ /* 0x000fca0000410000 */
[----:B------:R-:W-:-:S05]  /*74e0*/  F2FP.BF16.F32.PACK_AB R27, R26, R27 ;  /* 0x0000001b1a1b723e */ /* 0x000fca00000010ff */
[----:B------:R0:W-:Y:S02]  /*74f0*/  STG.E desc[UR8][R36.64], R27 ;  /* 0x0000001b24007986 */ /* 0x0001e4000c101908 */
.L_x_178:
[----:B------:R-:W-:Y:S05]  /*7500*/  BSYNC B0 ;  /* 0x0000000000007941 */ /* 0x000fea0003800000 */
.L_x_177:
        /* <DEDUP_REMOVED lines=27> */
.L_x_179:
[----:B------:R-:W-:Y:S01]  /*76c0*/  ISETP.NE.AND P0, PT, R106, RZ, PT ;  /* 0x000000ff6a00720c */ /* 0x000fe20003f05270 */
[----:B------:R-:W-:-:S12]  /*76d0*/  BSSY B0, `(.L_x_180) ;  /* 0x0000016000007945 */ /* 0x000fd80003800000 */
[----:B------:R-:W-:Y:S05]  /*76e0*/  @!P0 BRA `(.L_x_181) ;  /* 0x0000000000508947 */ /* 0x000fea0003800000 */
[----:B------:R-:W-:Y:S01]  /*76f0*/  IADD3 R36, R3, 0x60, RZ ;  /* 0x0000006003247810 */ /* 0x000fe20007ffe0ff */
        /* <DEDUP_REMOVED lines=9> */
[----:B------:R-:W-:-:S04]  /*7790*/  IADD3 R21, R27, R21, RZ ;  /* 0x000000151b157210 */ /* 0x000fc80007ffe0ff */
[----:B------:R-:W-:Y:S01]  /*77a0*/  LEA.HI.X R37, R26, UR13, R21, 0x1, P0 ;  /* 0x0000000d1a257c11 */ /* 0x000fe200080f0c15 */
[C-C-:B------:R-:W-:Y:S01]  /*77b0*/  FFMA.FTZ R26, R35.reuse, R55, R38.reuse ;  /* 0x00000037231a7223 */ /* 0x140fe20000010026 */
[----:B------:R-:W-:-:S03]  /*77c0*/  FFMA.FTZ R21, R35, R54, R38 ;  /* 0x0000003623157223 */ /* 0x000fc60000010026 */
[----:B------:R-:W-:Y:S01]  /*77d0*/  FFMA.FTZ R41, R41, R22, -R26 ;  /* 0x0000001629297223 */ /* 0x000fe2000001081a */
[----:B------:R-:W-:-:S03]  /*77e0*/  FFMA.FTZ R21, R40, R23, -R21 ;  /* 0x0000001728157223 */ /* 0x000fc60000010815 */
[-C--:B------:R-:W-:Y:S01]  /*77f0*/  FMUL.FTZ R26, R41, R8.reuse ;  /* 0x00000008291a7220 */ /* 0x080fe20000410000 */
[----:B------:R-:W-:-:S05]  /*7800*/  FMUL.FTZ R21, R21, R8 ;  /* 0x0000000815157220 */ /* 0x000fca0000410000 */
[----:B------:R-:W-:-:S05]  /*7810*/  F2FP.BF16.F32.PACK_AB R21, R21, R26 ;  /* 0x0000001a1515723e */ /* 0x000fca00000010ff */
[----:B------:R0:W-:Y:S02]  /*7820*/  STG.E desc[UR8][R36.64], R21 ;  /* 0x0000001524007986 */ /* 0x0001e4000c101908 */
.L_x_181:
[----:B------:R-:W-:Y:S05]  /*7830*/  BSYNC B0 ;  /* 0x0000000000007941 */ /* 0x000fea0003800000 */
.L_x_180:
        /* <DEDUP_REMOVED lines=28> */
.L_x_182:
        /* <DEDUP_REMOVED lines=11> */
[----:B------:R-:W-:Y:S01]  /*7ab0*/  ULDC.64 UR12, c[0x0][0x210] ;  /* 0x00008400000c7ab9 */ /* 0x000fe20000000a00 */
[----:B------:R-:W-:Y:S01]  /*7ac0*/  FFMA.FTZ R10, R35, R51, R38 ;  /* 0x00000033230a7223 */ /* 0x000fe20000010026 */
[----:B------:R-:W-:Y:S02]  /*7ad0*/  LEA R36, P0, R26, UR12, 0x1 ;  /* 0x0000000c1a247c11 */ /* 0x000fe4000f8008ff */
[----:B------:R-:W-:Y:S01]  /*7ae0*/  IADD3 R21, R27, R21, RZ ;  /* 0x000000151b157210 */ /* 0x000fe20007ffe0ff */
[----:B------:R-:W-:-:S03]  /*7af0*/  FFMA.FTZ R87, R87, R22, -R10 ;  /* 0x0000001657577223 */ /* 0x000fc6000001080a */
[----:B------:R-:W-:Y:S01]  /*7b00*/  LEA.HI.X R37, R26, UR13, R21, 0x1, P0 ;  /* 0x0000000d1a257c11 */ /* 0x000fe200080f0c15 */
[----:B------:R-:W-:-:S04]  /*7b10*/  FFMA.FTZ R21, R35, R54, R38 ;  /* 0x0000003623157223 */ /* 0x000fc80000010026 */
[----:B------:R-:W-:Y:S01]  /*7b20*/  FFMA.FTZ R27, R40, R23, -R21 ;  /* 0x00000017281b7223 */ /* 0x000fe20000010815 */
[----:B------:R-:W-:-:S03]  /*7b30*/  FMUL.FTZ R21, R87, R8 ;  /* 0x0000000857157220 */ /* 0x000fc60000410000 */
[----:B------:R-:W-:-:S05]  /*7b40*/  FMUL.FTZ R10, R27, R8 ;  /* 0x000000081b0a7220 */ /* 0x000fca0000410000 */
[----:B------:R-:W-:-:S05]  /*7b50*/  F2FP.BF16.F32.PACK_AB R21, R10, R21 ;  /* 0x000000150a15723e */ /* 0x000fca00000010ff */
[----:B------:R0:W-:Y:S02]  /*7b60*/  STG.E desc[UR8][R36.64], R21 ;  /* 0x0000001524007986 */ /* 0x0001e4000c101908 */
.L_x_184:
[----:B------:R-:W-:Y:S05]  /*7b70*/  BSYNC B0 ;  /* 0x0000000000007941 */ /* 0x000fea0003800000 */
.L_x_183:
[----:B------:R-:W-:Y:S01]  /*7b80*/  ISETP.NE.AND P0, PT, RZ, UR10, PT ;  /* 0x0000000aff007c0c */ /* 0x000fe2000bf05270 */
[C---:B------:R-:W-:Y:S01]  /*7b90*/  FADD.FTZ R9, -R20.reuse, R9 ;  /* 0x0000000914097221 */ /* 0x040fe20000010100 */
[----:B------:R-:W-:Y:S01]  /*7ba0*/  FADD.FTZ R15, -R20, R15 ;  /* 0x0000000f140f7221 */ /* 0x000fe20000010100 */
[----:B0-----:R-:W-:Y:S02]  /*7bb0*/  SHF.L.U32 R21, R86, 0x10, RZ ;  /* 0x0000001056157819 */ /* 0x001fe400000006ff */
        /* <DEDUP_REMOVED lines=24> */
.L_x_185:
        /* <DEDUP_REMOVED lines=23> */
.L_x_187:
[----:B------:R-:W-:Y:S05]  /*7eb0*/  BSYNC B0 ;  /* 0x0000000000007941 */ /* 0x000fea0003800000 */
.L_x_186:
        /* <DEDUP_REMOVED lines=28> */
.L_x_188:
        /* <DEDUP_REMOVED lines=19> */
[-C--:B------:R-:W-:Y:S01]  /*81b0*/  FMUL.FTZ R10, R9, R8.reuse ;  /* 0x00000008090a7220 */ /* 0x080fe20000410000 */
[----:B------:R-:W-:-:S05]  /*81c0*/  FMUL.FTZ R9, R11, R8 ;  /* 0x000000080b097220 */ /* 0x000fca0000410000 */
[----:B------:R-:W-:-:S05]  /*81d0*/  F2FP.BF16.F32.PACK_AB R9, R9, R10 ;  /* 0x0000000a0909723e */ /* 0x000fca00000010ff */
[----:B------:R0:W-:Y:S02]  /*81e0*/  STG.E desc[UR8][R26.64], R9 ;  /* 0x000000091a007986 */ /* 0x0001e4000c101908 */
.L_x_190:
[----:B------:R-:W-:Y:S05]  /*81f0*/  BSYNC B0 ;  /* 0x0000000000007941 */ /* 0x000fea0003800000 */
.L_x_189:
[----:B------:R-:W-:Y:S01]  /*8200*/  ISETP.NE.AND P0, PT, RZ, UR10, PT ;  /* 0x0000000aff007c0c */ /* 0x000fe2000bf05270 */
[C---:B------:R-:W-:Y:S01]  /*8210*/  FADD.FTZ R55, -R20.reuse, R55 ;  /* 0x0000003714377221 */ /* 0x040fe20000010100 */
[----:B------:R-:W-:Y:S01]  /*8220*/  FADD.FTZ R51, -R20, R51 ;  /* 0x0000003314337221 */ /* 0x000fe20000010100 */
        /* <DEDUP_REMOVED lines=8> */
[----:B0-----:R-:W-:-:S03]  /*82b0*/  FFMA.FTZ R9, R55, R22, R24 ;  /* 0x0000001637097223 */ /* 0x001fc60000010018 */
        /* <DEDUP_REMOVED lines=16> */
.L_x_191:
[----:B------:R-:W-:Y:S01]  /*83c0*/  ISETP.NE.AND P0, PT, R102, RZ, PT ;  /* 0x000000ff6600720c */ /* 0x000fe20003f05270 */
[----:B------:R-:W-:-:S12]  /*83d0*/  BSSY B0, `(.L_x_192) ;  /* 0x0000016000007945 */ /* 0x000fd80003800000 */
[----:B------:R-:W-:Y:S05]  /*83e0*/  @!P0 BRA `(.L_x_193) ;  /* 0x0000000000508947 */ /* 0x000fea0003800000 */
[----:B------:R-:W-:Y:S01]  /*83f0*/  IADD3 R15, R3, 0xe0, RZ ;  /* 0x000000e0030f7810 */ /* 0x000fe20007ffe0ff */
[----:B------:R-:W-:Y:S01]  /*8400*/  ULDC.64 UR12, c[0x0][0x288] ;  /* 0x0000a200000c7ab9 */ /* 0x000fe20000000a00 */
[----:B------:R-:W-:Y:S02]  /*8410*/  MOV R10, R16 ;  /* 0x00000010000a7202 */ /* 0x000fe40000000f00 */
[----:B0-----:R-:W-:Y:S02]  /*8420*/  SHF.R.S32.HI R9, RZ, 0x1f, R15 ;  /* 0x0000001fff097819 */ /* 0x001fe4000001140f */
        /* <DEDUP_REMOVED lines=16> */
.L_x_193:
[----:B------:R-:W-:Y:S05]  /*8530*/  BSYNC B0 ;  /* 0x0000000000007941 */ /* 0x000fea0003800000 */
.L_x_192:
        /* <DEDUP_REMOVED lines=11> */
[----:B01----:R-:W-:-:S03]  /*85f0*/  FFMA.FTZ R9, R49, R22, R24 ;  /* 0x0000001631097223 */ /* 0x003fc60000010018 */
        /* <DEDUP_REMOVED lines=16> */
.L_x_194:
[----:B------:R-:W-:Y:S01]  /*8700*/  ISETP.NE.AND P0, PT, R101, RZ, PT ;  /* 0x000000ff6500720c */ /* 0x000fe20003f05270 */
[----:B------:R-:W-:-:S12]  /*8710*/  BSSY B0, `(.L_x_195) ;  /* 0x0000016000007945 */ /* 0x000fd80003800000 */
[----:B------:R-:W-:Y:S05]  /*8720*/  @!P0 BRA `(.L_x_196) ;  /* 0x0000000000508947 */ /* 0x000fea0003800000 */
[----:B------:R-:W-:Y:S01]  /*8730*/  IADD3 R13, R3, 0x100, RZ ;  /* 0x00000100030d7810 */ /* 0x000fe20007ffe0ff */
[----:B------:R-:W-:Y:S01]  /*8740*/  ULDC.64 UR12, c[0x0][0x288] ;  /* 0x0000a200000c7ab9 */ /* 0x000fe20000000a00 */
[----:B------:R-:W-:Y:S02]  /*8750*/  MOV R10, R16 ;  /* 0x00000010000a7202 */ /* 0x000fe40000000f00 */
[----:B01----:R-:W-:Y:S02]  /*8760*/  SHF.R.S32.HI R9, RZ, 0x1f, R13 ;  /* 0x0000001fff097819 */ /* 0x003fe4000001140d */
        /* <DEDUP_REMOVED lines=16> */
.L_x_196:
[----:B------:R-:W-:Y:S05]  /*8870*/  BSYNC B0 ;  /* 0x0000000000007941 */ /* 0x000fea0003800000 */
.L_x_195:
[----:B------:R-:W-:Y:S01]  /*8880*/  ISETP.NE.AND P6, PT, RZ, UR10, PT ;  /* 0x0000000aff007c0c */ /* 0x000fe2000bfc5270 */
[C---:B------:R-:W-:Y:S01]  /*8890*/  FADD.FTZ R37, -R20.reuse, R37 ;  /* 0x0000002514257221 */ /* 0x040fe20000010100 */
[----:B------:R-:W-:Y:S01]  /*88a0*/  FADD.FTZ R47, -R20, R47 ;  /* 0x0000002f142f7221 */ /* 0x000fe20000010100 */
[----:B012---:R-:W-:Y:S02]  /*88b0*/  SHF.L.U32 R9, R80, 0x10, RZ ;  /* 0x0000001050097819 */ /* 0x007fe400000006ff */
[----:B------:R-:W-:Y:S01]  /*88c0*/  SHF.L.U32 R46, R46, 0x10, RZ ;  /* 0x000000102e2e7819 */ /* 0x000fe200000006ff */
[-C--:B------:R-:W-:Y:S01]  /*88d0*/  FMUL.FTZ R41, R37, R8.reuse ;  /* 0x0000000825297220 */ /* 0x080fe20000410000 */
[----:B------:R-:W-:Y:S01]  /*88e0*/  SHF.L.U32 R79, R79, 0x10, RZ ;  /* 0x000000104f4f7819 */ /* 0x000fe200000006ff */
[----:B------:R-:W-:-:S05]  /*88f0*/  FMUL.FTZ R40, R47, R8 ;  /* 0x000000082f287220 */ /* 0x000fca0000410000 */
        /* <DEDUP_REMOVED lines=19> */
.L_x_197:
[----:B------:R-:W-:Y:S04]  /*8a30*/  BSSY B0, `(.L_x_198) ;  /* 0x0000016000007945 */ /* 0x000fe80003800000 */
        /* <DEDUP_REMOVED lines=21> */
.L_x_199:
[----:B------:R-:W-:Y:S05]  /*8b90*/  BSYNC B0 ;  /* 0x0000000000007941 */ /* 0x000fea0003800000 */
.L_x_198:
[----:B------:R-:W-:Y:S01]  /*8ba0*/  SHF.L.U32 R45, R45, 0x10, RZ ;  /* 0x000000102d2d7819 */ /* 0x000fe200000006ff */
[----:B------:R-:W-:Y:S01]  /*8bb0*/  FADD.FTZ R79, -R20, R79 ;  /* 0x0000004f144f7221 */ /* 0x000fe20000010100 */
[----:B0-----:R-:W-:Y:S02]  /*8bc0*/  SHF.L.U32 R9, R78, 0x10, RZ ;  /* 0x000000104e097819 */ /* 0x001fe400000006ff */
[----:B------:R-:W-:Y:S01]  /*8bd0*/  SHF.L.U32 R44, R44, 0x10, RZ ;  /* 0x000000102c2c7819 */ /* 0x000fe200000006ff */
[----:B------:R-:W-:Y:S01]  /*8be0*/  FADD.FTZ R45, -R20, R45 ;  /* 0x0000002d142d7221 */ /* 0x000fe20000010100 */
[----:B------:R-:W-:Y:S01]  /*8bf0*/  SHF.L.U32 R37, R12, 0x10, RZ ;  /* 0x000000100c257819 */ /* 0x000fe200000006ff */
[-C--:B------:R-:W-:Y:S01]  /*8c00*/  FMUL.FTZ R79, R79, R8.reuse ;  /* 0x000000084f4f7220 */ /* 0x080fe20000410000 */
[----:B------:R-:W-:Y:S01]  /*8c10*/  SHF.L.U32 R43, R43, 0x10, RZ ;  /* 0x000000102b2b7819 */ /* 0x000fe200000006ff */
[----:B------:R-:W-:Y:S01]  /*8c20*/  FMUL.FTZ R40, R45, R8 ;  /* 0x000000082d287220 */ /* 0x000fe20000410000 */
[----:B------:R-:W-:Y:S01]  /*8c30*/  SHF.R.U32.HI R46, RZ, 0x2, R2 ;  /* 0x00000002ff2e7819 */ /* 0x000fe20000011602 */
        /* <DEDUP_REMOVED lines=19> */
.L_x_200:
        /* <DEDUP_REMOVED lines=22> */
.L_x_202:
[----:B------:R-:W-:Y:S05]  /*8ed0*/  BSYNC B0 ;  /* 0x0000000000007941 */ /* 0x000fea0003800000 */
.L_x_201:
[C---:B------:R-:W-:Y:S01]  /*8ee0*/  FADD.FTZ R37, -R20.reuse, R37 ;  /* 0x0000002514257221 */ /* 0x040fe20000010100 */
[----:B------:R-:W-:Y:S01]  /*8ef0*/  FADD.FTZ R43, -R20, R43 ;  /* 0x0000002b142b7221 */ /* 0x000fe20000010100 */
[----:B------:R-:W-:Y:S01]  /*8f00*/  IMAD R39, R39, UR7, R46 ;  /* 0x0000000727277c24 */ /* 0x000fe2000f8e022e */
[----:B------:R-:W-:Y:S01]  /*8f10*/  SHF.L.U32 R77, R77, 0x10, RZ ;  /* 0x000000104d4d7819 */ /* 0x000fe200000006ff */
[-C--:B------:R-:W-:Y:S01]  /*8f20*/  FMUL.FTZ R37, R37, R8.reuse ;  /* 0x0000000825257220 */ /* 0x080fe20000410000 */
[----:B------:R-:W-:Y:S01]  /*8f30*/  SHF.L.U32 R42, R42, 0x10, RZ ;  /* 0x000000102a2a7819 */ /* 0x000fe200000006ff */
[----:B------:R-:W-:Y:S01]  /*8f40*/  FMUL.FTZ R36, R43, R8 ;  /* 0x000000082b247220 */ /* 0x000fe20000410000 */
[----:B------:R-:W-:Y:S01]  /*8f50*/  SHF.L.U32 R27, R96, 0x10, RZ ;  /* 0x00000010601b7819 */ /* 0x000fe200000006ff */
[----:B------:R-:W-:Y:S06]  /*8f60*/  @!P6 BRA `(.L_x_203) ;  /* 0x000000000048e947 */ /* 0x000fec0003800000 */
        /* <DEDUP_REMOVED lines=18> */
.L_x_203:
[----:B------:R-:W-:Y:S04]  /*9090*/  BSSY B0, `(.L_x_204) ;  /* 0x0000016000007945 */ /* 0x000fe80003800000 */
[----:B------:R-:W-:Y:S05]  /*90a0*/  @!P3 BRA `(.L_x_205) ;  /* 0x000000000050b947 */ /* 0x000fea0003800000 */
[----:B0-----:R-:W-:Y:S01]  /*90b0*/  IADD3 R10, R3, 0x160, RZ ;  /* 0x00000160030a7810 */ /* 0x001fe20007ffe0ff */
        /* <DEDUP_REMOVED lines=19> */
.L_x_205:
[----:B------:R-:W-:Y:S05]  /*91f0*/  BSYNC B0 ;  /* 0x0000000000007941 */ /* 0x000fea0003800000 */
.L_x_204:
[----:B01----:R-:W-:Y:S01]  /*9200*/  SHF.L.U32 R9, R14, 0x10, RZ ;  /* 0x000000100e097819 */ /* 0x003fe200000006ff */
[C---:B------:R-:W-:Y:S01]  /*9210*/  FADD.FTZ R27, -R20.reuse, R27 ;  /* 0x0000001b141b7221 */ /* 0x040fe20000010100 */
[----:B------:R-:W-:Y:S01]  /*9220*/  IADD3 R37, R39, 0x180, RZ ;  /* 0x0000018027257810 */ /* 0x000fe20007ffe0ff */
[----:B------:R-:W-:Y:S01]  /*9230*/  ULDC.64 UR12, c[0x0][0x290] ;  /* 0x0000a400000c7ab9 */ /* 0x000fe20000000a00 */
[----:B------:R-:W-:Y:S01]  /*9240*/  SHF.L.U32 R95, R95, 0x10, RZ ;  /* 0x000000105f5f7819 */ /* 0x000fe200000006ff */
[----:B------:R-:W-:Y:S01]  /*9250*/  FADD.FTZ R9, -R20, R9 ;  /* 0x0000000914097221 */ /* 0x000fe20000010100 */
[----:B------:R-:W-:Y:S01]  /*9260*/  SHF.L.U32 R28, R28, 0x10, RZ ;  /* 0x000000101c1c7819 */ /* 0x000fe200000006ff */
[-C--:B------:R-:W-:Y:S01]  /*9270*/  FMUL.FTZ R27, R27, R8.reuse ;  /* 0x000000081b1b7220 */ /* 0x080fe20000410000 */
[----:B------:R-:W-:Y:S01]  /*9280*/  SHF.R.S32.HI R40, RZ, 0x1f, R37 ;  /* 0x0000001fff287819 */ /* 0x000fe20000011425 */
        /* <DEDUP_REMOVED lines=20> */
.L_x_206:
[----:B------:R-:W-:Y:S01]  /*93d0*/  ISETP.GE.U32.AND P0, PT, R37, UR12, PT ;  /* 0x0000000c25007c0c */ /* 0x000fe2000bf06070 */
[----:B------:R-:W-:Y:S01]  /*93e0*/  BSSY B0, `(.L_x_207) ;  /* 0x000001a000007945 */ /* 0x000fe20003800000 */
[----:B------:R-:W-:Y:S02]  /*93f0*/  SHF.L.U32 R15, R76, 0x10, RZ ;  /* 0x000000104c0f7819 */ /* 0x000fe400000006ff */
[----:B------:R-:W-:Y:S02]  /*9400*/  ISETP.GE.AND.EX P0, PT, R40, UR13, PT, P0 ;  /* 0x0000000d28007c0c */ /* 0x000fe4000bf06300 */
[----:B------:R-:W-:Y:S02]  /*9410*/  SHF.L.U32 R29, R29, 0x10, RZ ;  /* 0x000000101d1d7819 */ /* 0x000fe400000006ff */
[----:B------:R-:W-:-:S13]  /*9420*/  ISETP.LT.U32.AND P0, PT, R2, 0x80, !P0 ;  /* 0x000000800200780c */ /* 0x000fda0004701070 */
        /* <DEDUP_REMOVED lines=21> */
.L_x_208:
[----:B------:R-:W-:Y:S05]  /*9580*/  BSYNC B0 ;  /* 0x0000000000007941 */ /* 0x000fea0003800000 */
.L_x_207:
[C---:B------:R-:W-:Y:S01]  /*9590*/  FADD.FTZ R15, -R20.reuse, R15 ;  /* 0x0000000f140f7221 */ /* 0x040fe20000010100 */
[----:B------:R-:W-:Y:S01]  /*95a0*/  IADD3 R36, R39, 0x1a0, RZ ;  /* 0x000001a027247810 */ /* 0x000fe20007ffe0ff */
[----:B------:R-:W-:Y:S01]  /*95b0*/  FADD.FTZ R29, -R20, R29 ;  /* 0x0000001d141d7221 */ /* 0x000fe20000010100 */
[----:B0-----:R-:W-:Y:S01]  /*95c0*/  SHF.L.U32 R9, R94, 0x10, RZ ;  /* 0x000000105e097819 */ /* 0x001fe200000006ff */
[-C--:B------:R-:W-:Y:S01]  /*95d0*/  FMUL.FTZ R37, R15, R8.reuse ;  /* 0x000000080f257220 */ /* 0x080fe20000410000 */
[----:B------:R-:W-:Y:S01]  /*95e0*/  SHF.L.U32 R30, R30, 0x10, RZ ;  /* 0x000000101e1e7819 */ /* 0x000fe200000006ff */
[----:B------:R-:W-:Y:S01]  /*95f0*/  FMUL.FTZ R28, R29, R8 ;  /* 0x000000081d1c7220 */ /* 0x000fe20000410000 */
[----:B------:R-:W-:Y:S01]  /*9600*/  SHF.R.S32.HI R40, RZ, 0x1f, R36 ;  /* 0x0000001fff287819 */ /* 0x000fe20000011424 */
        /* <DEDUP_REMOVED lines=19> */
.L_x_209:
        /* <DEDUP_REMOVED lines=27> */
.L_x_211:
[----:B------:R-:W-:Y:S05]  /*98f0*/  BSYNC B0 ;  /* 0x0000000000007941 */ /* 0x000fea0003800000 */
.L_x_210:
[C---:B------:R-:W-:Y:S01]  /*9900*/  FADD.FTZ R15, -R20.reuse, R15 ;  /* 0x0000000f140f7221 */ /* 0x040fe20000010100 */
[----:B------:R-:W-:Y:S01]  /*9910*/  IADD3 R29, R39, 0x1c0, RZ ;  /* 0x000001c0271d7810 */ /* 0x000fe20007ffe0ff */
[----:B------:R-:W-:Y:S01]  /*9920*/  FADD.FTZ R31, -R20, R31 ;  /* 0x0000001f141f7221 */ /* 0x000fe20000010100 */
[----:B------:R-:W-:Y:S01]  /*9930*/  SHF.L.U32 R93, R93, 0x10, RZ ;  /* 0x000000105d5d7819 */ /* 0x000fe200000006ff */
[-C--:B------:R-:W-:Y:S01]  /*9940*/  FMUL.FTZ R27, R15, R8.reuse ;  /* 0x000000080f1b7220 */ /* 0x080fe20000410000 */
[----:B------:R-:W-:Y:S01]  /*9950*/  SHF.L.U32 R32, R32, 0x10, RZ ;  /* 0x0000001020207819 */ /* 0x000fe200000006ff */
[----:B------:R-:W-:Y:S01]  /*9960*/  FMUL.FTZ R28, R31, R8 ;  /* 0x000000081f1c7220 */ /* 0x000fe20000410000 */
[----:B------:R-:W-:Y:S01]  /*9970*/  SHF.R.S32.HI R30, RZ, 0x1f, R29 ;  /* 0x0000001fff1e7819 */ /* 0x000fe2000001141d */
        /* <DEDUP_REMOVED lines=19> */
.L_x_212:
[----:B------:R-:W-:Y:S01]  /*9ab0*/  ISETP.GE.U32.AND P0, PT, R29, UR12, PT ;  /* 0x0000000c1d007c0c */ /* 0x000fe2000bf06070 */
[----:B------:R-:W-:Y:S01]  /*9ac0*/  BSSY B0, `(.L_x_213) ;  /* 0x000001c000007945 */ /* 0x000fe20003800000 */
[----:B------:R-:W-:Y:S02]  /*9ad0*/  SHF.L.U32 R75, R75, 0x10, RZ ;  /* 0x000000104b4b7819 */ /* 0x000fe400000006ff */
[----:B------:R-:W-:Y:S02]  /*9ae0*/  ISETP.GE.AND.EX P0, PT, R30, UR13, PT, P0 ;  /* 0x0000000d1e007c0c */ /* 0x000fe4000bf06300 */
[----:B------:R-:W-:Y:S01]  /*9af0*/  SHF.L.U32 R33, R33, 0x10, RZ ;  /* 0x0000001021217819 */ /* 0x000fe200000006ff */
[----:B------:R-:W-:Y:S01]  /*9b00*/  FADD.FTZ R75, -R20, R75 ;  /* 0x0000004b144b7221 */ /* 0x000fe20000010100 */
[----:B------:R-:W-:-:S03]  /*9b10*/  ISETP.LT.U32.AND P0, PT, R2, 0x80, !P0 ;  /* 0x000000800200780c */ /* 0x000fc60004701070 */
[----:B------:R-:W-:-:S10]  /*9b20*/  FADD.FTZ R33, -R20, R33 ;  /* 0x0000002114217221 */ /* 0x000fd40000010100 */
[----:B------:R-:W-:Y:S05]  /*9b30*/  @!P0 BRA `(.L_x_214) ;  /* 0x0000000000508947 */ /* 0x000fea0003800000 */
[----:B------:R-:W-:Y:S01]  /*9b40*/  IADD3 R14, R3, 0x1c0, RZ ;  /* 0x000001c0030e7810 */ /* 0x000fe20007ffe0ff */
[----:B------:R-:W-:Y:S01]  /*9b50*/  ULDC.64 UR14, c[0x0][0x288] ;  /* 0x0000a200000e7ab9 */ /* 0x000fe20000000a00 */
[----:B0-----:R-:W-:Y:S02]  /*9b60*/  MOV R10, R16 ;  /* 0x00000010000a7202 */ /* 0x001fe40000000f00 */
        /* <DEDUP_REMOVED lines=17> */
.L_x_214:
[----:B------:R-:W-:Y:S05]  /*9c80*/  BSYNC B0 ;  /* 0x0000000000007941 */ /* 0x000fea0003800000 */
.L_x_213:
[----:B------:R-:W-:Y:S01]  /*9c90*/  IADD3 R39, R39, 0x1e0, RZ ;  /* 0x000001e027277810 */ /* 0x000fe20007ffe0ff */
[-C--:B------:R-:W-:Y:S01]  /*9ca0*/  FMUL.FTZ R75, R75, R8.reuse ;  /* 0x000000084b4b7220 */ /* 0x080fe20000410000 */
[----:B01----:R-:W-:Y:S01]  /*9cb0*/  SHF.L.U32 R9, R92, 0x10, RZ ;  /* 0x000000105c097819 */ /* 0x003fe200000006ff */
[----:B------:R-:W-:Y:S01]  /*9cc0*/  FMUL.FTZ R26, R33, R8 ;  /* 0x00000008211a7220 */ /* 0x000fe20000410000 */
[----:B------:R-:W-:Y:S02]  /*9cd0*/  SHF.L.U32 R34, R34, 0x10, RZ ;  /* 0x0000001022227819 */ /* 0x000fe400000006ff */
        /* <DEDUP_REMOVED lines=20> */
.L_x_215:
[----:B------:R-:W-:Y:S01]  /*9e20*/  ISETP.GE.U32.AND P0, PT, R39, UR12, PT ;  /* 0x0000000c27007c0c */ /* 0x000fe2000bf06070 */
[----:B------:R-:W-:Y:S03]  /*9e30*/  BSSY B0, `(.L_x_216) ;  /* 0x0000016000007945 */ /* 0x000fe60003800000 */
[----:B------:R-:W-:-:S04]  /*9e40*/  ISETP.GE.AND.EX P0, PT, R27, UR13, PT, P0 ;  /* 0x0000000d1b007c0c */ /* 0x000fc8000bf06300 */
[----:B------:R-:W-:-:S13]  /*9e50*/  ISETP.LT.U32.AND P0, PT, R2, 0x80, !P0 ;  /* 0x000000800200780c */ /* 0x000fda0004701070 */
[----:B------:R-:W-:Y:S05]  /*9e60*/  @!P0 BRA `(.L_x_217) ;  /* 0x0000000000488947 */ /* 0x000fea0003800000 */
[----:B------:R-:W-:Y:S01]  /*9e70*/  SHF.R.S32.HI R10, RZ, 0x1f, R7 ;  /* 0x0000001fff0a7819 */ /* 0x000fe20000011407 */
[----:B------:R-:W-:Y:S01]  /*9e80*/  ULDC.64 UR12, c[0x0][0x288] ;  /* 0x0000a200000c7ab9 */ /* 0x000fe20000000a00 */
[----:B------:R-:W-:Y:S01]  /*9e90*/  MOV R17, R19 ;  /* 0x0000001300117202 */ /* 0x000fe20000000f00 */
[C-C-:B------:R-:W-:Y:S01]  /*9ea0*/  FFMA.FTZ R12, R35.reuse, R75, R38.reuse ;  /* 0x0000004b230c7223 */ /* 0x140fe20000010026 */
[----:B------:R-:W-:Y:S01]  /*9eb0*/  FFMA.FTZ R35, R35, R26, R38 ;  /* 0x0000001a23237223 */ /* 0x000fe20000010026 */
[----:B------:R-:W-:Y:S02]  /*9ec0*/  IMAD R10, R10, UR12, RZ ;  /* 0x0000000c0a0a7c24 */ /* 0x000fe4000f8e02ff */
[----:B------:R-:W-:Y:S01]  /*9ed0*/  FFMA.FTZ R9, R9, R22, -R12 ;  /* 0x0000001609097223 */ /* 0x000fe2000001080c */
[----:B------:R-:W-:-:S04]  /*9ee0*/  IMAD.WIDE.U32 R16, R7, UR12, R16 ;  /* 0x0000000c07107c25 */ /* 0x000fc8000f8e0010 */
[----:B------:R-:W-:Y:S01]  /*9ef0*/  FFMA.FTZ R35, R34, R23, -R35 ;  /* 0x0000001722237223 */ /* 0x000fe20000010823 */
[-C--:B------:R-:W-:Y:S01]  /*9f00*/  FMUL.FTZ R9, R9, R8.reuse ;  /* 0x0000000809097220 */ /* 0x080fe20000410000 */
[----:B------:R-:W-:Y:S01]  /*9f10*/  IMAD R11, R7, UR13, R10 ;  /* 0x0000000d070b7c24 */ /* 0x000fe2000f8e020a */
[----:B------:R-:W-:Y:S01]  /*9f20*/  ULDC.64 UR12, c[0x0][0x210] ;  /* 0x00008400000c7ab9 */ /* 0x000fe20000000a00 */
[----:B------:R-:W-:Y:S01]  /*9f30*/  FMUL.FTZ R8, R35, R8 ;  /* 0x0000000823087220 */ /* 0x000fe20000410000 */
[----:B------:R-:W-:Y:S02]  /*9f40*/  LEA R10, P0, R16, UR12, 0x1 ;  /* 0x0000000c100a7c11 */ /* 0x000fe4000f8008ff */
[----:B------:R-:W-:Y:S02]  /*9f50*/  IADD3 R11, R17, R11, RZ ;  /* 0x0000000b110b7210 */ /* 0x000fe40007ffe0ff */
[----:B------:R-:W-:Y:S02]  /*9f60*/  F2FP.BF16.F32.PACK_AB R9, R8, R9 ;  /* 0x000000090809723e */ /* 0x000fe400000010ff */
[----:B------:R-:W-:-:S05]  /*9f70*/  LEA.HI.X R11, R16, UR13, R11, 0x1, P0 ;  /* 0x0000000d100b7c11 */ /* 0x000fca00080f0c0b */
[----:B------:R0:W-:Y:S02]  /*9f80*/  STG.E desc[UR8][R10.64], R9 ;  /* 0x000000090a007986 */ /* 0x0001e4000c101908 */
.L_x_217:
[----:B------:R-:W-:Y:S05]  /*9f90*/  BSYNC B0 ;  /* 0x0000000000007941 */ /* 0x000fea0003800000 */
.L_x_216:
[----:B------:R-:W-:Y:S02]  /*9fa0*/  IADD3 R6, R4, R6, RZ ;  /* 0x0000000604067210 */ /* 0x000fe40007ffe0ff */
[----:B------:R-:W-:Y:S02]  /*9fb0*/  IADD3 R97, R97, 0x1, RZ ;  /* 0x0000000161617810 */ /* 0x000fe40007ffe0ff */
[----:B------:R-:W-:-:S13]  /*9fc0*/  ISETP.GE.AND P0, PT, R6, UR4, PT ;  /* 0x0000000406007c0c */ /* 0x000fda000bf06270 */
[----:B------:R-:W-:Y:S05]  /*9fd0*/  @!P0 BRA `(.L_x_218) ;  /* 0xffffff6400a08947 */ /* 0x000fea000383ffff */
.L_x_135:
[----:B------:R-:W1:Y:S01]  /*9fe0*/  LDC R6, c[0x0][0xc] ;  /* 0x00000300ff067b82 */ /* 0x000e620000000800 */
[----:B------:R-:W-:Y:S01]  /*9ff0*/  ISETP.NE.AND P2, PT, R2, RZ, PT ;  /* 0x000000ff0200720c */ /* 0x000fe20003f45270 */
[----:B------:R-:W-:Y:S06]  /*a000*/  BSSY B0, `(.L_x_219) ;  /* 0x0000015000007945 */ /* 0x000fec0003800000 */
[----:B0-----:R-:W0:Y:S08]  /*a010*/  LDC R9, c[0x0][0x10] ;  /* 0x00000400ff097b82 */ /* 0x001e300000000800 */
[----:B------:R-:W2:Y:S01]  /*a020*/  LDC.64 R4, c[0x0][0x258] ;  /* 0x00009600ff047b82 */ /* 0x000ea20000000a00 */
[----:B-1----:R-:W-:-:S02]  /*a030*/  IADD3 R3, R6, -0x1, RZ ;  /* 0xffffffff06037810 */ /* 0x002fc40007ffe0ff */
[----:B------:R-:W-:Y:S02]  /*a040*/  ISETP.NE.AND P1, PT, R6, 0x1, PT ;  /* 0x000000010600780c */ /* 0x000fe40003f25270 */
[----:B------:R-:W-:Y:S02]  /*a050*/  ISETP.NE.AND P0, PT, R3, UR7, PT ;  /* 0x0000000703007c0c */ /* 0x000fe4000bf05270 */
[C---:B0-----:R-:W-:Y:S02]  /*a060*/  SHF.L.U32 R3, R9.reuse, 0x1, RZ ;  /* 0x0000000109037819 */ /* 0x041fe400000006ff */
[----:B------:R-:W-:Y:S02]  /*a070*/  IADD3 R7, R9, -0x1, RZ ;  /* 0xffffffff09077810 */ /* 0x000fe40007ffe0ff */
[----:B------:R-:W-:Y:S02]  /*a080*/  SEL R3, R3, RZ, P1 ;  /* 0x000000ff03037207 */ /* 0x000fe40000800000 */
[----:B------:R-:W-:-:S03]  /*a090*/  ISETP.NE.OR P0, PT, R0, R7, P0 ;  /* 0x000000070000720c */ /* 0x000fc60000705670 */
[----:B--2---:R-:W-:Y:S01]  /*a0a0*/  IMAD.WIDE.U32 R4, R3, 0x4, R4 ;  /* 0x0000000403047825 */ /* 0x004fe200078e0004 */
[----:B------:R-:W-:Y:S09]  /*a0b0*/  @P2 BRA `(.L_x_220) ;  /* 0x0000000000242947 */ /* 0x000ff20003800000 */
        /* <DEDUP_REMOVED lines=9> */
.L_x_220:
[----:B------:R-:W-:Y:S05]  /*a150*/  BSYNC B0 ;  /* 0x0000000000007941 */ /* 0x000fea0003800000 */
.L_x_219:
[----:B------:R-:W-:Y:S05]  /*a160*/  @P0 EXIT ;  /* 0x000000000000094d */ /* 0x000fea0003800000 */
[----:B------:R-:W-:Y:S05]  /*a170*/  @P2 BRA `(.L_x_221) ;  /* 0x0000000000202947 */ /* 0x000fea0003800000 */
[----:B------:R-:W-:-:S05]  /*a180*/  IMAD R0, R6, R9, RZ ;  /* 0x0000000906007224 */ /* 0x000fca00078e02ff */
[----:B------:R-:W-:-:S13]  /*a190*/  ISETP.NE.AND P0, PT, R0, -0x1, PT ;  /* 0xffffffff0000780c */ /* 0x000fda0003f05270 */
[----:B------:R-:W-:Y:S05]  /*a1a0*/  @!P0 BRA `(.L_x_221) ;  /* 0x0000000000148947 */ /* 0x000fea0003800000 */
.L_x_222:
[----:B0-----:R-:W2:Y:S04]  /*a1b0*/  LDG.E.STRONG.GPU R3, desc[UR8][R4.64] ;  /* 0x0000000804037981 */ /* 0x001ea8000c1ef900 */
[----:B--2---:R-:W-:Y:S01]  /*a1c0*/  CCTL.IVALL ;  /* 0x00000000ff00798f */ /* 0x004fe20002000000 */
[----:B------:R-:W-:Y:S05]  /*a1d0*/  YIELD ;  /* 0x0000000000007946 */ /* 0x000fea0003800000 */
[----:B------:R-:W-:-:S13]  /*a1e0*/  ISETP.NE.AND P0, PT, R3, R0, PT ;  /* 0x000000000300720c */ /* 0x000fda0003f05270 */
[----:B------:R-:W-:Y:S05]  /*a1f0*/  @P0 BRA `(.L_x_222) ;  /* 0xfffffffc00ec0947 */ /* 0x000fea000383ffff */
.L_x_221:
[----:B------:R-:W-:Y:S05]  /*a200*/  WARPSYNC.ALL ;  /* 0x0000000000007948 */ /* 0x000fea0003800000 */
[----:B------:R-:W1:Y:S08]  /*a210*/  LDC.64 R24, c[0x0][0x288] ;  /* 0x0000a200ff187b82 */ /* 0x000e700000000a00 */
[----:B------:R-:W-:Y:S01]  /*a220*/  BAR.SYNC.DEFER_BLOCKING 0x0 ;  /* 0x0000000000007b1d */ /* 0x000fe20000010000 */
[----:B-1----:R-:W-:-:S04]  /*a230*/  LEA.HI R0, P0, R25, R24, RZ, 0x1 ;  /* 0x0000001819007211 */ /* 0x002fc800078108ff */
[----:B0-----:R-:W-:-:S04]  /*a240*/  IADD3.X R3, RZ, R25, RZ, P0, !PT ;  /* 0x00000019ff037210 */ /* 0x001fc800007fe4ff */
[--C-:B------:R-:W-:Y:S02]  /*a250*/  SHF.R.S64 R27, R0, 0x1, R3.reuse ;  /* 0x00000001001b7819 */ /* 0x100fe40000001003 */
[----:B------:R-:W-:Y:S02]  /*a260*/  SHF.R.S32.HI R0, RZ, 0x1f, R2 ;  /* 0x0000001fff007819 */ /* 0x000fe40000011402 */
[----:B------:R-:W-:Y:S02]  /*a270*/  SHF.R.S32.HI R29, RZ, 0x1, R3 ;  /* 0x00000001ff1d7819 */ /* 0x000fe40000011403 */
[----:B------:R-:W-:-:S04]  /*a280*/  ISETP.GT.U32.AND P0, PT, R27, R2, PT ;  /* 0x000000021b00720c */ /* 0x000fc80003f04070 */
[----:B------:R-:W-:-:S13]  /*a290*/  ISETP.GT.AND.EX P0, PT, R29, R0, PT, P0 ;  /* 0x000000001d00720c */ /* 0x000fda0003f04300 */
[----:B------:R-:W-:Y:S05]  /*a2a0*/  @!P0 EXIT ;  /* 0x000000000000894d */ /* 0x000fea0003800000 */
[----:B------:R-:W-:Y:S01]  /*a2b0*/  IMAD.WIDE.U32 R4, R24, 0x3, RZ ;  /* 0x0000000318047825 */ /* 0x000fe200078e00ff */
[----:B------:R-:W-:Y:S01]  /*a2c0*/  LEA R3, R25, R25, 0x1 ;  /* 0x0000001919037211 */ /* 0x000fe200078e08ff */
[----:B------:R-:W0:Y:S01]  /*a2d0*/  LDC.64 R16, c[0x0][0x218] ;  /* 0x00008600ff107b82 */ /* 0x000e220000000a00 */
[----:B------:R-:W-:Y:S01]  /*a2e0*/  SHF.L.U64.HI R33, R27, 0x2, R29 ;  /* 0x000000021b217819 */ /* 0x000fe2000001021d */
[----:B------:R-:W-:Y:S01]  /*a2f0*/  ULDC.64 UR4, c[0x0][0x268] ;  /* 0x00009a0000047ab9 */ /* 0x000fe20000000a00 */
[----:B------:R-:W-:-:S04]  /*a300*/  IADD3 R3, R5, R3, RZ ;  /* 0x0000000305037210 */ /* 0x000fc80007ffe0ff */
[----:B------:R-:W-:Y:S01]  /*a310*/  LEA.HI R4, P0, R3, R4, RZ, 0x1 ;  /* 0x0000000403047211 */ /* 0x000fe200078108ff */
[----:B------:R-:W1:Y:S03]  /*a320*/  LDC.64 R18, c[0x0][0x220] ;  /* 0x00008800ff127b82 */ /* 0x000e660000000a00 */
[----:B------:R-:W-:-:S04]  /*a330*/  IADD3.X R3, RZ, R3, RZ, P0, !PT ;  /* 0x00000003ff037210 */ /* 0x000fc800007fe4ff */
[--C-:B------:R-:W-:Y:S02]  /*a340*/  SHF.R.S64 R31, R4, 0x1, R3.reuse ;  /* 0x00000001041f7819 */ /* 0x100fe40000001003 */
[----:B------:R-:W-:Y:S02]  /*a350*/  SHF.R.S32.HI R4, RZ, 0x1, R3 ;  /* 0x00000001ff047819 */ /* 0x000fe40000011403 */
[----:B------:R-:W-:Y:S02]  /*a360*/  SHF.L.U64.HI R3, R24, 0x2, R25 ;  /* 0x0000000218037819 */ /* 0x000fe40000010219 */
[----:B------:R-:W-:-:S07]  /*a370*/  SHF.L.U64.HI R25, R31, 0x2, R4 ;  /* 0x000000021f197819 */ /* 0x000fce0000010204 */
.L_x_223:
        /* <DEDUP_REMOVED lines=23> */
.L_x_224:
        /* <DEDUP_REMOVED lines=9> */
.L_x_3335:


//--------------------- .text._Z35group_norm_nhwc_bwd_one_pass_kernelI11Bf16IOBf16WLi64ELi8ELi128EEv26Group_norm_nhwc_bwd_params --------------------------
	.section	.text._Z35group_norm_nhwc_bwd_one_pass_kernelI11Bf16IOBf16WLi64ELi8ELi128EEv26Group_norm_nhwc_bwd_params,"ax",@progbits
	.align	128
        .global         _Z35group_norm_nhwc_bwd_one_pass_kernelI11Bf16IOBf16WLi64ELi8ELi128EEv26Group_norm_nhwc_bwd_params
        .type           _Z35group_norm_nhwc_bwd_one_pass_kernelI11Bf16IOBf16WLi64ELi8ELi128EEv26Group_norm_nhwc_bwd_params,@function
        .size           _Z35group_norm_nhwc_bwd_one_pass_kernelI11Bf16IOBf16WLi64ELi8ELi128EEv26Group_norm_nhwc_bwd_params,(.L_x_3336 - _Z35group_norm_nhwc_bwd_one_pass_kernelI11Bf16IOBf16WLi64ELi8ELi128EEv26Group_norm_nhwc_bwd_params)
        .other          _Z35group_norm_nhwc_bwd_one_pass_kernelI11Bf16IOBf16WLi64ELi8ELi128EEv26Group_norm_nhwc_bwd_params,@"STO_CUDA_ENTRY STV_DEFAULT"
_Z35group_norm_nhwc_bwd_one_pass_kernelI11Bf16IOBf16WLi64ELi8ELi128EEv26Group_norm_nhwc_bwd_params:
.text._Z35group_norm_nhwc_bwd_one_pass_kernelI11Bf16IOBf16WLi64ELi8ELi128EEv26Group_norm_nhwc_bwd_params:
        /* <DEDUP_REMOVED lines=11> */
[----:B------:R-:W-:Y:S01]  /*00b0*/  SHF.R.U32.HI R0, RZ, 0x2, R37 ;  /* 0x00000002ff007819 */ /* 0x000fe20000011625 */
[----:B------:R-:W-:Y:S01]  /*00c0*/  ULDC.64 UR10, c[0x0][0x288] ;  /* 0x0000a200000a7ab9 */ /* 0x000fe20000000a00 */
[----:B------:R-:W1:Y:S01]  /*00d0*/  S2R R2, SR_LANEID ;  /* 0x0000000000027919 */ /* 0x000e620000000000 */
[----:B------:R-:W-:Y:S01]  /*00e0*/  ULDC.64 UR16, c[0x0][0x290] ;  /* 0x0000a40000107ab9 */ /* 0x000fe20000000a00 */
[----:B------:R-:W-:Y:S01]  /*00f0*/  UIMAD.WIDE.U32 UR4, UR10, 0x3, URZ ;  /* 0x000000030a0478a5 */ /* 0x000fe2000f8e003f */
[----:B------:R-:W-:Y:S01]  /*0100*/  SHF.L.U32 R6, R37, 0x1, RZ ;  /* 0x0000000125067819 */ /* 0x000fe200000006ff */
[----:B------:R-:W-:Y:S01]  /*0110*/  UIMAD UR8, UR11, 0x3, URZ ;  /* 0x000000030b0878a4 */ /* 0x000fe2000f8e023f */
[----:B------:R-:W2:Y:S01]  /*0120*/  S2UR UR7, SR_CgaCtaId ;  /* 0x00000000000779c3 */ /* 0x000ea20000008800 */
[----:B------:R-:W-:Y:S01]  /*0130*/  ULEA.HI UR9, UP0, UR11, UR10, URZ, 0x1 ;  /* 0x0000000a0b097291 */ /* 0x000fe2000f81083f */
[----:B------:R-:W-:Y:S01]  /*0140*/  HFMA2.MMA R34, -RZ, RZ, 0, 0 ;  /* 0x00000000ff227435 */ /* 0x000fe200000001ff */
[----:B------:R-:W-:Y:S01]  /*0150*/  UIADD3 UR5, UR5, UR8, URZ ;  /* 0x0000000805057290 */ /* 0x000fe2000fffe03f */
[----:B------:R-:W-:Y:S01]  /*0160*/  MOV R35, R25 ;  /* 0x0000001900237202 */ /* 0x000fe20000000f00 */
[----:B------:R-:W-:-:S02]  /*0170*/  UIADD3.X UR10, URZ, UR11, URZ, UP0, !UPT ;  /* 0x0000000b3f0a7290 */ /* 0x000fc400087fe43f */
[----:B------:R-:W-:Y:S01]  /*0180*/  ULEA.HI UR8, UP0, UR5, UR4, URZ, 0x1 ;  /* 0x0000000405087291 */ /* 0x000fe2000f81083f */
[----:B------:R-:W3:Y:S01]  /*0190*/  LDC R24, c[0x0][0x10] ;  /* 0x00000400ff187b82 */ /* 0x000ee20000000800 */
[----:B------:R-:W-:Y:S01]  /*01a0*/  UMOV UR6, 0x400 ;  /* 0x0000040000067882 */ /* 0x000fe20000000000 */
[----:B------:R-:W-:Y:S02]  /*01b0*/  USHF.R.S64 UR9, UR9, 0x1, UR10 ;  /* 0x0000000109097899 */ /* 0x000fe4000800100a */
[----:B------:R-:W-:Y:S01]  /*01c0*/  UIADD3.X UR5, URZ, UR5, URZ, UP0, !UPT ;  /* 0x000000053f057290 */ /* 0x000fe200087fe43f */
[----:B0-----:R-:W-:-:S03]  /*01d0*/  IMAD R0, R3, UR14, R0 ;  /* 0x0000000e03007c24 */ /* 0x001fc6000f8e0200 */
[----:B------:R-:W-:Y:S01]  /*01e0*/  USHF.R.S64 UR8, UR8, 0x1, UR5 ;  /* 0x0000000108087899 */ /* 0x000fe20008001005 */
[----:B------:R-:W0:Y:S01]  /*01f0*/  LDC R3, c[0x0][0xc] ;  /* 0x00000300ff037b82 */ /* 0x000e220000000800 */
[----:B------:R-:W-:Y:S01]  /*0200*/  USHF.R.S32.HI UR5, URZ, 0x1, UR5 ;  /* 0x000000013f057899 */ /* 0x000fe20008011405 */
[----:B------:R-:W-:Y:S02]  /*0210*/  ISETP.GE.U32.AND P1, PT, R0, UR16, PT ;  /* 0x0000001000007c0c */ /* 0x000fe4000bf26070 */
[----:B------:R-:W-:Y:S01]  /*0220*/  SHF.R.S32.HI R4, RZ, 0x1f, R0 ;  /* 0x0000001fff047819 */ /* 0x000fe20000011400 */
[----:B--2---:R-:W-:Y:S02]  /*0230*/  ULEA UR6, UR7, UR6, 0x18 ;  /* 0x0000000607067291 */ /* 0x004fe4000f8ec03f */
[----:B------:R-:W-:Y:S01]  /*0240*/  USHF.R.S32.HI UR7, URZ, 0x1, UR10 ;  /* 0x000000013f077899 */ /* 0x000fe2000801140a */
[----:B------:R-:W-:Y:S01]  /*0250*/  ISETP.GE.AND.EX P1, PT, R4, UR17, PT, P1 ;  /* 0x0000001104007c0c */ /* 0x000fe2000bf26310 */
[----:B------:R-:W-:Y:S01]  /*0260*/  USHF.L.U64.HI UR5, UR8, 0x2, UR5 ;  /* 0x0000000208057899 */ /* 0x000fe20008010205 */
[----:B------:R-:W-:Y:S01]  /*0270*/  SHF.R.S32.HI R4, RZ, 0x1f, R37 ;  /* 0x0000001fff047819 */ /* 0x000fe20000011425 */
[----:B------:R-:W-:Y:S01]  /*0280*/  USHF.L.U64.HI UR7, UR9, 0x2, UR7 ;  /* 0x0000000209077899 */ /* 0x000fe20008010207 */
[----:B------:R-:W-:-:S02]  /*0290*/  ISETP.LT.U32.AND P1, PT, R37, 0x80, !P1 ;  /* 0x000000802500780c */ /* 0x000fc40004f21070 */
[----:B------:R-:W-:-:S04]  /*02a0*/  LEA.HI R4, R4, R37, RZ, 0x5 ;  /* 0x0000002504047211 */ /* 0x000fc800078f28ff */
[----:B------:R-:W-:Y:S02]  /*02b0*/  SHF.R.S32.HI R5, RZ, 0x5, R4 ;  /* 0x00000005ff057819 */ /* 0x000fe40000011404 */
[----:B------:R-:W-:Y:S02]  /*02c0*/  LOP3.LUT R4, R6, 0x6, RZ, 0xc0, !PT ;  /* 0x0000000606047812 */ /* 0x000fe400078ec0ff */
[----:B------:R-:W-:Y:S02]  /*02d0*/  LEA R5, R5, UR6, 0x3 ;  /* 0x0000000605057c11 */ /* 0x000fe4000f8e18ff */
[----:B01-3--:R-:W-:-:S07]  /*02e0*/  LOP3.LUT R36, R3, 0x3, RZ, 0xc0, !PT ;  /* 0x0000000303247812 */ /* 0x00bfce00078ec0ff */
.L_x_252:
        /* <DEDUP_REMOVED lines=11> */
[----:B------:R-:W-:Y:S01]  /*03a0*/  CS2R R30, SRZ ;  /* 0x00000000001e7805 */ /* 0x000fe2000001ff00 */
[----:B------:R-:W-:-:S06]  /*03b0*/  ULDC.U8 UR6, c[0x0][0x2a4] ;  /* 0x0000a90000067ab9 */ /* 0x000fcc0000000000 */
[----:B0-----:R-:W0:Y:S02]  /*03c0*/  MUFU.RCP R8, R8 ;  /* 0x0000000800087308 */ /* 0x001e240000001000 */
[----:B0-----:R-:W-:Y:S02]  /*03d0*/  IADD3 R6, R8, 0xffffffe, RZ ;  /* 0x0ffffffe08067810 */ /* 0x001fe40007ffe0ff */
[----:B------:R-:W-:-:S04]  /*03e0*/  SHF.R.U32.HI R8, RZ, 0x2, R37 ;  /* 0x00000002ff087819 */ /* 0x000fc80000011625 */
[----:B------:R0:W4:Y:S01]  /*03f0*/  F2I.FTZ.U32.TRUNC.NTZ R7, R6 ;  /* 0x0000000600077305 */ /* 0x000122000021f000 */
[----:B-1----:R-:W-:Y:S01]  /*0400*/  IMAD R8, R13, UR14, R8 ;  /* 0x0000000e0d087c24 */ /* 0x002fe2000f8e0208 */
[----:B0-----:R-:W-:Y:S02]  /*0410*/  MOV R6, RZ ;  /* 0x000000ff00067202 */ /* 0x001fe40000000f00 */
[----:B----4-:R-:W-:-:S05]  /*0420*/  IADD3 R10, RZ, -R7, RZ ;  /* 0x80000007ff0a7210 */ /* 0x010fca0007ffe0ff */
[----:B------:R-:W-:-:S04]  /*0430*/  IMAD R11, R10, R9, RZ ;  /* 0x000000090a0b7224 */ /* 0x000fc800078e02ff */
[----:B------:R-:W-:Y:S02]  /*0440*/  IMAD.HI.U32 R7, R7, R11, R6 ;  /* 0x0000000b07077227 */ /* 0x000fe400078e0006 */
[----:B------:R-:W0:Y:S04]  /*0450*/  LDC.64 R10, c[0x0][0x248] ;  /* 0x00009200ff0a7b82 */ /* 0x000e280000000a00 */
[----:B------:R-:W-:-:S05]  /*0460*/  IMAD.HI.U32 R7, R7, R12, RZ ;  /* 0x0000000c07077227 */ /* 0x000fca00078e00ff */
[----:B------:R-:W-:-:S05]  /*0470*/  IADD3 R6, -R7, RZ, RZ ;  /* 0x000000ff07067210 */ /* 0x000fca0007ffe1ff */
[----:B------:R-:W-:Y:S01]  /*0480*/  IMAD R6, R9, R6, R12 ;  /* 0x0000000609067224 */ /* 0x000fe200078e020c */
[----:B------:R-:W-:-:S04]  /*0490*/  LOP3.LUT R12, R35, R14, RZ, 0x3c, !PT ;  /* 0x0000000e230c7212 */ /* 0x000fc800078e3cff */
[----:B------:R-:W-:Y:S01]  /*04a0*/  ISETP.GT.U32.AND P5, PT, R9, R6, PT ;  /* 0x000000060900720c */ /* 0x000fe20003fa4070 */
[----:B0-----:R-:W-:-:S06]  /*04b0*/  IMAD.WIDE R10, R35, 0x8, R10 ;  /* 0x00000008230a7825 */ /* 0x001fcc00078e020a */
[----:B------:R-:W4:Y:S06]  /*04c0*/  LDG.E.64 R10, desc[UR12][R10.64] ;  /* 0x0000000c0a0a7981 */ /* 0x000f2c000c1e1b00 */
[----:B------:R-:W-:-:S04]  /*04d0*/  @!P5 IADD3 R6, R6, -R9, RZ ;  /* 0x800000090606d210 */ /* 0x000fc80007ffe0ff */
[----:B------:R-:W-:Y:S02]  /*04e0*/  ISETP.GE.U32.AND P4, PT, R6, R9, PT ;  /* 0x000000090600720c */ /* 0x000fe40003f86070 */
[----:B------:R-:W-:Y:S02]  /*04f0*/  IADD3 R8, R8, 0x20, RZ ;  /* 0x0000002008087810 */ /* 0x000fe40007ffe0ff */
[----:B------:R-:W-:Y:S02]  /*0500*/  ISETP.GE.AND P2, PT, R12, RZ, PT ;  /* 0x000000ff0c00720c */ /* 0x000fe40003f46270 */
[----:B------:R-:W-:Y:S01]  /*0510*/  @!P5 IADD3 R7, R7, 0x1, RZ ;  /* 0x000000010707d810 */ /* 0x000fe20007ffe0ff */
[----:B------:R-:W0:Y:S01]  /*0520*/  @P1 LDC.64 R12, c[0x0][0x228] ;  /* 0x00008a00ff0c1b82 */ /* 0x000e220000000a00 */
[----:B------:R-:W-:Y:S02]  /*0530*/  ISETP.GE.U32.AND P0, PT, R8, UR10, PT ;  /* 0x0000000a08007c0c */ /* 0x000fe4000bf06070 */
[----:B------:R-:W-:-:S02]  /*0540*/  SHF.R.S32.HI R8, RZ, 0x1f, R8 ;  /* 0x0000001fff087819 */ /* 0x000fc40000011408 */
[-C--:B------:R-:W-:Y:S02]  /*0550*/  ISETP.GT.U32.AND P6, PT, R9, R6.reuse, PT ;  /* 0x000000060900720c */ /* 0x080fe40003fc4070 */
[----:B------:R-:W-:Y:S02]  /*0560*/  @P4 IADD3 R7, R7, 0x1, RZ ;  /* 0x0000000107074810 */ /* 0x000fe40007ffe0ff */
[----:B------:R-:W-:Y:S02]  /*0570*/  IADD3 R9, R6, -R9, RZ ;  /* 0x8000000906097210 */ /* 0x000fe40007ffe0ff */
[----:B------:R-:W-:Y:S01]  /*0580*/  ISETP.GE.AND.EX P0, PT, R8, UR11, PT, P0 ;  /* 0x0000000b08007c0c */ /* 0x000fe2000bf06300 */
[----:B------:R-:W-:Y:S01]  /*0590*/  ULDC.64 UR10, c[0x0][0x298] ;  /* 0x0000a600000a7ab9 */ /* 0x000fe20000000a00 */
[----:B------:R-:W-:Y:S02]  /*05a0*/  MOV R8, R7 ;  /* 0x0000000700087202 */ /* 0x000fe40000000f00 */
[----:B------:R-:W-:-:S02]  /*05b0*/  SEL R6, R9, R6, !P6 ;  /* 0x0000000609067207 */ /* 0x000fc40007000000 */
[----:B------:R-:W-:Y:S02]  /*05c0*/  ISETP.NE.AND P4, PT, R14, RZ, PT ;  /* 0x000000ff0e00720c */ /* 0x000fe40003f85270 */
[----:B------:R-:W-:Y:S02]  /*05d0*/  LOP3.LUT R7, RZ, R14, RZ, 0x33, !PT ;  /* 0x0000000eff077212 */ /* 0x000fe400078e33ff */
[----:B------:R-:W-:Y:S02]  /*05e0*/  @!P2 IADD3 R8, -R8, RZ, RZ ;  /* 0x000000ff0808a210 */ /* 0x000fe40007ffe1ff */
[----:B------:R-:W-:Y:S02]  /*05f0*/  ISETP.LT.U32.AND P0, PT, R37, 0x80, !P0 ;  /* 0x000000802500780c */ /* 0x000fe40004701070 */
[----:B------:R-:W-:Y:S02]  /*0600*/  @!P3 IADD3 R6, -R6, RZ, RZ ;  /* 0x000000ff0606b210 */ /* 0x000fe40007ffe1ff */
[----:B------:R-:W-:-:S02]  /*0610*/  SEL R41, R7, R8, !P4 ;  /* 0x0000000807297207 */ /* 0x000fc40006000000 */
[----:B------:R-:W-:Y:S02]  /*0620*/  SEL R38, R7, R6, !P4 ;  /* 0x0000000607267207 */ /* 0x000fe40006000000 */
[----:B------:R-:W-:Y:S02]  /*0630*/  SHF.R.S32.HI R8, RZ, 0x1f, R41 ;  /* 0x0000001fff087819 */ /* 0x000fe40000011429 */
[----:B------:R-:W-:-:S03]  /*0640*/  LEA R6, R38, R4, 0x3 ;  /* 0x0000000426067211 */ /* 0x000fc600078e18ff */
[----:B------:R-:W-:Y:S01]  /*0650*/  IMAD R8, R8, UR10, RZ ;  /* 0x0000000a08087c24 */ /* 0x000fe2000f8e02ff */
[----:B------:R-:W-:Y:S01]  /*0660*/  SHF.R.S32.HI R7, RZ, 0x1f, R6 ;  /* 0x0000001fff077819 */ /* 0x000fe20000011406 */
[----:B------:R-:W1:Y:S01]  /*0670*/  @P0 LDC.64 R20, c[0x0][0x288] ;  /* 0x0000a200ff140b82 */ /* 0x000e620000000a00 */
[----:B------:R-:W-:Y:S01]  /*0680*/  SHF.R.S32.HI R9, RZ, 0x1f, R0 ;  /* 0x0000001fff097819 */ /* 0x000fe20000011400 */
[C---:B------:R-:W-:Y:S02]  /*0690*/  IMAD R43, R41.reuse, UR11, R8 ;  /* 0x0000000b292b7c24 */ /* 0x040fe4000f8e0208 */
[----:B------:R-:W-:-:S04]  /*06a0*/  IMAD.WIDE.U32 R40, R41, UR10, R6 ;  /* 0x0000000a29287c25 */ /* 0x000fc8000f8e0006 */
[----:B--2---:R-:W-:Y:S01]  /*06b0*/  @P1 IMAD R8, R9, R16, RZ ;  /* 0x0000001009081224 */ /* 0x004fe200078e02ff */
[----:B------:R-:W-:Y:S01]  /*06c0*/  IADD3 R43, R41, R43, RZ ;  /* 0x0000002b292b7210 */ /* 0x000fe20007ffe0ff */
[----:B------:R-:W2:Y:S01]  /*06d0*/  @P0 LDC.64 R14, c[0x0][0x230] ;  /* 0x00008c00ff0e0b82 */ /* 0x000ea20000000a00 */
[----:B------:R-:W-:Y:S01]  /*06e0*/  @P1 MOV R42, R40 ;  /* 0x00000028002a1202 */ /* 0x000fe20000000f00 */
[----:B------:R-:W-:-:S04]  /*06f0*/  @P1 IMAD R23, R0, R17, R8 ;  /* 0x0000001100171224 */ /* 0x000fc800078e0208 */
[----:B------:R-:W-:Y:S02]  /*0700*/  @P1 IMAD.WIDE.U32 R16, R0, R16, R42 ;  /* 0x0000001000101225 */ /* 0x000fe400078e002a */
[----:B------:R-:W2:Y:S01]  /*0710*/  @P0 LDC.64 R8, c[0x0][0x228] ;  /* 0x00008a00ff080b82 */ /* 0x000ea20000000a00 */
[----:B------:R-:W-:Y:S02]  /*0720*/  SHF.R.S32.HI R27, RZ, 0x1f, R29 ;  /* 0x0000001fff1b7819 */ /* 0x000fe4000001141d */
[----:B------:R-:W-:Y:S02]  /*0730*/  @P1 IADD3 R17, R17, R23, RZ ;  /* 0x0000001711111210 */ /* 0x000fe40007ffe0ff */
[C---:B------:R-:W-:Y:S01]  /*0740*/  @P1 SHF.L.U32 R23, R16.reuse, 0x1, RZ ;  /* 0x0000000110171819 */ /* 0x040fe200000006ff */
[----:B-1----:R-:W-:Y:S01]  /*0750*/  @P0 IMAD R26, R27, R20, RZ ;  /* 0x000000141b1a0224 */ /* 0x002fe200078e02ff */
[----:B------:R-:W-:Y:S02]  /*0760*/  @P1 SHF.L.U64.HI R22, R16, 0x1, R17 ;  /* 0x0000000110161819 */ /* 0x000fe40000010211 */
[----:B------:R-:W-:-:S02]  /*0770*/  @P0 MOV R16, R40 ;  /* 0x0000002800100202 */ /* 0x000fc40000000f00 */
[----:B------:R-:W-:Y:S01]  /*0780*/  @P0 MOV R17, R43 ;  /* 0x0000002b00110202 */ /* 0x000fe20000000f00 */
[----:B------:R-:W-:Y:S01]  /*0790*/  @P0 IMAD R27, R29, R21, R26 ;  /* 0x000000151d1b0224 */ /* 0x000fe200078e021a */
[----:B---3--:R-:W-:Y:S01]  /*07a0*/  @P1 IADD3 R18, P2, R23, R18, RZ ;  /* 0x0000001217121210 */ /* 0x008fe20007f5e0ff */
[----:B------:R-:W-:-:S03]  /*07b0*/  @P0 IMAD.WIDE.U32 R20, R29, R20, R16 ;  /* 0x000000141d140225 */ /* 0x000fc600078e0010 */
[----:B------:R-:W-:Y:S02]  /*07c0*/  @P1 IADD3.X R19, R22, R19, RZ, P2, !PT ;  /* 0x0000001316131210 */ /* 0x000fe400017fe4ff */
[----:B0-----:R-:W-:Y:S02]  /*07d0*/  @P1 IADD3 R16, P2, R23, R12, RZ ;  /* 0x0000000c17101210 */ /* 0x001fe40007f5e0ff */
[----:B------:R-:W-:Y:S01]  /*07e0*/  @P0 SHF.L.U32 R17, R20, 0x1, RZ ;  /* 0x0000000114110819 */ /* 0x000fe200000006ff */
[----:B------:R-:W3:Y:S03]  /*07f0*/  @P1 LDG.E R32, desc[UR12][R18.64] ;  /* 0x0000000c12201981 */ /* 0x000ee6000c1e1900 */
[C---:B--2---:R-:W-:Y:S02]  /*0800*/  @P0 IADD3 R12, P3, R17.reuse, R14, RZ ;  /* 0x0000000e110c0210 */ /* 0x044fe40007f7e0ff */
[----:B------:R-:W-:-:S02]  /*0810*/  @P0 IADD3 R8, P4, R17, R8, RZ ;  /* 0x0000000811080210 */ /* 0x000fc40007f9e0ff */
[----:B------:R-:W-:-:S05]  /*0820*/  @P1 IADD3.X R17, R22, R13, RZ, P2, !PT ;  /* 0x0000000d16111210 */ /* 0x000fca00017fe4ff */
[----:B------:R-:W5:Y:S01]  /*0830*/  @P1 LDG.E R31, desc[UR12][R16.64] ;  /* 0x0000000c101f1981 */ /* 0x000f62000c1e1900 */
[----:B------:R-:W-:-:S04]  /*0840*/  @P0 IADD3 R21, R21, R27, RZ ;  /* 0x0000001b15150210 */ /* 0x000fc80007ffe0ff */
[----:B------:R-:W-:-:S04]  /*0850*/  @P0 SHF.L.U64.HI R20, R20, 0x1, R21 ;  /* 0x0000000114140819 */ /* 0x000fc80000010215 */
[C---:B------:R-:W-:Y:S02]  /*0860*/  @P0 IADD3.X R13, R20.reuse, R15, RZ, P3, !PT ;  /* 0x0000000f140d0210 */ /* 0x040fe40001ffe4ff */
[----:B------:R-:W-:-:S03]  /*0870*/  @P0 IADD3.X R9, R20, R9, RZ, P4, !PT ;  /* 0x0000000914090210 */ /* 0x000fc600027fe4ff */
[----:B------:R-:W5:Y:S04]  /*0880*/  @P0 LDG.E R33, desc[UR12][R12.64] ;  /* 0x0000000c0c210981 */ /* 0x000f68000c1e1900 */
[----:B------:R3:W5:Y:S01]  /*0890*/  @P0 LDG.E R30, desc[UR12][R8.64] ;  /* 0x0000000c081e0981 */ /* 0x000762000c1e1900 */
[----:B------:R-:W-:Y:S01]  /*08a0*/  UMOV UR10, 0x3f800000 ;  /* 0x3f800000000a7882 */ /* 0x000fe20000000000 */
[----:B------:R-:W-:Y:S01]  /*08b0*/  BSSY B0, `(.L_x_226) ;  /* 0x0000025000007945 */ /* 0x000fe20003800000 */
[----:B------:R-:W-:Y:S02]  /*08c0*/  CS2R R28, SRZ ;  /* 0x00000000001c7805 */ /* 0x000fe4000001ff00 */
[----:B------:R-:W-:Y:S02]  /*08d0*/  ISETP.NE.AND P2, PT, RZ, UR6, PT ;  /* 0x00000006ff007c0c */ /* 0x000fe4000bf45270 */
[----:B------:R-:W-:-:S02]  /*08e0*/  CS2R R26, SRZ ;  /* 0x00000000001a7805 */ /* 0x000fc4000001ff00 */
        /* <DEDUP_REMOVED lines=8> */
[----:B------:R-:W0:Y:S02]  /*0970*/  @P0 MUFU.RSQ R10, R10 ;  /* 0x0000000a000a0308 */ /* 0x000e240000001400 */
[----:B0-----:R-:W-:Y:S02]  /*0980*/  @P0 R2UR UR4, R10 ;  /* 0x000000000a0402ca */ /* 0x001fe400000e0000 */
[----:B------:R-:W-:-:S11]  /*0990*/  ISETP.GT.U32.AND P0, PT, R37, 0x7f, PT ;  /* 0x0000007f2500780c */ /* 0x000fd60003f04070 */
[----:B------:R-:W-:Y:S01]  /*09a0*/  @UP0 UMOV UR10, UR4 ;  /* 0x00000004000a0c82 */ /* 0x000fe20008000000 */
[C---:B---3--:R-:W-:Y:S02]  /*09b0*/  PRMT R8, R32.reuse, 0x7632, R8 ;  /* 0x0000763220087816 */ /* 0x048fe40000000008 */
[----:B------:R-:W-:Y:S02]  /*09c0*/  SHF.L.U32 R11, R32, 0x10, RZ ;  /* 0x00000010200b7819 */ /* 0x000fe400000006ff */
[----:B------:R-:W-:Y:S01]  /*09d0*/  SHF.L.U32 R12, R8, 0x10, RZ ;  /* 0x00000010080c7819 */ /* 0x000fe200000006ff */
[----:B------:R-:W-:Y:S06]  /*09e0*/  @P0 BRA `(.L_x_227) ;  /* 0x0000000000440947 */ /* 0x000fec0003800000 */
[----:B------:R-:W-:Y:S01]  /*09f0*/  ISETP.NE.AND P0, PT, RZ, UR6, PT ;  /* 0x00000006ff007c0c */ /* 0x000fe2000bf05270 */
[----:B------:R-:W-:Y:S01]  /*0a00*/  ULDC.64 UR16, c[0x0][0x238] ;  /* 0x00008e0000107ab9 */ /* 0x000fe20000000a00 */
[C---:B------:R-:W-:Y:S02]  /*0a10*/  SHF.L.U32 R13, R6.reuse, 0x1, RZ ;  /* 0x00000001060d7819 */ /* 0x040fe400000006ff */
[----:B------:R-:W-:Y:S02]  /*0a20*/  SHF.L.U64.HI R10, R6, 0x1, R7 ;  /* 0x00000001060a7819 */ /* 0x000fe40000010207 */
[----:B------:R-:W-:-:S04]  /*0a30*/  IADD3 R6, P3, R13, UR16, RZ ;  /* 0x000000100d067c10 */ /* 0x000fc8000ff7e0ff */
[----:B------:R-:W-:-:S03]  /*0a40*/  IADD3.X R7, R10, UR17, RZ, P3, !PT ;  /* 0x000000110a077c10 */ /* 0x000fc60009ffe4ff */
[----:B------:R-:W0:Y:S02]  /*0a50*/  @P0 LDC.64 R8, c[0x0][0x240] ;  /* 0x00009000ff080b82 */ /* 0x000e240000000a00 */
[----:B------:R-:W2:Y:S04]  /*0a60*/  LDG.E.U16 R29, desc[UR12][R6.64] ;  /* 0x0000000c061d7981 */ /* 0x000ea8000c1e1500 */
[----:B------:R-:W3:Y:S01]  /*0a70*/  LDG.E.U16 R26, desc[UR12][R6.64+0x2] ;  /* 0x0000020c061a7981 */ /* 0x000ee2000c1e1500 */
[----:B0-----:R-:W-:-:S04]  /*0a80*/  @P0 IADD3 R8, P4, R13, R8, RZ ;  /* 0x000000080d080210 */ /* 0x001fc80007f9e0ff */
[----:B------:R-:W-:-:S05]  /*0a90*/  @P0 IADD3.X R9, R10, R9, RZ, P4, !PT ;  /* 0x000000090a090210 */ /* 0x000fca00027fe4ff */
[----:B------:R-:W4:Y:S04]  /*0aa0*/  @P0 LDG.E.U16 R13, desc[UR12][R8.64] ;  /* 0x0000000c080d0981 */ /* 0x000f28000c1e1500 */
[----:B------:R-:W4:Y:S01]  /*0ab0*/  @P0 LDG.E.U16 R10, desc[UR12][R8.64+0x2] ;  /* 0x0000020c080a0981 */ /* 0x000f22000c1e1500 */
[----:B--2---:R-:W-:Y:S02]  /*0ac0*/  SHF.L.U32 R29, R29, 0x10, RZ ;  /* 0x000000101d1d7819 */ /* 0x004fe400000006ff */
[----:B---3--:R-:W-:Y:S02]  /*0ad0*/  SHF.L.U32 R26, R26, 0x10, RZ ;  /* 0x000000101a1a7819 */ /* 0x008fe400000006ff */
[----:B----4-:R-:W-:Y:S02]  /*0ae0*/  @P0 SHF.L.U32 R28, R13, 0x10, RZ ;  /* 0x000000100d1c0819 */ /* 0x010fe400000006ff */
[----:B------:R-:W-:-:S07]  /*0af0*/  @P0 SHF.L.U32 R27, R10, 0x10, RZ ;  /* 0x000000100a1b0819 */ /* 0x000fce00000006ff */
.L_x_227:
[----:B------:R-:W-:Y:S05]  /*0b00*/  BSYNC B0 ;  /* 0x0000000000007941 */ /* 0x000fea0003800000 */
.L_x_226:
[----:B-----5:R-:W-:Y:S01]  /*0b10*/  PRMT R9, R31, 0x7632, R9 ;  /* 0x000076321f097816 */ /* 0x020fe20000000009 */
        /* <DEDUP_REMOVED lines=25> */
.L_x_228:
[----:B------:R-:W-:Y:S01]  /*0cb0*/  SHF.L.U32 R11, R32, 0x10, RZ ;  /* 0x00000010200b7819 */ /* 0x000fe200000006ff */
[----:B------:R-:W-:Y:S01]  /*0cc0*/  FMUL.FTZ R12, R8, R29 ;  /* 0x0000001d080c7220 */ /* 0x000fe20000410000 */
[C---:B------:R-:W-:Y:S02]  /*0cd0*/  SHF.L.U32 R10, R33.reuse, 0x10, RZ ;  /* 0x00000010210a7819 */ /* 0x040fe400000006ff */
[----:B------:R-:W-:Y:S01]  /*0ce0*/  PRMT R7, R33, 0x7632, R7 ;  /* 0x0000763221077816 */ /* 0x000fe20000000007 */
[----:B------:R-:W-:Y:S01]  /*0cf0*/  FADD.FTZ R11, R11, -UR11 ;  /* 0x8000000b0b0b7e21 */ /* 0x000fe20008010000 */
[----:B------:R-:W-:Y:S01]  /*0d00*/  PRMT R19, R30, 0x7632, R19 ;  /* 0x000076321e137816 */ /* 0x000fe20000000013 */
[----:B------:R-:W-:Y:S01]  /*0d10*/  FADD.FTZ R10, R10, -UR11 ;  /* 0x8000000b0a0a7e21 */ /* 0x000fe20008010000 */
[----:B------:R-:W-:Y:S01]  /*0d20*/  SHF.L.U32 R13, R7, 0x10, RZ ;  /* 0x00000010070d7819 */ /* 0x000fe200000006ff */
[----:B------:R-:W-:Y:S01]  /*0d30*/  FMUL.FTZ R7, R11, UR10 ;  /* 0x0000000a0b077c20 */ /* 0x000fe20008410000 */
[----:B------:R-:W-:Y:S01]  /*0d40*/  SHF.L.U32 R18, R30, 0x10, RZ ;  /* 0x000000101e127819 */ /* 0x000fe200000006ff */
[----:B------:R-:W-:Y:S01]  /*0d50*/  FMUL.FTZ R11, R10, UR10 ;  /* 0x0000000a0a0b7c20 */ /* 0x000fe20008410000 */
[----:B------:R-:W-:Y:S01]  /*0d60*/  SHF.L.U32 R19, R19, 0x10, RZ ;  /* 0x0000001013137819 */ /* 0x000fe200000006ff */
[----:B------:R-:W-:Y:S01]  /*0d70*/  FADD.FTZ R10, R13, -UR11 ;  /* 0x8000000b0d0a7e21 */ /* 0x000fe20008010000 */
[----:B------:R-:W-:Y:S01]  /*0d80*/  FFMA.FTZ R15, R7, R12, RZ ;  /* 0x0000000c070f7223 */ /* 0x000fe200000100ff */
        /* <DEDUP_REMOVED lines=22> */
.L_x_229:
        /* <DEDUP_REMOVED lines=13> */
[----:B------:R-:W-:Y:S01]  /*0fc0*/  FFMA.FTZ R17, R6, R9, RZ ;  /* 0x0000000906117223 */ /* 0x000fe200000100ff */
[----:B------:R-:W1:Y:S01]  /*0fd0*/  SHFL.DOWN PT, R15, R12, 0x1, 0x1f ;  /* 0x08201f000c0f7f89 */ /* 0x000e6200000e0000 */
[----:B------:R-:W-:Y:S01]  /*0fe0*/  ISETP.NE.AND P3, PT, R37, RZ, PT ;  /* 0x000000ff2500720c */ /* 0x000fe20003f65270 */
[----:B------:R-:W-:Y:S01]  /*0ff0*/  FADD.FTZ R7, RZ, R8 ;  /* 0x00000008ff077221 */ /* 0x000fe20000010000 */
[----:B------:R-:W-:Y:S01]  /*1000*/  FADD.FTZ R6, RZ, R9 ;  /* 0x00000009ff067221 */ /* 0x000fe20000010000 */
[----:B------:R-:W2:Y:S01]  /*1010*/  SHFL.DOWN PT, R14, R13, 0x1, 0x1f ;  /* 0x08201f000d0e7f89 */ /* 0x000ea200000e0000 */
[----:B------:R-:W-:Y:S01]  /*1020*/  FFMA.FTZ R16, R11, R18, R16 ;  /* 0x000000120b107223 */ /* 0x000fe20000010010 */
[----:B------:R-:W-:Y:S01]  /*1030*/  FFMA.FTZ R17, R10, R19, R17 ;  /* 0x000000130a117223 */ /* 0x000fe20000010011 */
[----:B------:R-:W-:Y:S01]  /*1040*/  FADD.FTZ R18, R7, R18 ;  /* 0x0000001207127221 */ /* 0x000fe20000010000 */
[----:B------:R-:W-:Y:S01]  /*1050*/  FADD.FTZ R19, R6, R19 ;  /* 0x0000001306137221 */ /* 0x000fe20000010000 */
[----:B------:R-:W-:Y:S01]  /*1060*/  BSSY B0, `(.L_x_230) ;  /* 0x000002a000007945 */ /* 0x000fe20003800000 */
[----:B------:R-:W-:Y:S01]  /*1070*/  ISETP.GT.U32.AND P4, PT, R37, 0x3, PT ;  /* 0x000000032500780c */ /* 0x000fe20003f84070 */
[----:B0-----:R-:W-:-:S06]  /*1080*/  ULEA UR4, UR15, UR4, 0x18 ;  /* 0x000000040f047291 */ /* 0x001fcc000f8ec03f */
[----:B------:R-:W-:Y:S01]  /*1090*/  LEA R39, R37, UR4, 0x4 ;  /* 0x0000000425277c11 */ /* 0x000fe2000f8e20ff */
[----:B-1----:R-:W-:Y:S01]  /*10a0*/  @!P0 FADD.FTZ R12, R12, R15 ;  /* 0x0000000f0c0c8221 */ /* 0x002fe20000010000 */
[----:B--2---:R-:W-:-:S04]  /*10b0*/  @!P0 FADD.FTZ R13, R13, R14 ;  /* 0x0000000e0d0d8221 */ /* 0x004fc80000010000 */
[----:B------:R-:W0:Y:S01]  /*10c0*/  SHFL.DOWN PT, R15, R12, 0x2, 0x1f ;  /* 0x08401f000c0f7f89 */ /* 0x000e2200000e0000 */
[----:B------:R-:W-:-:S03]  /*10d0*/  ISETP.GT.AND P0, PT, R2, 0x1d, PT ;  /* 0x0000001d0200780c */ /* 0x000fc60003f04270 */
[----:B------:R-:W1:Y:S04]  /*10e0*/  SHFL.DOWN PT, R14, R13, 0x2, 0x1f ;  /* 0x08401f000d0e7f89 */ /* 0x000e6800000e0000 */
[----:B------:R-:W-:Y:S06]  /*10f0*/  STS.128 [R39], R16 ;  /* 0x0000001027007388 */ /* 0x000fec0000000c00 */
        /* <DEDUP_REMOVED lines=17> */
[----:B------:R-:W-:-:S03]  /*1210*/  ISETP.NE.AND P0, PT, R2, RZ, PT ;  /* 0x000000ff0200720c */ /* 0x000fc60003f05270 */
[----:B------:R-:W-:Y:S02]  /*1220*/  MOV R6, R12 ;  /* 0x0000000c00067202 */ /* 0x000fe40000000f00 */
[----:B------:R-:W-:-:S08]  /*1230*/  MOV R7, R13 ;  /* 0x0000000d00077202 */ /* 0x000fd00000000f00 */
        /* <DEDUP_REMOVED lines=12> */
.L_x_231:
[----:B------:R-:W-:Y:S05]  /*1300*/  BSYNC B0 ;  /* 0x0000000000007941 */ /* 0x000fea0003800000 */
.L_x_230:
        /* <DEDUP_REMOVED lines=19> */
[----:B------:R-:W-:-:S02]  /*1440*/  FADD.FTZ R22, R22, R11 ;  /* 0x0000000b16167221 */ /* 0x000fc40000010000 */
[----:B------:R-:W3:Y:S01]  /*1450*/  LDS.128 R8, [R39+0x180] ;  /* 0x0001800027087984 */ /* 0x000ee20000000c00 */
        /* <DEDUP_REMOVED lines=25> */
[----:B---3--:R-:W-:Y:S01]  /*15f0*/  FADD.FTZ R21, R21, R8 ;  /* 0x0000000815157221 */ /* 0x008fe20000010000 */
[----:B------:R-:W-:Y:S01]  /*1600*/  FADD.FTZ R20, R20, R9 ;  /* 0x0000000914147221 */ /* 0x000fe20000010000 */
[----:B------:R-:W-:Y:S01]  /*1610*/  FADD.FTZ R23, R23, R10 ;  /* 0x0000000a17177221 */ /* 0x000fe20000010000 */
[----:B------:R-:W-:Y:S02]  /*1620*/  FADD.FTZ R22, R22, R11 ;  /* 0x0000000b16167221 */ /* 0x000fe40000010000 */
[----:B------:R-:W3:Y:S01]  /*1630*/  LDS.128 R8, [R39+0x300] ;  /* 0x0003000027087984 */ /* 0x000ee20000000c00 */
        /* <DEDUP_REMOVED lines=10> */
[----:B---3--:R-:W-:Y:S01]  /*16e0*/  FADD.FTZ R21, R21, R8 ;  /* 0x0000000815157221 */ /* 0x008fe20000010000 */
        /* <DEDUP_REMOVED lines=88> */
[----:B---3--:R-:W-:Y:S01]  /*1c70*/  FADD.FTZ R45, R45, R8 ;  /* 0x000000082d2d7221 */ /* 0x008fe20000010000 */
[----:B------:R-:W-:Y:S01]  /*1c80*/  FADD.FTZ R8, R16, R9 ;  /* 0x0000000910087221 */ /* 0x000fe20000010000 */
[----:B------:R-:W-:Y:S01]  /*1c90*/  FADD.FTZ R9, R17, R10 ;  /* 0x0000000a11097221 */ /* 0x000fe20000010000 */
[----:B------:R-:W-:Y:S01]  /*1ca0*/  FADD.FTZ R44, R44, R11 ;  /* 0x0000000b2c2c7221 */ /* 0x000fe20000010000 */
[----:B-1----:R-:W-:Y:S01]  /*1cb0*/  FADD.FTZ R16, R45, R20 ;  /* 0x000000142d107221 */ /* 0x002fe20000010000 */
[----:B------:R-:W-:Y:S01]  /*1cc0*/  FADD.FTZ R17, R8, R21 ;  /* 0x0000001508117221 */ /* 0x000fe20000010000 */
[----:B------:R-:W-:Y:S01]  /*1cd0*/  FADD.FTZ R18, R9, R22 ;  /* 0x0000001609127221 */ /* 0x000fe20000010000 */
[----:B------:R-:W-:-:S07]  /*1ce0*/  FADD.FTZ R19, R44, R23 ;  /* 0x000000172c137221 */ /* 0x000fce0000010000 */
.L_x_233:
[----:B------:R-:W-:Y:S05]  /*1cf0*/  BSYNC B0 ;  /* 0x0000000000007941 */ /* 0x000fea0003800000 */
.L_x_232:
        /* <DEDUP_REMOVED lines=19> */
.L_x_235:
[----:B------:R-:W-:Y:S05]  /*1e30*/  BSYNC B0 ;  /* 0x0000000000007941 */ /* 0x000fea0003800000 */
.L_x_234:
[----:B--2---:R-:W-:Y:S02]  /*1e40*/  PRMT R17, R33, 0x7632, R17 ;  /* 0x0000763221117816 */ /* 0x004fe40000000011 */
[----:B------:R-:W-:Y:S01]  /*1e50*/  PRMT R16, R30, 0x7632, R16 ;  /* 0x000076321e107816 */ /* 0x000fe20000000010 */
[----:B------:R-:W-:Y:S06]  /*1e60*/  @!P0 BRA `(.L_x_236) ;  /* 0x0000001000808947 */ /* 0x000fec0003800000 */
[----:B------:R-:W1:Y:S01]  /*1e70*/  LDC.64 R8, c[0x0][0x258] ;  /* 0x00009600ff087b82 */ /* 0x000e620000000a00 */
[----:B------:R-:W-:-:S05]  /*1e80*/  LOP3.LUT R11, R34, 0x1, RZ, 0xc0, !PT ;  /* 0x00000001220b7812 */ /* 0x000fca00078ec0ff */
[----:B------:R-:W-:Y:S02]  /*1e90*/  IMAD R10, R11, R24, RZ ;  /* 0x000000180b0a7224 */ /* 0x000fe400078e02ff */
[----:B------:R-:W2:Y:S02]  /*1ea0*/  LDC.64 R20, c[0x0][0x260] ;  /* 0x00009800ff147b82 */ /* 0x000ea40000000a00 */
[C---:B------:R-:W-:Y:S01]  /*1eb0*/  IMAD R12, R10.reuse, R3, RZ ;  /* 0x000000030a0c7224 */ /* 0x040fe200078e02ff */
[----:B------:R-:W-:-:S04]  /*1ec0*/  IADD3 R11, R10, R25, RZ ;  /* 0x000000190a0b7210 */ /* 0x000fc80007ffe0ff */
[----:B------:R-:W-:Y:S01]  /*1ed0*/  SHF.L.U32 R13, R12, 0x1, RZ ;  /* 0x000000010c0d7819 */ /* 0x000fe200000006ff */
[----:B-1----:R-:W-:-:S04]  /*1ee0*/  IMAD.WIDE.U32 R8, R11, 0x4, R8 ;  /* 0x000000040b087825 */ /* 0x002fc800078e0008 */
[----:B--2---:R-:W-:Y:S01]  /*1ef0*/  IMAD.WIDE R20, R13, 0x4, R20 ;  /* 0x000000040d147825 */ /* 0x004fe200078e0214 */
[----:B------:R-:W-:Y:S06]  /*1f00*/  @P3 BRA `(.L_x_237) ;  /* 0x0000000000643947 */ /* 0x000fec0003800000 */
[----:B------:R-:W1:Y:S01]  /*1f10*/  S2R R2, SR_LANEID ;  /* 0x0000000000027919 */ /* 0x000e620000000000 */
        /* <DEDUP_REMOVED lines=13> */
[----:B-1----:R-:W-:-:S13]  /*1ff0*/  ISETP.EQ.U32.AND P4, PT, R2, UR6, PT ;  /* 0x0000000602007c0c */ /* 0x002fda000bf82070 */
[----:B------:R-:W-:Y:S06]  /*2000*/  @P4 MEMBAR.ALL.GPU ;  /* 0x0000000000004992 */ /* 0x000fec000000a000 */
[----:B------:R-:W-:-:S00]  /*2010*/  @P4 ERRBAR ;  /* 0x00000000000049ab */ /* 0x000fc00000000000 */
[----:B------:R-:W-:Y:S06]  /*2020*/  @P4 CGAERRBAR ;  /* 0x00000000000045ab */ /* 0x000fec0000000000 */
[----:B------:R2:W-:Y:S01]  /*2030*/  @P4 REDG.E.ADD.S32.STRONG.GPU desc[UR12][R8.64], R13 ;  /* 0x0000000d0800498e */ /* 0x0005e2000c10e38c */
[----:B------:R-:W-:Y:S05]  /*2040*/  @!P0 BRA `(.L_x_237) ;  /* 0x0000000000148947 */ /* 0x000fea0003800000 */
.L_x_238:
[----:B--2---:R-:W2:Y:S04]  /*2050*/  LDG.E.STRONG.GPU R10, desc[UR12][R8.64] ;  /* 0x0000000c080a7981 */ /* 0x004ea8000c1ef900 */
[----:B--2---:R-:W-:Y:S01]  /*2060*/  CCTL.IVALL ;  /* 0x00000000ff00798f */ /* 0x004fe20002000000 */
[----:B------:R-:W-:Y:S05]  /*2070*/  YIELD ;  /* 0x0000000000007946 */ /* 0x000fea0003800000 */
[----:B------:R-:W-:-:S13]  /*2080*/  ISETP.NE.AND P0, PT, R10, R15, PT ;  /* 0x0000000f0a00720c */ /* 0x000fda0003f05270 */
[----:B------:R-:W-:Y:S05]  /*2090*/  @P0 BRA `(.L_x_238) ;  /* 0xfffffffc00ec0947 */ /* 0x000fea000383ffff */
.L_x_237:
[----:B------:R-:W-:Y:S01]  /*20a0*/  ISETP.NE.AND P0, PT, R3, RZ, PT ;  /* 0x000000ff0300720c */ /* 0x000fe20003f05270 */
[----:B------:R-:W-:Y:S05]  /*20b0*/  WARPSYNC.ALL ;  /* 0x0000000000007948 */ /* 0x000fea0003800000 */
[----:B------:R-:W-:Y:S07]  /*20c0*/  BAR.SYNC.DEFER_BLOCKING 0x0 ;  /* 0x0000000000007b1d */ /* 0x000fee0000010000 */
[----:B------:R-:W-:Y:S05]  /*20d0*/  @!P0 BRA `(.L_x_236) ;  /* 0x0000000c00e48947 */ /* 0x000fea0003800000 */
[----:B--2---:R-:W-:Y:S02]  /*20e0*/  IADD3 R8, R3, -0x1, RZ ;  /* 0xffffffff03087810 */ /* 0x004fe40007ffe0ff */
        /* <DEDUP_REMOVED lines=11> */
.L_x_242:
[----:B------:R-:W-:-:S13]  /*21a0*/  ISETP.EQ.OR P6, PT, R19, UR14, P3 ;  /* 0x0000000e13007c0c */ /* 0x000fda0009fc2670 */
[----:B------:R-:W-:-:S04]  /*21b0*/  @!P6 IMAD R9, R24, R19, R25 ;  /* 0x000000131809e224 */ /* 0x000fc800078e0219 */
[----:B------:R-:W-:-:S06]  /*21c0*/  @!P6 IMAD.WIDE.U32 R8, R9, 0x8, R20 ;  /* 0x000000080908e825 */ /* 0x000fcc00078e0014 */
[----:B------:R-:W0:Y:S01]  /*21d0*/  @!P6 LDG.E.64 R8, desc[UR12][R8.64] ;  /* 0x0000000c0808e981 */ /* 0x000e22000c1e1b00 */
[C---:B------:R-:W-:Y:S02]  /*21e0*/  IADD3 R11, R19.reuse, 0x1, RZ ;  /* 0x00000001130b7810 */ /* 0x040fe40007ffe0ff */
[----:B------:R-:W-:Y:S02]  /*21f0*/  IADD3 R13, R19, 0x2, RZ ;  /* 0x00000002130d7810 */ /* 0x000fe40007ffe0ff */
[----:B------:R-:W-:Y:S02]  /*2200*/  ISETP.EQ.OR P4, PT, R11, UR14, P3 ;  /* 0x0000000e0b007c0c */ /* 0x000fe40009f82670 */
[----:B------:R-:W-:Y:S02]  /*2210*/  ISETP.EQ.OR P5, PT, R13, UR14, P3 ;  /* 0x0000000e0d007c0c */ /* 0x000fe40009fa2670 */
[----:B------:R-:W-:-:S09]  /*2220*/  IADD3 R12, R19, 0x3, RZ ;  /* 0x00000003130c7810 */ /* 0x000fd20007ffe0ff */
[C-C-:B------:R-:W-:Y:S02]  /*2230*/  @!P4 IMAD R11, R24.reuse, R11, R25.reuse ;  /* 0x0000000b180bc224 */ /* 0x140fe400078e0219 */
[----:B------:R-:W-:Y:S02]  /*2240*/  @!P5 IMAD R13, R24, R13, R25 ;  /* 0x0000000d180dd224 */ /* 0x000fe400078e0219 */
[----:B0-----:R-:W-:Y:S01]  /*2250*/  @!P6 FADD.FTZ R6, R6, R8 ;  /* 0x000000080606e221 */ /* 0x001fe20000010000 */
        /* <DEDUP_REMOVED lines=103> */
.L_x_241:
[----:B------:R-:W-:-:S13]  /*28d0*/  ISETP.GT.AND P4, PT, R18, 0x4, PT ;  /* 0x000000041200780c */ /* 0x000fda0003f84270 */
[----:B------:R-:W-:Y:S05]  /*28e0*/  @!P4 BRA `(.L_x_243) ;  /* 0x0000000000ecc947 */ /* 0x000fea0003800000 */
[C---:B------:R-:W-:Y:S02]  /*28f0*/  IADD3 R11, R19.reuse, 0x1, RZ ;  /* 0x00000001130b7810 */ /* 0x040fe40007ffe0ff */
[----:B------:R-:W-:Y:S02]  /*2900*/  ISETP.EQ.OR P0, PT, R19, UR14, P3 ;  /* 0x0000000e13007c0c */ /* 0x000fe40009f02670 */
        /* <DEDUP_REMOVED lines=9> */
[----:B------:R-:W0:Y:S02]  /*29a0*/  @!P0 LDG.E.64 R8, desc[UR12][R8.64] ;  /* 0x0000000c08088981 */ /* 0x000e24000c1e1b00 */
[C-C-:B------:R-:W-:Y:S02]  /*29b0*/  @!P6 IMAD R13, R24.reuse, R13, R25.reuse ;  /* 0x0000000d180de224 */ /* 0x140fe400078e0219 */
[----:B------:R-:W-:Y:S01]  /*29c0*/  @!P4 IMAD R15, R24, R15, R25 ;  /* 0x0000000f180fc224 */ /* 0x000fe200078e0219 */
[----:B------:R-:W2:Y:S01]  /*29d0*/  @!P5 LDG.E.64 R10, desc[UR12][R10.64] ;  /* 0x0000000c0a0ad981 */ /* 0x000ea2000c1e1b00 */
[----:B------:R-:W-:-:S04]  /*29e0*/  @!P6 IMAD.WIDE.U32 R12, R13, 0x8, R20 ;  /* 0x000000080d0ce825 */ /* 0x000fc800078e0014 */
[----:B------:R-:W-:Y:S02]  /*29f0*/  @!P4 IMAD.WIDE.U32 R14, R15, 0x8, R20 ;  /* 0x000000080f0ec825 */ /* 0x000fe400078e0014 */
[----:B------:R-:W3:Y:S04]  /*2a00*/  @!P6 LDG.E.64 R12, desc[UR12][R12.64] ;  /* 0x0000000c0c0ce981 */ /* 0x000ee8000c1e1b00 */
[----:B------:R-:W4:Y:S01]  /*2a10*/  @!P4 LDG.E.64 R14, desc[UR12][R14.64] ;  /* 0x0000000c0e0ec981 */ /* 0x000f22000c1e1b00 */
[----:B------:R-:W-:Y:S01]  /*2a20*/  IADD3 R19, R19, 0x4, RZ ;  /* 0x0000000413137810 */ /* 0x000fe20007ffe0ff */
[----:B0-----:R-:W-:Y:S01]  /*2a30*/  @!P0 FADD.FTZ R6, R6, R8 ;  /* 0x0000000806068221 */ /* 0x001fe20000010000 */
[----:B------:R-:W-:Y:S02]  /*2a40*/  @!P0 FADD.FTZ R7, R7, R9 ;  /* 0x0000000907078221 */ /* 0x000fe40000010000 */
[----:B------:R-:W-:-:S02]  /*2a50*/  IADD3 R8, R19, 0x1, RZ ;  /* 0x0000000113087810 */ /* 0x000fc40007ffe0ff */
[----:B------:R-:W-:Y:S01]  /*2a60*/  ISETP.EQ.OR P0, PT, R19, UR14, P3 ;  /* 0x0000000e13007c0c */ /* 0x000fe20009f02670 */
[----:B--2---:R-:W-:Y:S01]  /*2a70*/  @!P5 FADD.FTZ R6, R6, R10 ;  /* 0x0000000a0606d221 */ /* 0x004fe20000010000 */
[----:B------:R-:W-:Y:S01]  /*2a80*/  @!P5 FADD.FTZ R7, R7, R11 ;  /* 0x0000000b0707d221 */ /* 0x000fe20000010000 */
[----:B------:R-:W-:Y:S02]  /*2a90*/  IADD3 R10, R19, 0x2, RZ ;  /* 0x00000002130a7810 */ /* 0x000fe40007ffe0ff */
[----:B------:R-:W-:Y:S01]  /*2aa0*/  ISETP.EQ.OR P5, PT, R8, UR14, P3 ;  /* 0x0000000e08007c0c */ /* 0x000fe20009fa2670 */
[----:B---3--:R-:W-:Y:S01]  /*2ab0*/  @!P6 FADD.FTZ R6, R6, R12 ;  /* 0x0000000c0606e221 */ /* 0x008fe20000010000 */
[----:B------:R-:W-:Y:S01]  /*2ac0*/  @!P6 FADD.FTZ R7, R7, R13 ;  /* 0x0000000d0707e221 */ /* 0x000fe20000010000 */
[----:B------:R-:W-:Y:S02]  /*2ad0*/  IADD3 R12, R19, 0x3, RZ ;  /* 0x00000003130c7810 */ /* 0x000fe40007ffe0ff */
[----:B------:R-:W-:Y:S01]  /*2ae0*/  ISETP.EQ.OR P6, PT, R10, UR14, P3 ;  /* 0x0000000e0a007c0c */ /* 0x000fe20009fc2670 */
[----:B----4-:R-:W-:Y:S01]  /*2af0*/  @!P4 FADD.FTZ R6, R6, R14 ;  /* 0x0000000e0606c221 */ /* 0x010fe20000010000 */
        /* <DEDUP_REMOVED lines=26> */
.L_x_243:
[----:B------:R-:W-:-:S13]  /*2ca0*/  ISETP.NE.OR P0, PT, R18, RZ, P0 ;  /* 0x000000ff1200720c */ /* 0x000fda0000705670 */
[----:B------:R-:W-:Y:S05]  /*2cb0*/  @!P0 BRA `(.L_x_239) ;  /* 0x00000000007c8947 */ /* 0x000fea0003800000 */
.L_x_240:
[C---:B------:R-:W-:Y:S02]  /*2cc0*/  ISETP.EQ.OR P5, PT, R19.reuse, UR14, P3 ;  /* 0x0000000e13007c0c */ /* 0x040fe40009fa2670 */
[C---:B------:R-:W-:Y:S02]  /*2cd0*/  IADD3 R11, R19.reuse, 0x1, RZ ;  /* 0x00000001130b7810 */ /* 0x040fe40007ffe0ff */
[----:B------:R-:W-:Y:S02]  /*2ce0*/  IADD3 R13, R19, 0x2, RZ ;  /* 0x00000002130d7810 */ /* 0x000fe40007ffe0ff */
[----:B------:R-:W-:Y:S02]  /*2cf0*/  ISETP.EQ.OR P6, PT, R11, UR14, P3 ;  /* 0x0000000e0b007c0c */ /* 0x000fe40009fc2670 */
[----:B------:R-:W-:Y:S02]  /*2d00*/  IADD3 R15, R19, 0x3, RZ ;  /* 0x00000003130f7810 */ /* 0x000fe40007ffe0ff */
[----:B------:R-:W-:-:S02]  /*2d10*/  ISETP.EQ.OR P4, PT, R13, UR14, P3 ;  /* 0x0000000e0d007c0c */ /* 0x000fc40009f82670 */
[----:B------:R-:W-:Y:S01]  /*2d20*/  ISETP.EQ.OR P0, PT, R15, UR14, P3 ;  /* 0x0000000e0f007c0c */ /* 0x000fe20009f02670 */
[----:B------:R-:W-:-:S04]  /*2d30*/  @!P5 IMAD R9, R24, R19, R25 ;  /* 0x000000131809d224 */ /* 0x000fc800078e0219 */
[----:B------:R-:W-:-:S04]  /*2d40*/  @!P5 IMAD.WIDE.U32 R8, R9, 0x8, R20 ;  /* 0x000000080908d825 */ /* 0x000fc800078e0014 */
[C-C-:B------:R-:W-:Y:S02]  /*2d50*/  @!P6 IMAD R11, R24.reuse, R11, R25.reuse ;  /* 0x0000000b180be224 */ /* 0x140fe400078e0219 */
[----:B------:R-:W0:Y:S01]  /*2d60*/  @!P5 LDG.E.64 R8, desc[UR12][R8.64] ;  /* 0x0000000c0808d981 */ /* 0x000e22000c1e1b00 */
[----:B------:R-:W-:Y:S02]  /*2d70*/  @!P4 IMAD R13, R24, R13, R25 ;  /* 0x0000000d180dc224 */ /* 0x000fe400078e0219 */
[----:B------:R-:W-:-:S04]  /*2d80*/  @!P6 IMAD.WIDE.U32 R10, R11, 0x8, R20 ;  /* 0x000000080b0ae825 */ /* 0x000fc800078e0014 */
[----:B------:R-:W-:Y:S02]  /*2d90*/  @!P0 IMAD R15, R24, R15, R25 ;  /* 0x0000000f180f8224 */ /* 0x000fe400078e0219 */
[--C-:B------:R-:W-:Y:S01]  /*2da0*/  @!P4 IMAD.WIDE.U32 R12, R13, 0x8, R20.reuse ;  /* 0x000000080d0cc825 */ /* 0x100fe200078e0014 */
[----:B------:R-:W2:Y:S03]  /*2db0*/  @!P6 LDG.E.64 R10, desc[UR12][R10.64] ;  /* 0x0000000c0a0ae981 */ /* 0x000ea6000c1e1b00 */
[----:B------:R-:W-:Y:S02]  /*2dc0*/  @!P0 IMAD.WIDE.U32 R14, R15, 0x8, R20 ;  /* 0x000000080f0e8825 */ /* 0x000fe400078e0014 */
[----:B------:R-:W3:Y:S04]  /*2dd0*/  @!P4 LDG.E.64 R12, desc[UR12][R12.64] ;  /* 0x0000000c0c0cc981 */ /* 0x000ee8000c1e1b00 */
[----:B------:R-:W4:Y:S01]  /*2de0*/  @!P0 LDG.E.64 R14, desc[UR12][R14.64] ;  /* 0x0000000c0e0e8981 */ /* 0x000f22000c1e1b00 */
[----:B------:R-:W-:-:S02]  /*2df0*/  IADD3 R18, R18, -0x4, RZ ;  /* 0xfffffffc12127810 */ /* 0x000fc40007ffe0ff */
[----:B------:R-:W-:Y:S01]  /*2e00*/  IADD3 R19, R19, 0x4, RZ ;  /* 0x0000000413137810 */ /* 0x000fe20007ffe0ff */
[----:B0-----:R-:W-:Y:S01]  /*2e10*/  @!P5 FADD.FTZ R6, R6, R8 ;  /* 0x000000080606d221 */ /* 0x001fe20000010000 */
[----:B------:R-:W-:Y:S01]  /*2e20*/  @!P5 FADD.FTZ R7, R7, R9 ;  /* 0x000000090707d221 */ /* 0x000fe20000010000 */
[----:B------:R-:W-:Y:S02]  /*2e30*/  ISETP.NE.AND P5, PT, R18, RZ, PT ;  /* 0x000000ff1200720c */ /* 0x000fe40003fa5270 */
[----:B--2---:R-:W-:Y:S01]  /*2e40*/  @!P6 FADD.FTZ R6, R6, R10 ;  /* 0x0000000a0606e221 */ /* 0x004fe20000010000 */
[----:B------:R-:W-:-:S03]  /*2e50*/  @!P6 FADD.FTZ R7, R7, R11 ;  /* 0x0000000b0707e221 */ /* 0x000fc60000010000 */
[----:B---3--:R-:W-:Y:S01]  /*2e60*/  @!P4 FADD.FTZ R6, R6, R12 ;  /* 0x0000000c0606c221 */ /* 0x008fe20000010000 */
[----:B------:R-:W-:-:S03]  /*2e70*/  @!P4 FADD.FTZ R7, R7, R13 ;  /* 0x0000000d0707c221 */ /* 0x000fc60000010000 */
[----:B----4-:R-:W-:Y:S01]  /*2e80*/  @!P0 FADD.FTZ R6, R6, R14 ;  /* 0x0000000e06068221 */ /* 0x010fe20000010000 */
[----:B------:R-:W-:Y:S02]  /*2e90*/  @!P0 FADD.FTZ R7, R7, R15 ;  /* 0x0000000f07078221 */ /* 0x000fe40000010000 */
[----:B------:R-:W-:Y:S05]  /*2ea0*/  @P5 BRA `(.L_x_240) ;  /* 0xfffffffc00845947 */ /* 0x000fea000383ffff */
.L_x_239:
        /* <DEDUP_REMOVED lines=8> */
[----:B------:R-:W0:Y:S02]  /*2f30*/  LDG.E.64 R8, desc[UR12][R8.64] ;  /* 0x0000000c08087981 */ /* 0x000e24000c1e1b00 */
[----:B0-----:R-:W-:Y:S01]  /*2f40*/  FADD.FTZ R6, R6, R8 ;  /* 0x0000000806067221 */ /* 0x001fe20000010000 */
[----:B------:R-:W-:-:S07]  /*2f50*/  FADD.FTZ R7, R7, R9 ;  /* 0x0000000907077221 */ /* 0x000fce0000010000 */
.L_x_245:
[----:B------:R-:W-:Y:S05]  /*2f60*/  BSYNC B0 ;  /* 0x0000000000007941 */ /* 0x000fea0003800000 */
.L_x_244:
        /* <DEDUP_REMOVED lines=16> */
.L_x_236:
[----:B------:R-:W1:Y:S01]  /*3070*/  S2UR UR6, SR_CgaCtaId ;  /* 0x00000000000679c3 */ /* 0x000e620000008800 */
[----:B------:R-:W-:Y:S01]  /*3080*/  UMOV UR4, 0x400 ;  /* 0x0000040000047882 */ /* 0x000fe20000000000 */
[C---:B--2---:R-:W-:Y:S02]  /*3090*/  PRMT R13, R32.reuse, 0x7632, R13 ;  /* 0x00007632200d7816 */ /* 0x044fe4000000000d */
[----:B------:R-:W-:Y:S02]  /*30a0*/  SHF.L.U32 R32, R32, 0x10, RZ ;  /* 0x0000001020207819 */ /* 0x000fe400000006ff */
[----:B------:R-:W-:Y:S02]  /*30b0*/  PRMT R15, R31, 0x7632, R15 ;  /* 0x000076321f0f7816 */ /* 0x000fe4000000000f */
[----:B------:R-:W2:Y:S01]  /*30c0*/  LDC R12, c[0x0][0x2ac] ;  /* 0x0000ab00ff0c7b82 */ /* 0x000ea20000000800 */
[----:B------:R-:W-:Y:S02]  /*30d0*/  SHF.L.U32 R33, R33, 0x10, RZ ;  /* 0x0000001021217819 */ /* 0x000fe400000006ff */
[----:B------:R-:W-:-:S02]  /*30e0*/  SHF.L.U32 R17, R17, 0x10, RZ ;  /* 0x0000001011117819 */ /* 0x000fc400000006ff */
[----:B------:R-:W-:Y:S01]  /*30f0*/  SHF.L.U32 R15, R15, 0x10, RZ ;  /* 0x000000100f0f7819 */ /* 0x000fe200000006ff */
[----:B-1----:R-:W-:-:S09]  /*3100*/  ULEA UR4, UR6, UR4, 0x18 ;  /* 0x0000000406047291 */ /* 0x002fd2000f8ec03f */
[----:B------:R0:W-:Y:S01]  /*3110*/  @!P3 STS.64 [UR4+0x30], R6 ;  /* 0x00003006ff00b988 */ /* 0x0001e20008000a04 */
[----:B------:R-:W-:Y:S01]  /*3120*/  BAR.SYNC.DEFER_BLOCKING 0x0 ;  /* 0x0000000000007b1d */ /* 0x000fe20000010000 */
[----:B0-----:R-:W-:Y:S01]  /*3130*/  FADD.FTZ R7, R32, -UR11 ;  /* 0x8000000b20077e21 */ /* 0x001fe20008010000 */
[----:B------:R-:W-:-:S03]  /*3140*/  SHF.L.U32 R6, R31, 0x10, RZ ;  /* 0x000000101f067819 */ /* 0x000fc600000006ff */
[----:B------:R-:W-:Y:S01]  /*3150*/  FMUL.FTZ R7, R7, UR10 ;  /* 0x0000000a07077c20 */ /* 0x000fe20008410000 */
[----:B------:R-:W0:Y:S01]  /*3160*/  LDS.64 R8, [UR4+0x30] ;  /* 0x00003004ff087984 */ /* 0x000e220008000a00 */
[----:B------:R-:W-:Y:S02]  /*3170*/  ULDC UR4, c[0x0][0x2bc] ;  /* 0x0000af0000047ab9 */ /* 0x000fe40000000800 */
[----:B0-----:R-:W-:Y:S01]  /*3180*/  FMUL.FTZ R10, R8, UR4 ;  /* 0x00000004080a7c20 */ /* 0x001fe20008410000 */
[----:B------:R-:W-:Y:S01]  /*3190*/  SHF.L.U32 R8, R13, 0x10, RZ ;  /* 0x000000100d087819 */ /* 0x000fe200000006ff */
[----:B------:R-:W-:Y:S01]  /*31a0*/  FMUL.FTZ R11, R9, UR4 ;  /* 0x00000004090b7c20 */ /* 0x000fe20008410000 */
[----:B------:R-:W-:-:S03]  /*31b0*/  SHF.R.U32.HI R13, RZ, 0x2, R37 ;  /* 0x00000002ff0d7819 */ /* 0x000fc60000011625 */
[----:B------:R-:W-:-:S04]  /*31c0*/  FADD.FTZ R8, R8, -UR11 ;  /* 0x8000000b08087e21 */ /* 0x000fc80008010000 */
[----:B------:R-:W-:Y:S01]  /*31d0*/  FMUL.FTZ R8, R8, UR10 ;  /* 0x0000000a08087c20 */ /* 0x000fe20008410000 */
[----:B--2---:R-:W-:Y:S06]  /*31e0*/  @!P2 BRA `(.L_x_246) ;  /* 0x000000000048a947 */ /* 0x004fec0003800000 */
        /* <DEDUP_REMOVED lines=18> */
.L_x_246:
        /* <DEDUP_REMOVED lines=10> */
[----:B------:R-:W-:Y:S01]  /*33b0*/  FFMA.FTZ R14, R15, R26, -R14 ;  /* 0x0000001a0f0e7223 */ /* 0x000fe2000001080e */
[----:B------:R-:W-:Y:S01]  /*33c0*/  FMUL.FTZ R15, R8, UR10 ;  /* 0x0000000a080f7c20 */ /* 0x000fe20008410000 */
[----:B------:R-:W-:-:S02]  /*33d0*/  IMAD R9, R0, UR17, R9 ;  /* 0x0000001100097c24 */ /* 0x000fc4000f8e0209 */
        /* <DEDUP_REMOVED lines=8> */
.L_x_248:
[----:B------:R-:W-:Y:S05]  /*3460*/  BSYNC B0 ;  /* 0x0000000000007941 */ /* 0x000fea0003800000 */
.L_x_247:
[----:B------:R-:W-:Y:S02]  /*3470*/  IMAD R12, R12, UR14, R13 ;  /* 0x0000000e0c0c7c24 */ /* 0x000fe4000f8e020d */
[----:B0-----:R-:W-:Y:S01]  /*3480*/  FADD.FTZ R9, R33, -UR11 ;  /* 0x8000000b21097e21 */ /* 0x001fe20008010000 */
[----:B------:R-:W-:Y:S01]  /*3490*/  FADD.FTZ R6, R17, -UR11 ;  /* 0x8000000b11067e21 */ /* 0x000fe20008010000 */
        /* <DEDUP_REMOVED lines=24> */
.L_x_249:
        /* <DEDUP_REMOVED lines=17> */
[----:B------:R-:W-:-:S04]  /*3730*/  IMAD R8, R8, UR16, RZ ;  /* 0x0000001008087c24 */ /* 0x000fc8000f8e02ff */
[----:B------:R-:W-:Y:S01]  /*3740*/  IMAD R7, R13, UR17, R8 ;  /* 0x000000110d077c24 */ /* 0x000fe2000f8e0208 */
[----:B------:R-:W-:Y:S01]  /*3750*/  ULDC.64 UR16, c[0x0][0x210] ;  /* 0x0000840000107ab9 */ /* 0x000fe20000000a00 */
[----:B------:R-:W-:Y:S01]  /*3760*/  FMUL.FTZ R8, R6, UR10 ;  /* 0x0000000a06087c20 */ /* 0x000fe20008410000 */
[----:B------:R-:W-:Y:S02]  /*3770*/  LEA R6, P0, R40, UR16, 0x1 ;  /* 0x0000001028067c11 */ /* 0x000fe4000f8008ff */
[----:B------:R-:W-:Y:S02]  /*3780*/  IADD3 R7, R41, R7, RZ ;  /* 0x0000000729077210 */ /* 0x000fe40007ffe0ff */
[----:B------:R-:W-:Y:S02]  /*3790*/  F2FP.BF16.F32.PACK_AB R9, R8, R9 ;  /* 0x000000090809723e */ /* 0x000fe400000010ff */
[----:B------:R-:W-:-:S05]  /*37a0*/  LEA.HI.X R7, R40, UR17, R7, 0x1, P0 ;  /* 0x0000001128077c11 */ /* 0x000fca00080f0c07 */
[----:B------:R0:W-:Y:S02]  /*37b0*/  STG.E desc[UR12][R6.64], R9 ;  /* 0x0000000906007986 */ /* 0x0001e4000c10190c */
.L_x_251:
[----:B------:R-:W-:Y:S05]  /*37c0*/  BSYNC B0 ;  /* 0x0000000000007941 */ /* 0x000fea0003800000 */
.L_x_250:
[----:B------:R-:W-:Y:S01]  /*37d0*/  ULDC UR4, c[0x0][0x2a0] ;  /* 0x0000a80000047ab9 */ /* 0x000fe20000000800 */
[----:B------:R-:W-:Y:S01]  /*37e0*/  ULDC UR6, c[0x0][0x270] ;  /* 0x00009c0000067ab9 */ /* 0x000fe20000000800 */
[----:B------:R-:W-:Y:S01]  /*37f0*/  IADD3 R35, R24, R35, RZ ;  /* 0x0000002318237210 */ /* 0x000fe20007ffe0ff */
[----:B------:R-:W-:Y:S01]  /*3800*/  UIMAD UR4, UR4, UR6, URZ ;  /* 0x00000006040472a4 */ /* 0x000fe2000f8e023f */
[----:B------:R-:W-:-:S05]  /*3810*/  IADD3 R34, R34, 0x1, RZ ;  /* 0x0000000122227810 */ /* 0x000fca0007ffe0ff */
[----:B------:R-:W-:-:S13]  /*3820*/  ISETP.GE.AND P0, PT, R35, UR4, PT ;  /* 0x0000000423007c0c */ /* 0x000fda000bf06270 */
[----:B------:R-:W-:Y:S05]  /*3830*/  @!P0 BRA `(.L_x_252) ;  /* 0xffffffc800ac8947 */ /* 0x000fea000383ffff */
.L_x_225:
        /* <DEDUP_REMOVED lines=8> */
[C---:B-1----:R-:W-:Y:S02]  /*38c0*/  SHF.L.U32 R0, R7.reuse, 0x1, RZ ;  /* 0x0000000107007819 */ /* 0x042fe400000006ff */
        /* <DEDUP_REMOVED lines=14> */
.L_x_254:
[----:B------:R-:W-:Y:S05]  /*39b0*/  BSYNC B0 ;  /* 0x0000000000007941 */ /* 0x000fea0003800000 */
.L_x_253:
[----:B------:R-:W-:Y:S05]  /*39c0*/  @P0 EXIT ;  /* 0x000000000000094d */ /* 0x000fea0003800000 */
[----:B------:R-:W-:Y:S05]  /*39d0*/  @P2 BRA `(.L_x_255) ;  /* 0x0000000000202947 */ /* 0x000fea0003800000 */
[----:B------:R-:W-:-:S05]  /*39e0*/  IMAD R0, R6, R7, RZ ;  /* 0x0000000706007224 */ /* 0x000fca00078e02ff */
[----:B------:R-:W-:-:S13]  /*39f0*/  ISETP.NE.AND P0, PT, R0, -0x1, PT ;  /* 0xffffffff0000780c */ /* 0x000fda0003f05270 */
[----:B------:R-:W-:Y:S05]  /*3a00*/  @!P0 BRA `(.L_x_255) ;  /* 0x0000000000148947 */ /* 0x000fea0003800000 */
.L_x_256:
[----:B0-----:R-:W2:Y:S04]  /*3a10*/  LDG.E.STRONG.GPU R5, desc[UR12][R2.64] ;  /* 0x0000000c02057981 */ /* 0x001ea8000c1ef900 */
[----:B--2---:R-:W-:Y:S01]  /*3a20*/  CCTL.IVALL ;  /* 0x00000000ff00798f */ /* 0x004fe20002000000 */
[----:B------:R-:W-:Y:S05]  /*3a30*/  YIELD ;  /* 0x0000000000007946 */ /* 0x000fea0003800000 */
[----:B------:R-:W-:-:S13]  /*3a40*/  ISETP.NE.AND P0, PT, R5, R0, PT ;  /* 0x000000000500720c */ /* 0x000fda0003f05270 */
[----:B------:R-:W-:Y:S05]  /*3a50*/  @P0 BRA `(.L_x_256) ;  /* 0xfffffffc00ec0947 */ /* 0x000fea000383ffff */
.L_x_255:
[----:B------:R-:W-:Y:S05]  /*3a60*/  WARPSYNC.ALL ;  /* 0x0000000000007948 */ /* 0x000fea0003800000 */
[----:B0-----:R-:W0:Y:S08]  /*3a70*/  LDC.64 R2, c[0x0][0x288] ;  /* 0x0000a200ff027b82 */ /* 0x001e300000000a00 */
[----:B------:R-:W-:Y:S01]  /*3a80*/  BAR.SYNC.DEFER_BLOCKING 0x0 ;  /* 0x0000000000007b1d */ /* 0x000fe20000010000 */
[----:B0-----:R-:W-:-:S04]  /*3a90*/  LEA.HI R0, P0, R3, R2, RZ, 0x1 ;  /* 0x0000000203007211 */ /* 0x001fc800078108ff */
[----:B------:R-:W-:-:S04]  /*3aa0*/  IADD3.X R5, RZ, R3, RZ, P0, !PT ;  /* 0x00000003ff057210 */ /* 0x000fc800007fe4ff */
[----:B------:R-:W-:Y:S02]  /*3ab0*/  SHF.R.S64 R20, R0, 0x1, R5 ;  /* 0x0000000100147819 */ /* 0x000fe40000001005 */
        /* <DEDUP_REMOVED lines=18> */
.L_x_257:
[----:B------:R-:W-:-:S04]  /*3be0*/  LEA R12, P0, R37, UR4, 0x2 ;  /* 0x00000004250c7c11 */ /* 0x000fc8000f8010ff */
[----:B------:R-:W-:Y:S02]  /*3bf0*/  LEA.HI.X R13, R37, UR5, R0, 0x2, P0 ;  /* 0x00000005250d7c11 */ /* 0x000fe400080f1400 */
[-C--:B------:R-:W-:Y:S02]  /*3c00*/  LEA R14, P0, R20, R12.reuse, 0x2 ;  /* 0x0000000c140e7211 */ /* 0x080fe400078010ff */
[-C--:B------:R-:W-:Y:S01]  /*3c10*/  LEA R18, P2, R27, R12.reuse, 0x2 ;  /* 0x0000000c1b127211 */ /* 0x080fe200078410ff */
[----:B------:R-:W2:Y:S01]  /*3c20*/  LDG.E R0, desc[UR12][R12.64] ;  /* 0x0000000c0c007981 */ /* 0x000ea2000c1e1900 */
[----:B------:R-:W-:Y:S02]  /*3c30*/  LEA R16, P1, R2, R12, 0x2 ;  /* 0x0000000c02107211 */ /* 0x000fe400078210ff */
[C---:B------:R-:W-:Y:S02]  /*3c40*/  IADD3.X R15, R13.reuse, R31, RZ, P0, !PT ;  /* 0x0000001f0d0f7210 */ /* 0x040fe400007fe4ff */
[----:B------:R-:W-:-:S02]  /*3c50*/  IADD3.X R19, R13, R29, RZ, P2, !PT ;  /* 0x0000001d0d137210 */ /* 0x000fc400017fe4ff */
[----:B------:R-:W-:Y:S02]  /*3c60*/  IADD3.X R17, R23, R13, RZ, P1, !PT ;  /* 0x0000000d17117210 */ /* 0x000fe40000ffe4ff */
        /* <DEDUP_REMOVED lines=8> */
[----:B--2---:R-:W-:Y:S02]  /*3cf0*/  F2FP.BF16.F32.PACK_AB R3, R15, R0 ;  /* 0x000000000f03723e */ /* 0x004fe400000010ff */
[----:B------:R-:W-:Y:S02]  /*3d00*/  SHF.R.S32.HI R0, RZ, 0x1f, R37 ;  /* 0x0000001fff007819 */ /* 0x000fe40000011425 */
[----:B---3--:R-:W-:Y:S01]  /*3d10*/  F2FP.BF16.F32.PACK_AB R21, R19, R16 ;  /* 0x000000101315723e */ /* 0x008fe200000010ff */
[----:B------:R2:W-:Y:S04]  /*3d20*/  STG.E desc[UR12][R8.64], R3 ;  /* 0x0000000308007986 */ /* 0x0005e8000c10190c */
[----:B------:R2:W-:Y:S01]  /*3d30*/  STG.E desc[UR12][R10.64], R21 ;  /* 0x000000150a007986 */ /* 0x0005e2000c10190c */
[----:B------:R-:W-:-:S13]  /*3d40*/  ISETP.GT.AND.EX P0, PT, R25, R0, PT, P0 ;  /* 0x000000001900720c */ /* 0x000fda0003f04300 */
[----:B--2---:R-:W-:Y:S05]  /*3d50*/  @P0 BRA `(.L_x_257) ;  /* 0xfffffffc00a00947 */ /* 0x004fea000383ffff */
[----:B------:R-:W-:Y:S05]  /*3d60*/  EXIT ;  /* 0x000000000000794d */ /* 0x000fea0003800000 */
.L_x_258:
        /* <DEDUP_REMOVED lines=9> */
.L_x_3336:


//--------------------- .text._Z35group_norm_nhwc_bwd_one_pass_kernelI11Bf16IOBf16WLi128ELi8ELi128EEv26Group_norm_nhwc_bwd_params --------------------------
	.section	.text._Z35group_norm_nhwc_bwd_one_pass_kernelI11Bf16IOBf16WLi128ELi8ELi128EEv26Group_norm_nhwc_bwd_params,"ax",@progbits
	.align	128
        .global         _Z35group_norm_nhwc_bwd_one_pass_kernelI11Bf16IOBf16WLi128ELi8ELi128EEv26Group_norm_nhwc_bwd_params
        .type           _Z35group_norm_nhwc_bwd_one_pass_kernelI11Bf16IOBf16WLi128ELi8ELi128EEv26Group_norm_nhwc_bwd_params,@function
        .size           _Z35group_norm_nhwc_bwd_one_pass_kernelI11Bf16IOBf16WLi128ELi8ELi128EEv26Group_norm_nhwc_bwd_params,(.L_x_3337 - _Z35group_norm_nhwc_bwd_one_pass_kernelI11Bf16IOBf16WLi128ELi8ELi128EEv26Group_norm_nhwc_bwd_params)
        .other          _Z35group_norm_nhwc_bwd_one_pass_kernelI11Bf16IOBf16WLi128ELi8ELi128EEv26Group_norm_nhwc_bwd_params,@"STO_CUDA_ENTRY STV_DEFAULT"
_Z35group_norm_nhwc_bwd_one_pass_kernelI11Bf16IOBf16WLi128ELi8ELi128EEv26Group_norm_nhwc_bwd_params:
.text._Z35group_norm_nhwc_bwd_one_pass_kernelI11Bf16IOBf16WLi128ELi8ELi128EEv26Group_norm_nhwc_bwd_params:
        /* <DEDUP_REMOVED lines=12> */
[--C-:B------:R-:W-:Y:S01]  /*00c0*/  SHF.R.U32.HI R2, RZ, 0x2, R40.reuse ;  /* 0x00000002ff027819 */ /* 0x100fe20000011628 */
[----:B------:R-:W-:Y:S01]  /*00d0*/  ULDC.64 UR10, c[0x0][0x288] ;  /* 0x0000a200000a7ab9 */ /* 0x000fe20000000a00 */
[----:B------:R-:W-:Y:S01]  /*00e0*/  ULDC.64 UR16, c[0x0][0x290] ;  /* 0x0000a40000107ab9 */ /* 0x000fe20000000a00 */
[----:B------:R-:W-:Y:S01]  /*00f0*/  UIMAD.WIDE.U32 UR6, UR10, 0x3, URZ ;  /* 0x000000030a0678a5 */ /* 0x000fe2000f8e003f */
[----:B------:R-:W-:Y:S01]  /*0100*/  ISETP.GE.U32.AND P1, PT, R40, 0x80, PT ;  /* 0x000000802800780c */ /* 0x000fe20003f26070 */
[----:B------:R-:W-:Y:S01]  /*0110*/  UIMAD UR9, UR11, 0x3, URZ ;  /* 0x000000030b0978a4 */ /* 0x000fe2000f8e023f */
[----:B------:R-:W-:Y:S01]  /*0120*/  SHF.R.S32.HI R5, RZ, 0x1f, R40 ;  /* 0x0000001fff057819 */ /* 0x000fe20000011428 */
[----:B------:R-:W1:Y:S01]  /*0130*/  S2UR UR8, SR_CgaCtaId ;  /* 0x00000000000879c3 */ /* 0x000e620000008800 */
[----:B------:R-:W-:Y:S01]  /*0140*/  ULEA.HI UR10, UP0, UR11, UR10, URZ, 0x1 ;  /* 0x0000000a0b0a7291 */ /* 0x000fe2000f81083f */
[----:B------:R-:W-:Y:S01]  /*0150*/  R2UR UR15, R0 ;  /* 0x00000000000f72ca */ /* 0x000fe200000e0000 */
[----:B------:R-:W-:Y:S01]  /*0160*/  UIADD3 UR9, UR7, UR9, URZ ;  /* 0x0000000907097290 */ /* 0x000fe2000fffe03f */
[----:B------:R-:W-:Y:S01]  /*0170*/  LEA.HI R5, R5, R40, RZ, 0x5 ;  /* 0x0000002805057211 */ /* 0x000fe200078f28ff */
[----:B------:R-:W-:-:S02]  /*0180*/  UIADD3.X UR11, URZ, UR11, URZ, UP0, !UPT ;  /* 0x0000000b3f0b7290 */ /* 0x000fc400087fe43f */
[----:B------:R-:W-:Y:S01]  /*0190*/  ULEA.HI UR7, UP0, UR9, UR6, URZ, 0x1 ;  /* 0x0000000609077291 */ /* 0x000fe2000f81083f */
[----:B------:R-:W-:Y:S01]  /*01a0*/  UMOV UR4, 0x400 ;  /* 0x0000040000047882 */ /* 0x000fe20000000000 */
[----:B------:R-:W-:Y:S02]  /*01b0*/  USHF.R.S64 UR6, UR10, 0x1, UR11 ;  /* 0x000000010a067899 */ /* 0x000fe4000800100b */
[----:B------:R-:W-:Y:S01]  /*01c0*/  UIADD3.X UR9, URZ, UR9, URZ, UP0, !UPT ;  /* 0x000000093f097290 */ /* 0x000fe200087fe43f */
[----:B0-----:R-:W-:-:S03]  /*01d0*/  IMAD R2, R3, UR14, R2 ;  /* 0x0000000e03027c24 */ /* 0x001fc6000f8e0202 */
[----:B------:R-:W-:Y:S01]  /*01e0*/  USHF.R.S64 UR7, UR7, 0x1, UR9 ;  /* 0x0000000107077899 */ /* 0x000fe20008001009 */
[----:B------:R-:W0:Y:S01]  /*01f0*/  S2R R3, SR_LANEID ;  /* 0x0000000000037919 */ /* 0x000e220000000000 */
[----:B------:R-:W-:Y:S01]  /*0200*/  USHF.R.S32.HI UR9, URZ, 0x1, UR9 ;  /* 0x000000013f097899 */ /* 0x000fe20008011409 */
[----:B------:R-:W-:Y:S02]  /*0210*/  ISETP.LT.U32.AND P2, PT, R2, UR16, PT ;  /* 0x0000001002007c0c */ /* 0x000fe4000bf41070 */
[----:B------:R-:W-:Y:S01]  /*0220*/  SHF.R.S32.HI R4, RZ, 0x1f, R2 ;  /* 0x0000001fff047819 */ /* 0x000fe20000011402 */
[----:B-1----:R-:W-:Y:S02]  /*0230*/  ULEA UR4, UR8, UR4, 0x18 ;  /* 0x0000000408047291 */ /* 0x002fe4000f8ec03f */
        /* <DEDUP_REMOVED lines=12> */
[----:B------:R-:W-:-:S06]  /*0300*/  UMOV UR4, URZ ;  /* 0x0000003f00047c82 */ /* 0x000fcc0008000000 */
.L_x_294:
[----:B-1----:R-:W1:Y:S01]  /*0310*/  LDC R11, c[0x0][0x2a0] ;  /* 0x0000a800ff0b7b82 */ /* 0x002e620000000800 */
[----:B------:R-:W-:Y:S01]  /*0320*/  IABS R10, UR15 ;  /* 0x0000000f000a7c13 */ /* 0x000fe20008000000 */
[----:B------:R-:W-:Y:S01]  /*0330*/  ULDC.64 UR10, c[0x0][0x248] ;  /* 0x00009200000a7ab9 */ /* 0x000fe20000000a00 */
[----:B------:R-:W-:Y:S01]  /*0340*/  ISETP.LE.AND P0, PT, RZ, UR15, PT ;  /* 0x0000000fff007c0c */ /* 0x000fe2000bf03270 */
[----:B------:R-:W-:Y:S01]  /*0350*/  UIMAD.WIDE UR10, UR15, 0x8, UR10 ;  /* 0x000000080f0a78a5 */ /* 0x000fe2000f8e020a */
[----:B------:R-:W-:-:S03]  /*0360*/  ULDC.64 UR18, c[0x0][0x298] ;  /* 0x0000a60000127ab9 */ /* 0x000fc60000000a00 */
[----:B------:R-:W2:Y:S02]  /*0370*/  LDC R12, c[0x0][0x2ac] ;  /* 0x0000ab00ff0c7b82 */ /* 0x000ea40000000800 */
[----:B------:R-:W-:Y:S02]  /*0380*/  MOV R14, UR10 ;  /* 0x0000000a000e7c02 */ /* 0x000fe40008000f00 */
[----:B------:R-:W-:-:S04]  /*0390*/  MOV R15, UR11 ;  /* 0x0000000b000f7c02 */ /* 0x000fc80008000f00 */
[----:B0-----:R-:W3:Y:S02]  /*03a0*/  @P1 LDC.64 R16, c[0x0][0x288] ;  /* 0x0000a200ff101b82 */ /* 0x001ee40000000a00 */
[----:B------:R-:W4:Y:S01]  /*03b0*/  LDG.E.64 R14, desc[UR12][R14.64] ;  /* 0x0000000c0e0e7981 */ /* 0x000f22000c1e1b00 */
[----:B-1----:R-:W-:-:S05]  /*03c0*/  IABS R8, R11 ;  /* 0x0000000b00087213 */ /* 0x002fca0000000000 */
[----:B------:R-:W1:Y:S01]  /*03d0*/  @P1 LDC.64 R20, c[0x0][0x230] ;  /* 0x00008c00ff141b82 */ /* 0x000e620000000a00 */
[----:B------:R-:W0:Y:S01]  /*03e0*/  I2F.RP R5, R8 ;  /* 0x0000000800057306 */ /* 0x000e220000209400 */
[----:B------:R-:W-:-:S06]  /*03f0*/  IADD3 R27, R2, 0x20, RZ ;  /* 0x00000020021b7810 */ /* 0x000fcc0007ffe0ff */
[----:B------:R-:W1:Y:S01]  /*0400*/  @P1 LDC.64 R22, c[0x0][0x228] ;  /* 0x00008a00ff161b82 */ /* 0x000e620000000a00 */
[----:B0-----:R-:W0:Y:S02]  /*0410*/  MUFU.RCP R5, R5 ;  /* 0x0000000500057308 */ /* 0x001e240000001000 */
[----:B0-----:R-:W-:-:S06]  /*0420*/  IADD3 R6, R5, 0xffffffe, RZ ;  /* 0x0ffffffe05067810 */ /* 0x001fcc0007ffe0ff */
[----:B------:R0:W2:Y:S02]  /*0430*/  F2I.FTZ.U32.TRUNC.NTZ R7, R6 ;  /* 0x0000000600077305 */ /* 0x0000a4000021f000 */
[----:B0-----:R-:W-:Y:S01]  /*0440*/  HFMA2.MMA R6, -RZ, RZ, 0, 0 ;  /* 0x00000000ff067435 */ /* 0x001fe200000001ff */
[----:B--2---:R-:W-:-:S05]  /*0450*/  IADD3 R9, RZ, -R7, RZ ;  /* 0x80000007ff097210 */ /* 0x004fca0007ffe0ff */
[----:B------:R-:W-:-:S04]  /*0460*/  IMAD R9, R9, R8, RZ ;  /* 0x0000000809097224 */ /* 0x000fc800078e02ff */
[----:B------:R-:W-:Y:S01]  /*0470*/  IMAD.HI.U32 R7, R7, R9, R6 ;  /* 0x0000000907077227 */ /* 0x000fe200078e0006 */
[----:B------:R-:W-:Y:S02]  /*0480*/  MOV R9, R10 ;  /* 0x0000000a00097202 */ /* 0x000fe40000000f00 */
[----:B------:R-:W-:Y:S02]  /*0490*/  LOP3.LUT R6, R11, UR15, RZ, 0x3c, !PT ;  /* 0x0000000f0b067c12 */ /* 0x000fe4000f8e3cff */
[----:B------:R-:W-:Y:S01]  /*04a0*/  SHF.L.U32 R10, R40, 0x1, RZ ;  /* 0x00000001280a7819 */ /* 0x000fe200000006ff */
[----:B------:R-:W-:Y:S01]  /*04b0*/  IMAD.HI.U32 R7, R7, R9, RZ ;  /* 0x0000000907077227 */ /* 0x000fe200078e00ff */
[----:B------:R-:W-:Y:S02]  /*04c0*/  ISETP.GE.AND P3, PT, R6, RZ, PT ;  /* 0x000000ff0600720c */ /* 0x000fe40003f66270 */
[----:B------:R-:W-:Y:S02]  /*04d0*/  LOP3.LUT R10, R10, 0x6, RZ, 0xc0, !PT ;  /* 0x000000060a0a7812 */ /* 0x000fe400078ec0ff */
[----:B------:R-:W-:-:S05]  /*04e0*/  IADD3 R5, -R7, RZ, RZ ;  /* 0x000000ff07057210 */ /* 0x000fca0007ffe1ff */
[----:B------:R-:W-:-:S05]  /*04f0*/  IMAD R5, R8, R5, R9 ;  /* 0x0000000508057224 */ /* 0x000fca00078e0209 */
[----:B------:R-:W-:-:S13]  /*0500*/  ISETP.GT.U32.AND P5, PT, R8, R5, PT ;  /* 0x000000050800720c */ /* 0x000fda0003fa4070 */
[-C--:B------:R-:W-:Y:S02]  /*0510*/  @!P5 IADD3 R5, R5, -R8.reuse, RZ ;  /* 0x800000080505d210 */ /* 0x080fe40007ffe0ff */
[----:B------:R-:W-:Y:S02]  /*0520*/  @!P5 IADD3 R7, R7, 0x1, RZ ;  /* 0x000000010707d810 */ /* 0x000fe40007ffe0ff */
[CC--:B------:R-:W-:Y:S02]  /*0530*/  ISETP.GE.U32.AND P4, PT, R5.reuse, R8.reuse, PT ;  /* 0x000000080500720c */ /* 0x0c0fe40003f86070 */
[-C--:B------:R-:W-:Y:S02]  /*0540*/  ISETP.GT.U32.AND P5, PT, R8, R5.reuse, PT ;  /* 0x000000050800720c */ /* 0x080fe40003fa4070 */
[----:B------:R-:W-:Y:S02]  /*0550*/  IADD3 R6, R5, -R8, RZ ;  /* 0x8000000805067210 */ /* 0x000fe40007ffe0ff */
[----:B------:R-:W0:Y:S02]  /*0560*/  @P2 LDC.64 R8, c[0x0][0x288] ;  /* 0x0000a200ff082b82 */ /* 0x000e240000000a00 */
[----:B------:R-:W-:-:S02]  /*0570*/  SEL R5, R6, R5, !P5 ;  /* 0x0000000506057207 */ /* 0x000fc40006800000 */
[----:B------:R-:W-:Y:S02]  /*0580*/  LOP3.LUT R6, RZ, R11, RZ, 0x33, !PT ;  /* 0x0000000bff067212 */ /* 0x000fe400078e33ff */
[----:B------:R-:W-:Y:S02]  /*0590*/  @!P0 IADD3 R5, -R5, RZ, RZ ;  /* 0x000000ff05058210 */ /* 0x000fe40007ffe1ff */
[----:B------:R-:W-:Y:S02]  /*05a0*/  @P4 IADD3 R7, R7, 0x1, RZ ;  /* 0x0000000107074810 */ /* 0x000fe40007ffe0ff */
[----:B------:R-:W-:Y:S02]  /*05b0*/  ISETP.NE.AND P4, PT, R11, RZ, PT ;  /* 0x000000ff0b00720c */ /* 0x000fe40003f85270 */
[----:B------:R-:W-:Y:S02]  /*05c0*/  @!P3 IADD3 R7, -R7, RZ, RZ ;  /* 0x000000ff0707b210 */ /* 0x000fe40007ffe1ff */
[----:B------:R-:W-:-:S02]  /*05d0*/  SHF.R.U32.HI R11, RZ, 0x2, R40 ;  /* 0x00000002ff0b7819 */ /* 0x000fc40000011628 */
[C---:B------:R-:W-:Y:S02]  /*05e0*/  SEL R5, R6.reuse, R5, !P4 ;  /* 0x0000000506057207 */ /* 0x040fe40006000000 */
[----:B------:R-:W-:Y:S01]  /*05f0*/  SEL R43, R6, R7, !P4 ;  /* 0x00000007062b7207 */ /* 0x000fe20006000000 */
[----:B------:R-:W-:Y:S01]  /*0600*/  IMAD R18, R12, UR14, R11 ;  /* 0x0000000e0c127c24 */ /* 0x000fe2000f8e020b */
[----:B------:R-:W-:Y:S01]  /*0610*/  LEA R6, R5, R10, 0x3 ;  /* 0x0000000a05067211 */ /* 0x000fe200078e18ff */
[----:B------:R-:W2:Y:S01]  /*0620*/  @P2 LDC.64 R12, c[0x0][0x228] ;  /* 0x00008a00ff0c2b82 */ /* 0x000ea20000000a00 */
[----:B------:R-:W-:Y:S02]  /*0630*/  SHF.R.S32.HI R11, RZ, 0x1f, R2 ;  /* 0x0000001fff0b7819 */ /* 0x000fe40000011402 */
[----:B------:R-:W-:Y:S02]  /*0640*/  SHF.R.S32.HI R10, RZ, 0x1f, R43 ;  /* 0x0000001fff0a7819 */ /* 0x000fe4000001142b */
[----:B------:R-:W-:Y:S01]  /*0650*/  SHF.R.S32.HI R7, RZ, 0x1f, R6 ;  /* 0x0000001fff077819 */ /* 0x000fe20000011406 */
[----:B0-----:R-:W-:-:S02]  /*0660*/  @P2 IMAD R11, R11, R8, RZ ;  /* 0x000000080b0b2224 */ /* 0x001fc400078e02ff */
[----:B------:R-:W-:Y:S02]  /*0670*/  IMAD R10, R10, UR18, RZ ;  /* 0x000000120a0a7c24 */ /* 0x000fe4000f8e02ff */
[----:B------:R-:W-:Y:S01]  /*0680*/  @P2 IMAD R19, R2, R9, R11 ;  /* 0x0000000902132224 */ /* 0x000fe200078e020b */
[----:B------:R-:W-:Y:S01]  /*0690*/  IADD3 R9, R18, 0x40, RZ ;  /* 0x0000004012097810 */ /* 0x000fe20007ffe0ff */
[C---:B------:R-:W-:Y:S02]  /*06a0*/  IMAD R45, R43.reuse, UR19, R10 ;  /* 0x000000132b2d7c24 */ /* 0x040fe4000f8e020a */
[----:B------:R-:W-:Y:S01]  /*06b0*/  IMAD.WIDE.U32 R42, R43, UR18, R6 ;  /* 0x000000122b2a7c25 */ /* 0x000fe2000f8e0006 */
[----:B------:R-:W-:Y:S01]  /*06c0*/  ULDC.64 UR18, c[0x0][0x290] ;  /* 0x0000a40000127ab9 */ /* 0x000fe20000000a00 */
[----:B------:R-:W0:Y:S01]  /*06d0*/  @P2 LDC.64 R10, c[0x0][0x230] ;  /* 0x00008c00ff0a2b82 */ /* 0x000e220000000a00 */
[----:B------:R-:W-:Y:S02]  /*06e0*/  ISETP.GE.U32.AND P0, PT, R9, UR18, PT ;  /* 0x0000001209007c0c */ /* 0x000fe4000bf06070 */
[----:B------:R-:W-:-:S02]  /*06f0*/  SHF.R.S32.HI R9, RZ, 0x1f, R9 ;  /* 0x0000001fff097819 */ /* 0x000fc40000011409 */
[----:B------:R-:W-:Y:S02]  /*0700*/  IADD3 R45, R43, R45, RZ ;  /* 0x0000002d2b2d7210 */ /* 0x000fe40007ffe0ff */
[----:B------:R-:W-:Y:S02]  /*0710*/  ISETP.GE.AND.EX P0, PT, R9, UR19, PT, P0 ;  /* 0x0000001309007c0c */ /* 0x000fe4000bf06300 */
[----:B------:R-:W-:Y:S02]  /*0720*/  @P2 MOV R44, R42 ;  /* 0x0000002a002c2202 */ /* 0x000fe40000000f00 */
[----:B------:R-:W-:Y:S02]  /*0730*/  ISETP.LT.U32.AND P0, PT, R40, 0x80, !P0 ;  /* 0x000000802800780c */ /* 0x000fe40004701070 */
        /* <DEDUP_REMOVED lines=8> */
[----:B------:R-:W1:Y:S01]  /*07c0*/  @P0 LDC.64 R8, c[0x0][0x288] ;  /* 0x0000a200ff080b82 */ /* 0x000e620000000a00 */
[----:B------:R-:W-:Y:S02]  /*07d0*/  SHF.R.S32.HI R25, RZ, 0x1f, R27 ;  /* 0x0000001fff197819 */ /* 0x000fe4000001141b */
[----:B------:R-:W-:Y:S02]  /*07e0*/  ISETP.LT.U32.AND P3, PT, R40, 0x80, !P3 ;  /* 0x000000802800780c */ /* 0x000fe40005f61070 */
[C---:B0-----:R-:W-:Y:S02]  /*07f0*/  @P2 IADD3 R10, P4, R19.reuse, R10, RZ ;  /* 0x0000000a130a2210 */ /* 0x041fe40007f9e0ff */
[----:B--2---:R-:W-:Y:S01]  /*0800*/  @P2 IADD3 R12, P5, R19, R12, RZ ;  /* 0x0000000c130c2210 */ /* 0x004fe20007fbe0ff */
[----:B---3--:R-:W-:Y:S01]  /*0810*/  @P1 IMAD R18, R25, R16, RZ ;  /* 0x0000001019121224 */ /* 0x008fe200078e02ff */
[C---:B------:R-:W-:Y:S02]  /*0820*/  @P2 IADD3.X R11, R24.reuse, R11, RZ, P4, !PT ;  /* 0x0000000b180b2210 */ /* 0x040fe400027fe4ff */
[----:B------:R-:W-:-:S02]  /*0830*/  @P2 IADD3.X R13, R24, R13, RZ, P5, !PT ;  /* 0x0000000d180d2210 */ /* 0x000fc40002ffe4ff */
[----:B------:R-:W-:Y:S02]  /*0840*/  @P1 MOV R24, R42 ;  /* 0x0000002a00181202 */ /* 0x000fe40000000f00 */
[----:B------:R-:W-:Y:S01]  /*0850*/  @P1 MOV R25, R45 ;  /* 0x0000002d00191202 */ /* 0x000fe20000000f00 */
[C---:B------:R-:W-:Y:S02]  /*0860*/  @P1 IMAD R17, R27.reuse, R17, R18 ;  /* 0x000000111b111224 */ /* 0x040fe400078e0212 */
[----:B------:R-:W0:Y:S01]  /*0870*/  @P3 LDC.64 R18, c[0x0][0x288] ;  /* 0x0000a200ff123b82 */ /* 0x000e220000000a00 */
[----:B------:R-:W-:Y:S01]  /*0880*/  @P1 IMAD.WIDE.U32 R24, R27, R16, R24 ;  /* 0x000000101b181225 */ /* 0x000fe200078e0018 */
[----:B------:R-:W-:-:S04]  /*0890*/  IADD3 R27, R2, 0x40, RZ ;  /* 0x00000040021b7810 */ /* 0x000fc80007ffe0ff */
[----:B------:R-:W-:Y:S02]  /*08a0*/  @P1 IADD3 R29, R25, R17, RZ ;  /* 0x00000011191d1210 */ /* 0x000fe40007ffe0ff */
[C---:B------:R-:W-:Y:S02]  /*08b0*/  @P1 SHF.L.U32 R25, R24.reuse, 0x1, RZ ;  /* 0x0000000118191819 */ /* 0x040fe400000006ff */
[----:B------:R-:W-:Y:S02]  /*08c0*/  CS2R R38, SRZ ;  /* 0x0000000000267805 */ /* 0x000fe4000001ff00 */
[----:B------:R-:W-:Y:S02]  /*08d0*/  SHF.R.S32.HI R31, RZ, 0x1f, R27 ;  /* 0x0000001fff1f7819 */ /* 0x000fe4000001141b */
[----:B------:R-:W-:Y:S02]  /*08e0*/  CS2R R36, SRZ ;  /* 0x0000000000247805 */ /* 0x000fe4000001ff00 */
[----:B------:R-:W-:-:S02]  /*08f0*/  @P1 SHF.L.U64.HI R26, R24, 0x1, R29 ;  /* 0x00000001181a1819 */ /* 0x000fc4000001021d */
[----:B------:R-:W-:Y:S02]  /*0900*/  CS2R R34, SRZ ;  /* 0x0000000000227805 */ /* 0x000fe4000001ff00 */
[C---:B-1----:R-:W-:Y:S01]  /*0910*/  @P1 IADD3 R20, P4, R25.reuse, R20, RZ ;  /* 0x0000001419141210 */ /* 0x042fe20007f9e0ff */
[----:B------:R-:W1:Y:S01]  /*0920*/  @P0 LDC.64 R16, c[0x0][0x230] ;  /* 0x00008c00ff100b82 */ /* 0x000e620000000a00 */
[----:B------:R-:W-:Y:S01]  /*0930*/  @P1 IADD3 R22, P5, R25, R22, RZ ;  /* 0x0000001619161210 */ /* 0x000fe20007fbe0ff */
[----:B------:R-:W-:Y:S01]  /*0940*/  @P0 IMAD R28, R31, R8, RZ ;  /* 0x000000081f1c0224 */ /* 0x000fe200078e02ff */
[----:B------:R-:W-:Y:S01]  /*0950*/  @P0 MOV R24, R42 ;  /* 0x0000002a00180202 */ /* 0x000fe20000000f00 */
[----:B------:R2:W5:Y:S01]  /*0960*/  @P2 LDG.E R38, desc[UR12][R10.64] ;  /* 0x0000000c0a262981 */ /* 0x000562000c1e1900 */
[----:B------:R-:W-:Y:S01]  /*0970*/  @P0 MOV R25, R45 ;  /* 0x0000002d00190202 */ /* 0x000fe20000000f00 */
[C---:B------:R-:W-:Y:S01]  /*0980*/  @P0 IMAD R31, R27.reuse, R9, R28 ;  /* 0x000000091b1f0224 */ /* 0x040fe200078e021c */
[----:B------:R-:W-:Y:S01]  /*0990*/  IADD3 R29, R2, 0x60, RZ ;  /* 0x00000060021d7810 */ /* 0x000fe20007ffe0ff */
[----:B------:R3:W5:Y:S01]  /*09a0*/  @P2 LDG.E R37, desc[UR12][R12.64] ;  /* 0x0000000c0c252981 */ /* 0x000762000c1e1900 */
[----:B------:R-:W-:Y:S01]  /*09b0*/  @P0 IMAD.WIDE.U32 R24, R27, R8, R24 ;  /* 0x000000081b180225 */ /* 0x000fe200078e0018 */
[----:B--2---:R-:W2:Y:S01]  /*09c0*/  @P3 LDC.64 R10, c[0x0][0x230] ;  /* 0x00008c00ff0a3b82 */ /* 0x004ea20000000a00 */
[----:B------:R-:W-:-:S03]  /*09d0*/  SHF.R.S32.HI R33, RZ, 0x1f, R29 ;  /* 0x0000001fff217819 */ /* 0x000fc6000001141d */
[----:B------:R-:W-:-:S04]  /*09e0*/  @P0 IADD3 R27, R25, R31, RZ ;  /* 0x0000001f191b0210 */ /* 0x000fc80007ffe0ff */
[----:B---3--:R-:W3:Y:S01]  /*09f0*/  @P3 LDC.64 R12, c[0x0][0x228] ;  /* 0x00008a00ff0c3b82 */ /* 0x008ee20000000a00 */
[----:B------:R-:W-:Y:S01]  /*0a00*/  @P0 SHF.L.U32 R25, R24, 0x1, RZ ;  /* 0x0000000118190819 */ /* 0x000fe200000006ff */
[----:B0-----:R-:W-:Y:S01]  /*0a10*/  @P3 IMAD R28, R33, R18, RZ ;  /* 0x00000012211c3224 */ /* 0x001fe200078e02ff */
[C---:B------:R-:W-:Y:S02]  /*0a20*/  @P1 IADD3.X R21, R26.reuse, R21, RZ, P4, !PT ;  /* 0x000000151a151210 */ /* 0x040fe400027fe4ff */
[----:B------:R-:W-:Y:S02]  /*0a30*/  @P1 IADD3.X R23, R26, R23, RZ, P5, !PT ;  /* 0x000000171a171210 */ /* 0x000fe40002ffe4ff */
[----:B------:R-:W-:Y:S01]  /*0a40*/  @P0 SHF.L.U64.HI R24, R24, 0x1, R27 ;  /* 0x0000000118180819 */ /* 0x000fe2000001021b */
[----:B------:R-:W-:Y:S01]  /*0a50*/  @P3 IMAD R31, R29, R19, R28 ;  /* 0x000000131d1f3224 */ /* 0x000fe200078e021c */
[----:B------:R-:W-:Y:S02]  /*0a60*/  @P3 MOV R26, R42 ;  /* 0x0000002a001a3202 */ /* 0x000fe40000000f00 */
[----:B------:R-:W-:-:S02]  /*0a70*/  CS2R R32, SRZ ;  /* 0x0000000000207805 */ /* 0x000fc4000001ff00 */
[----:B------:R-:W-:Y:S01]  /*0a80*/  @P3 MOV R27, R45 ;  /* 0x0000002d001b3202 */ /* 0x000fe20000000f00 */
[----:B------:R0:W5:Y:S01]  /*0a90*/  @P1 LDG.E R39, desc[UR12][R20.64] ;  /* 0x0000000c14271981 */ /* 0x000162000c1e1900 */
[----:B------:R-:W4:Y:S01]  /*0aa0*/  @P0 LDC.64 R8, c[0x0][0x228] ;  /* 0x00008a00ff080b82 */ /* 0x000f220000000a00 */
[----:B------:R-:W-:Y:S02]  /*0ab0*/  @P3 IMAD.WIDE.U32 R18, R29, R18, R26 ;  /* 0x000000121d123225 */ /* 0x000fe400078e001a */
[----:B------:R0:W5:Y:S03]  /*0ac0*/  @P1 LDG.E R36, desc[UR12][R22.64] ;  /* 0x0000000c16241981 */ /* 0x000166000c1e1900 */
[----:B------:R-:W-:Y:S02]  /*0ad0*/  @P3 IADD3 R27, R19, R31, RZ ;  /* 0x0000001f131b3210 */ /* 0x000fe40007ffe0ff */
[----:B------:R-:W-:-:S02]  /*0ae0*/  @P3 SHF.L.U32 R19, R18, 0x1, RZ ;  /* 0x0000000112133819 */ /* 0x000fc400000006ff */
[----:B------:R-:W-:Y:S02]  /*0af0*/  @P3 SHF.L.U64.HI R18, R18, 0x1, R27 ;  /* 0x0000000112123819 */ /* 0x000fe4000001021b */
[C---:B--2---:R-:W-:Y:S02]  /*0b00*/  @P3 IADD3 R10, P5, R19.reuse, R10, RZ ;  /* 0x0000000a130a3210 */ /* 0x044fe40007fbe0ff */
[----:B---3--:R-:W-:Y:S02]  /*0b10*/  @P3 IADD3 R12, P6, R19, R12, RZ ;  /* 0x0000000c130c3210 */ /* 0x008fe40007fde0ff */
[C---:B------:R-:W-:Y:S02]  /*0b20*/  @P3 IADD3.X R11, R18.reuse, R11, RZ, P5, !PT ;  /* 0x0000000b120b3210 */ /* 0x040fe40002ffe4ff */
[----:B------:R-:W-:-:S03]  /*0b30*/  @P3 IADD3.X R13, R18, R13, RZ, P6, !PT ;  /* 0x0000000d120d3210 */ /* 0x000fc600037fe4ff */
[----:B------:R0:W5:Y:S04]  /*0b40*/  @P3 LDG.E R35, desc[UR12][R10.64] ;  /* 0x0000000c0a233981 */ /* 0x000168000c1e1900 */
[----:B------:R0:W5:Y:S01]  /*0b50*/  @P3 LDG.E R32, desc[UR12][R12.64] ;  /* 0x0000000c0c203981 */ /* 0x000162000c1e1900 */
[----:B-1----:R-:W-:-:S04]  /*0b60*/  @P0 IADD3 R16, P4, R25, R16, RZ ;  /* 0x0000001019100210 */ /* 0x002fc80007f9e0ff */
[----:B------:R-:W-:Y:S02]  /*0b70*/  @P0 IADD3.X R17, R24, R17, RZ, P4, !PT ;  /* 0x0000001118110210 */ /* 0x000fe400027fe4ff */
[----:B----4-:R-:W-:-:S03]  /*0b80*/  @P0 IADD3 R8, P4, R25, R8, RZ ;  /* 0x0000000819080210 */ /* 0x010fc60007f9e0ff */
[----:B------:R0:W5:Y:S01]  /*0b90*/  @P0 LDG.E R34, desc[UR12][R16.64] ;  /* 0x0000000c10220981 */ /* 0x000162000c1e1900 */
[----:B------:R-:W-:Y:S02]  /*0ba0*/  R2UR UR20, R14 ;  /* 0x000000000e1472ca */ /* 0x000fe400000e0000 */
        /* <DEDUP_REMOVED lines=10> */
[----:B------:R-:W-:Y:S01]  /*0c50*/  UMOV UR18, 0x3f800000 ;  /* 0x3f80000000127882 */ /* 0x000fe20000000000 */
[----:B------:R-:W-:Y:S01]  /*0c60*/  BSSY B0, `(.L_x_260) ;  /* 0x0000018000007945 */ /* 0x000fe20003800000 */
[----:B-1----:R-:W-:Y:S02]  /*0c70*/  @P0 R2UR UR10, R14 ;  /* 0x000000000e0a02ca */ /* 0x002fe400000e0000 */
[----:B------:R-:W-:Y:S02]  /*0c80*/  ISETP.GT.U32.AND P0, PT, R40, 0x7f, PT ;  /* 0x0000007f2800780c */ /* 0x000fe40003f04070 */
[----:B------:R-:W-:Y:S02]  /*0c90*/  CS2R R30, SRZ ;  /* 0x00000000001e7805 */ /* 0x000fe4000001ff00 */
[----:B------:R-:W-:-:S07]  /*0ca0*/  CS2R R28, SRZ ;  /* 0x00000000001c7805 */ /* 0x000fce000001ff00 */
[----:B------:R-:W-:Y:S02]  /*0cb0*/  @UP0 UMOV UR18, UR10 ;  /* 0x0000000a00120c82 */ /* 0x000fe40008000000 */
[----:B0-----:R-:W-:Y:S05]  /*0cc0*/  @P0 BRA `(.L_x_261) ;  /* 0x0000000000440947 */ /* 0x001fea0003800000 */
        /* <DEDUP_REMOVED lines=17> */
.L_x_261:
[----:B------:R-:W-:Y:S05]  /*0de0*/  BSYNC B0 ;  /* 0x0000000000007941 */ /* 0x000fea0003800000 */
.L_x_260:
[----:B------:R-:W-:Y:S02]  /*0df0*/  ISETP.NE.AND P3, PT, RZ, UR16, PT ;  /* 0x00000010ff007c0c */ /* 0x000fe4000bf65270 */
[C---:B-----5:R-:W-:Y:S02]  /*0e00*/  PRMT R6, R38.reuse, 0x7632, R6 ;  /* 0x0000763226067816 */ /* 0x060fe40000000006 */
        /* <DEDUP_REMOVED lines=36> */
.L_x_262:
        /* <DEDUP_REMOVED lines=26> */
.L_x_263:
[----:B------:R-:W-:Y:S01]  /*11f0*/  FFMA.FTZ R20, R6, R15, R17 ;  /* 0x0000000f06147223 */ /* 0x000fe20000010011 */
[----:B------:R-:W-:Y:S01]  /*1200*/  FMUL.FTZ R18, R8, R31 ;  /* 0x0000001f08127220 */ /* 0x000fe20000410000 */
[----:B------:R-:W-:Y:S01]  /*1210*/  FADD.FTZ R17, R15, R16 ;  /* 0x000000100f117221 */ /* 0x000fe20000010000 */
[----:B------:R-:W-:Y:S01]  /*1220*/  SHF.L.U32 R15, R34, 0x10, RZ ;  /* 0x00000010220f7819 */ /* 0x000fe200000006ff */
[----:B------:R-:W-:Y:S01]  /*1230*/  FMUL.FTZ R21, R9, R28 ;  /* 0x0000001c09157220 */ /* 0x000fe20000410000 */
[----:B------:R-:W-:Y:S01]  /*1240*/  SHF.L.U32 R16, R12, 0x10, RZ ;  /* 0x000000100c107819 */ /* 0x000fe200000006ff */
[----:B------:R-:W-:Y:S01]  /*1250*/  FADD.FTZ R12, R17, R18 ;  /* 0x00000012110c7221 */ /* 0x000fe20000010000 */
[----:B------:R-:W-:Y:S01]  /*1260*/  FFMA.FTZ R19, R13, R18, R20 ;  /* 0x000000120d137223 */ /* 0x000fe20000010014 */
        /* <DEDUP_REMOVED lines=26> */
.L_x_264:
        /* <DEDUP_REMOVED lines=37> */
.L_x_265:
[----:B------:R-:W-:Y:S01]  /*1660*/  FMUL.FTZ R24, R22, R31 ;  /* 0x0000001f16187220 */ /* 0x000fe20000410000 */
[----:B------:R-:W-:Y:S01]  /*1670*/  ISETP.GT.AND P0, PT, R3, 0x1e, PT ;  /* 0x0000001e0300780c */ /* 0x000fe20003f04270 */
[----:B------:R-:W0:Y:S01]  /*1680*/  S2UR UR19, SR_CgaCtaId ;  /* 0x00000000001379c3 */ /* 0x000e220000008800 */
[----:B------:R-:W-:Y:S01]  /*1690*/  FFMA.FTZ R26, R7, R10, RZ ;  /* 0x0000000a071a7223 */ /* 0x000fe200000100ff */
[----:B------:R-:W-:Y:S01]  /*16a0*/  FFMA.FTZ R25, R21, R24, R12 ;  /* 0x0000001815197223 */ /* 0x000fe2000001000c */
[----:B------:R-:W-:Y:S01]  /*16b0*/  FMUL.FTZ R12, R19, R28 ;  /* 0x0000001c130c7220 */ /* 0x000fe20000410000 */
[----:B------:R-:W-:Y:S01]  /*16c0*/  FADD.FTZ R27, R23, R24 ;  /* 0x00000018171b7221 */ /* 0x000fe20000010000 */
[----:B------:R-:W-:Y:S01]  /*16d0*/  FFMA.FTZ R26, R13, R8, R26 ;  /* 0x000000080d1a7223 */ /* 0x000fe2000001001a */
[----:B------:R-:W-:Y:S01]  /*16e0*/  FFMA.FTZ R13, R6, R11, RZ ;  /* 0x0000000b060d7223 */ /* 0x000fe200000100ff */
[----:B------:R-:W-:Y:S01]  /*16f0*/  FFMA.FTZ R23, R20, R12, R25 ;  /* 0x0000000c14177223 */ /* 0x000fe20000010019 */
[----:B------:R-:W-:Y:S01]  /*1700*/  FADD.FTZ R12, R12, R27 ;  /* 0x0000001b0c0c7221 */ /* 0x000fe20000010000 */
[----:B------:R-:W-:Y:S01]  /*1710*/  FADD.FTZ R7, RZ, R10 ;  /* 0x0000000aff077221 */ /* 0x000fe20000010000 */
[----:B------:R-:W-:Y:S01]  /*1720*/  FADD.FTZ R6, RZ, R11 ;  /* 0x0000000bff067221 */ /* 0x000fe20000010000 */
[----:B------:R-:W-:Y:S01]  /*1730*/  UMOV UR11, 0x400 ;  /* 0x00000400000b7882 */ /* 0x000fe20000000000 */
[----:B------:R-:W1:Y:S01]  /*1740*/  SHFL.DOWN PT, R24, R23, 0x1, 0x1f ;  /* 0x08201f0017187f89 */ /* 0x000e6200000e0000 */
[----:B------:R-:W-:Y:S01]  /*1750*/  UIADD3 UR10, UR11, 0x40, URZ ;  /* 0x000000400b0a7890 */ /* 0x000fe2000fffe03f */
[----:B------:R-:W-:Y:S01]  /*1760*/  FADD.FTZ R7, R7, R8 ;  /* 0x0000000807077221 */ /* 0x000fe20000010000 */
[----:B------:R-:W-:Y:S01]  /*1770*/  FFMA.FTZ R13, R14, R9, R13 ;  /* 0x000000090e0d7223 */ /* 0x000fe2000001000d */
[----:B------:R-:W2:Y:S01]  /*1780*/  SHFL.DOWN PT, R25, R12, 0x1, 0x1f ;  /* 0x08201f000c197f89 */ /* 0x000ea200000e0000 */
[----:B------:R-:W-:Y:S01]  /*1790*/  FADD.FTZ R6, R6, R9 ;  /* 0x0000000906067221 */ /* 0x000fe20000010000 */
[----:B------:R-:W-:Y:S01]  /*17a0*/  ISETP.NE.AND P4, PT, R40, RZ, PT ;  /* 0x000000ff2800720c */ /* 0x000fe20003f85270 */
        /* <DEDUP_REMOVED lines=50> */
.L_x_267:
[----:B------:R-:W-:Y:S05]  /*1ad0*/  BSYNC B0 ;  /* 0x0000000000007941 */ /* 0x000fea0003800000 */
.L_x_266:
        /* <DEDUP_REMOVED lines=158> */
.L_x_269:
[----:B------:R-:W-:Y:S05]  /*24c0*/  BSYNC B0 ;  /* 0x0000000000007941 */ /* 0x000fea0003800000 */
.L_x_268:
        /* <DEDUP_REMOVED lines=21> */
.L_x_271:
[----:B------:R-:W-:Y:S05]  /*2620*/  BSYNC B0 ;  /* 0x0000000000007941 */ /* 0x000fea0003800000 */
.L_x_270:
[----:B------:R-:W-:Y:S02]  /*2630*/  PRMT R16, R33, 0x7632, R16 ;  /* 0x0000763221107816 */ /* 0x000fe40000000010 */
[----:B--2---:R-:W-:Y:S02]  /*2640*/  PRMT R15, R35, 0x7632, R15 ;  /* 0x00007632230f7816 */ /* 0x004fe4000000000f */
        /* <DEDUP_REMOVED lines=36> */
.L_x_274:
[----:B------:R-:W2:Y:S04]  /*2890*/  LDG.E.STRONG.GPU R10, desc[UR12][R8.64] ;  /* 0x0000000c080a7981 */ /* 0x000ea8000c1ef900 */
[----:B--2---:R-:W-:Y:S01]  /*28a0*/  CCTL.IVALL ;  /* 0x00000000ff00798f */ /* 0x004fe20002000000 */
[----:B------:R-:W-:Y:S05]  /*28b0*/  YIELD ;  /* 0x0000000000007946 */ /* 0x000fea0003800000 */
[----:B------:R-:W-:-:S13]  /*28c0*/  ISETP.NE.AND P0, PT, R10, R13, PT ;  /* 0x0000000d0a00720c */ /* 0x000fda0003f05270 */
[----:B------:R-:W-:Y:S05]  /*28d0*/  @P0 BRA `(.L_x_274) ;  /* 0xfffffffc00ec0947 */ /* 0x000fea000383ffff */
.L_x_273:
        /* <DEDUP_REMOVED lines=17> */
.L_x_278:
        /* <DEDUP_REMOVED lines=115> */
.L_x_277:
        /* <DEDUP_REMOVED lines=61> */
.L_x_279:
[----:B------:R-:W-:-:S13]  /*34f0*/  ISETP.NE.OR P0, PT, R18, RZ, P0 ;  /* 0x000000ff1200720c */ /* 0x000fda0000705670 */
[----:B------:R-:W-:Y:S05]  /*3500*/  @!P0 BRA `(.L_x_275) ;  /* 0x00000000007c8947 */ /* 0x000fea0003800000 */
.L_x_276:
        /* <DEDUP_REMOVED lines=31> */
.L_x_275:
        /* <DEDUP_REMOVED lines=11> */
.L_x_281:
[----:B------:R-:W-:Y:S05]  /*37b0*/  BSYNC B0 ;  /* 0x0000000000007941 */ /* 0x000fea0003800000 */
.L_x_280:
        /* <DEDUP_REMOVED lines=16> */
.L_x_272:
[----:B------:R-:W1:Y:S01]  /*38c0*/  S2UR UR11, SR_CgaCtaId ;  /* 0x00000000000b79c3 */ /* 0x000e620000008800 */
[----:B------:R-:W-:Y:S01]  /*38d0*/  UMOV UR10, 0x400 ;  /* 0x00000400000a7882 */ /* 0x000fe20000000000 */
[C---:B------:R-:W-:Y:S01]  /*38e0*/  PRMT R13, R38.reuse, 0x7632, R13 ;  /* 0x00007632260d7816 */ /* 0x040fe2000000000d */
[----:B------:R-:W-:Y:S01]  /*38f0*/  ULDC.64 UR22, c[0x0][0x290] ;  /* 0x0000a40000167ab9 */ /* 0x000fe20000000a00 */
[----:B------:R-:W-:Y:S02]  /*3900*/  SHF.R.U32.HI R12, RZ, 0x2, R40 ;  /* 0x00000002ff0c7819 */ /* 0x000fe40000011628 */
[----:B------:R-:W-:Y:S02]  /*3910*/  SHF.L.U32 R38, R38, 0x10, RZ ;  /* 0x0000001026267819 */ /* 0x000fe400000006ff */
[----:B------:R-:W2:Y:S01]  /*3920*/  LDC R11, c[0x0][0x2ac] ;  /* 0x0000ab00ff0b7b82 */ /* 0x000ea20000000800 */
[----:B------:R-:W-:Y:S01]  /*3930*/  SHF.L.U32 R18, R37, 0x10, RZ ;  /* 0x0000001025127819 */ /* 0x000fe200000006ff */
[----:B-1----:R-:W-:Y:S01]  /*3940*/  ULEA UR10, UR11, UR10, 0x18 ;  /* 0x0000000a0b0a7291 */ /* 0x002fe2000f8ec03f */
[----:B--2---:R-:W-:-:S08]  /*3950*/  IMAD R12, R11, UR14, R12 ;  /* 0x0000000e0b0c7c24 */ /* 0x004fd0000f8e020c */
[----:B------:R0:W-:Y:S01]  /*3960*/  @!P4 STS.64 [UR10+0x30], R6 ;  /* 0x00003006ff00c988 */ /* 0x0001e20008000a0a */
[----:B------:R-:W-:Y:S01]  /*3970*/  BAR.SYNC.DEFER_BLOCKING 0x0 ;  /* 0x0000000000007b1d */ /* 0x000fe20000010000 */
[----:B0-----:R-:W-:Y:S01]  /*3980*/  SHF.L.U32 R6, R13, 0x10, RZ ;  /* 0x000000100d067819 */ /* 0x001fe200000006ff */
[----:B------:R-:W-:Y:S01]  /*3990*/  FADD.FTZ R7, R38, -UR20 ;  /* 0x8000001426077e21 */ /* 0x000fe20008010000 */
[----:B------:R-:W-:-:S03]  /*39a0*/  IADD3 R13, R12, 0x40, RZ ;  /* 0x000000400c0d7810 */ /* 0x000fc60007ffe0ff */
[----:B------:R-:W-:Y:S01]  /*39b0*/  FADD.FTZ R6, R6, -UR20 ;  /* 0x8000001406067e21 */ /* 0x000fe20008010000 */
[----:B------:R-:W-:-:S03]  /*39c0*/  FMUL.FTZ R7, R7, UR18 ;  /* 0x0000001207077c20 */ /* 0x000fc60008410000 */
[----:B------:R-:W-:Y:S01]  /*39d0*/  FMUL.FTZ R6, R6, UR18 ;  /* 0x0000001206067c20 */ /* 0x000fe20008410000 */
[----:B------:R-:W0:Y:S01]  /*39e0*/  LDS.64 R8, [UR10+0x30] ;  /* 0x0000300aff087984 */ /* 0x000e220008000a00 */
[----:B------:R-:W-:Y:S02]  /*39f0*/  ULDC UR10, c[0x0][0x2bc] ;  /* 0x0000af00000a7ab9 */ /* 0x000fe40000000800 */
[----:B0-----:R-:W-:Y:S01]  /*3a00*/  FMUL.FTZ R11, R9, UR10 ;  /* 0x0000000a090b7c20 */ /* 0x001fe20008410000 */
[----:B------:R-:W-:Y:S01]  /*3a10*/  PRMT R9, R37, 0x7632, R9 ;  /* 0x0000763225097816 */ /* 0x000fe20000000009 */
[----:B------:R-:W-:-:S03]  /*3a20*/  FMUL.FTZ R10, R8, UR10 ;  /* 0x0000000a080a7c20 */ /* 0x000fc60008410000 */
        /* <DEDUP_REMOVED lines=20> */
.L_x_282:
[----:B------:R-:W-:Y:S04]  /*3b70*/  BSSY B0, `(.L_x_283) ;  /* 0x0000015000007945 */ /* 0x000fe80003800000 */
[----:B------:R-:W-:Y:S05]  /*3b80*/  @!P2 BRA `(.L_x_284) ;  /* 0x00000000004ca947 */ /* 0x000fea0003800000 */
[C-C-:B------:R-:W-:Y:S01]  /*3b90*/  FFMA.FTZ R7, R10.reuse, R7, R11.reuse ;  /* 0x000000070a077223 */ /* 0x140fe2000001000b */
[----:B------:R-:W-:Y:S01]  /*3ba0*/  FFMA.FTZ R6, R10, R6, R11 ;  /* 0x000000060a067223 */ /* 0x000fe2000001000b */
[----:B------:R-:W-:Y:S01]  /*3bb0*/  SHF.R.S32.HI R19, RZ, 0x1f, R2 ;  /* 0x0000001fff137819 */ /* 0x000fe20000011402 */
[----:B------:R-:W-:Y:S01]  /*3bc0*/  ULDC.64 UR10, c[0x0][0x288] ;  /* 0x0000a200000a7ab9 */ /* 0x000fe20000000a00 */
[----:B------:R-:W-:Y:S01]  /*3bd0*/  FFMA.FTZ R18, R18, R31, -R7 ;  /* 0x0000001f12127223 */ /* 0x000fe20000010807 */
[----:B------:R-:W-:Y:S01]  /*3be0*/  FFMA.FTZ R17, R9, R28, -R6 ;  /* 0x0000001c09117223 */ /* 0x000fe20000010806 */
[----:B------:R-:W-:Y:S01]  /*3bf0*/  MOV R6, R42 ;  /* 0x0000002a00067202 */ /* 0x000fe20000000f00 */
[----:B------:R-:W-:Y:S01]  /*3c00*/  IMAD R19, R19, UR10, RZ ;  /* 0x0000000a13137c24 */ /* 0x000fe2000f8e02ff */
[----:B------:R-:W-:Y:S01]  /*3c10*/  MOV R7, R45 ;  /* 0x0000002d00077202 */ /* 0x000fe20000000f00 */
[----:B------:R-:W-:Y:S01]  /*3c20*/  FMUL.FTZ R18, R18, UR18 ;  /* 0x0000001212127c20 */ /* 0x000fe20008410000 */
[----:B------:R-:W-:Y:S01]  /*3c30*/  FMUL.FTZ R17, R17, UR18 ;  /* 0x0000001211117c20 */ /* 0x000fe20008410000 */
[----:B------:R-:W-:-:S02]  /*3c40*/  IMAD R19, R2, UR11, R19 ;  /* 0x0000000b02137c24 */ /* 0x000fc4000f8e0213 */
[----:B------:R-:W-:Y:S01]  /*3c50*/  IMAD.WIDE.U32 R6, R2, UR10, R6 ;  /* 0x0000000a02067c25 */ /* 0x000fe2000f8e0006 */
[----:B------:R-:W-:Y:S01]  /*3c60*/  ULDC.64 UR10, c[0x0][0x210] ;  /* 0x00008400000a7ab9 */ /* 0x000fe20000000a00 */
[----:B------:R-:W-:Y:S02]  /*3c70*/  F2FP.BF16.F32.PACK_AB R17, R17, R18 ;  /* 0x000000121111723e */ /* 0x000fe400000010ff */
[----:B------:R-:W-:Y:S02]  /*3c80*/  LEA R8, P0, R6, UR10, 0x1 ;  /* 0x0000000a06087c11 */ /* 0x000fe4000f8008ff */
[----:B------:R-:W-:-:S04]  /*3c90*/  IADD3 R19, R7, R19, RZ ;  /* 0x0000001307137210 */ /* 0x000fc80007ffe0ff */
[----:B------:R-:W-:-:S05]  /*3ca0*/  LEA.HI.X R9, R6, UR11, R19, 0x1, P0 ;  /* 0x0000000b06097c11 */ /* 0x000fca00080f0c13 */
[----:B------:R0:W-:Y:S02]  /*3cb0*/  STG.E desc[UR12][R8.64], R17 ;  /* 0x0000001108007986 */ /* 0x0001e4000c10190c */
.L_x_284:
[----:B------:R-:W-:Y:S05]  /*3cc0*/  BSYNC B0 ;  /* 0x0000000000007941 */ /* 0x000fea0003800000 */
.L_x_283:
[C---:B------:R-:W-:Y:S02]  /*3cd0*/  PRMT R6, R39.reuse, 0x7632, R6 ;  /* 0x0000763227067816 */ /* 0x040fe40000000006 */
[----:B------:R-:W-:Y:S02]  /*3ce0*/  IADD3 R12, R12, 0x60, RZ ;  /* 0x000000600c0c7810 */ /* 0x000fe40007ffe0ff */
[----:B------:R-:W-:Y:S02]  /*3cf0*/  SHF.L.U32 R39, R39, 0x10, RZ ;  /* 0x0000001027277819 */ /* 0x000fe400000006ff */
[----:B------:R-:W-:Y:S02]  /*3d00*/  SHF.L.U32 R6, R6, 0x10, RZ ;  /* 0x0000001006067819 */ /* 0x000fe400000006ff */
[----:B------:R-:W-:Y:S01]  /*3d10*/  ISETP.GE.U32.AND P0, PT, R13, UR22, PT ;  /* 0x000000160d007c0c */ /* 0x000fe2000bf06070 */
[----:B------:R-:W-:Y:S01]  /*3d20*/  FADD.FTZ R39, R39, -UR20 ;  /* 0x8000001427277e21 */ /* 0x000fe20008010000 */
[----:B------:R-:W-:Y:S01]  /*3d30*/  ISETP.GE.U32.AND P4, PT, R12, UR22, PT ;  /* 0x000000160c007c0c */ /* 0x000fe2000bf86070 */
[----:B------:R-:W-:Y:S01]  /*3d40*/  FADD.FTZ R6, R6, -UR20 ;  /* 0x8000001406067e21 */ /* 0x000fe20008010000 */
        /* <DEDUP_REMOVED lines=28> */
.L_x_285:
[----:B------:R-:W-:Y:S04]  /*3f10*/  BSSY B0, `(.L_x_286) ;  /* 0x0000016000007945 */ /* 0x000fe80003800000 */
[----:B------:R-:W-:Y:S05]  /*3f20*/  @!P1 BRA `(.L_x_287) ;  /* 0x0000000000509947 */ /* 0x000fea0003800000 */
[----:B0-----:R-:W-:Y:S01]  /*3f30*/  IADD3 R17, R2, 0x20, RZ ;  /* 0x0000002002117810 */ /* 0x001fe20007ffe0ff */
[C-C-:B------:R-:W-:Y:S01]  /*3f40*/  FFMA.FTZ R6, R10.reuse, R6, R11.reuse ;  /* 0x000000060a067223 */ /* 0x140fe2000001000b */
[----:B------:R-:W-:Y:S01]  /*3f50*/  ULDC.64 UR10, c[0x0][0x288] ;  /* 0x0000a200000a7ab9 */ /* 0x000fe20000000a00 */
[----:B------:R-:W-:Y:S01]  /*3f60*/  FFMA.FTZ R9, R10, R39, R11 ;  /* 0x000000270a097223 */ /* 0x000fe2000001000b */
[----:B------:R-:W-:Y:S01]  /*3f70*/  SHF.R.S32.HI R8, RZ, 0x1f, R17 ;  /* 0x0000001fff087819 */ /* 0x000fe20000011411 */
[----:B------:R-:W-:Y:S01]  /*3f80*/  FFMA.FTZ R12, R7, R28, -R6 ;  /* 0x0000001c070c7223 */ /* 0x000fe20000010806 */
[----:B------:R-:W-:Y:S01]  /*3f90*/  MOV R6, R42 ;  /* 0x0000002a00067202 */ /* 0x000fe20000000f00 */
[----:B------:R-:W-:Y:S01]  /*3fa0*/  FFMA.FTZ R9, R36, R31, -R9 ;  /* 0x0000001f24097223 */ /* 0x000fe20000010809 */
[----:B------:R-:W-:Y:S01]  /*3fb0*/  MOV R7, R45 ;  /* 0x0000002d00077202 */ /* 0x000fe20000000f00 */
[----:B------:R-:W-:Y:S02]  /*3fc0*/  IMAD R8, R8, UR10, RZ ;  /* 0x0000000a08087c24 */ /* 0x000fe4000f8e02ff */
        /* <DEDUP_REMOVED lines=10> */
.L_x_287:
[----:B------:R-:W-:Y:S05]  /*4070*/  BSYNC B0 ;  /* 0x0000000000007941 */ /* 0x000fea0003800000 */
.L_x_286:
[----:B------:R-:W-:Y:S02]  /*4080*/  SHF.L.U32 R34, R34, 0x10, RZ ;  /* 0x0000001022227819 */ /* 0x000fe400000006ff */
[----:B-1----:R-:W-:Y:S02]  /*4090*/  SHF.L.U32 R7, R5, 0x10, RZ ;  /* 0x0000001005077819 */ /* 0x002fe400000006ff */
        /* <DEDUP_REMOVED lines=29> */
.L_x_288:
[----:B------:R-:W-:Y:S04]  /*4270*/  BSSY B0, `(.L_x_289) ;  /* 0x0000016000007945 */ /* 0x000fe80003800000 */
[----:B------:R-:W-:Y:S05]  /*4280*/  @!P0 BRA `(.L_x_290) ;  /* 0x0000000000508947 */ /* 0x000fea0003800000 */
[----:B------:R-:W-:Y:S01]  /*4290*/  IADD3 R13, R2, 0x40, RZ ;  /* 0x00000040020d7810 */ /* 0x000fe20007ffe0ff */
[C-C-:B------:R-:W-:Y:S01]  /*42a0*/  FFMA.FTZ R7, R10.reuse, R21, R11.reuse ;  /* 0x000000150a077223 */ /* 0x140fe2000001000b */
[----:B------:R-:W-:Y:S01]  /*42b0*/  ULDC.64 UR10, c[0x0][0x288] ;  /* 0x0000a200000a7ab9 */ /* 0x000fe20000000a00 */
[----:B------:R-:W-:Y:S01]  /*42c0*/  FFMA.FTZ R12, R10, R22, R11 ;  /* 0x000000160a0c7223 */ /* 0x000fe2000001000b */
[----:B0-----:R-:W-:Y:S01]  /*42d0*/  SHF.R.S32.HI R9, RZ, 0x1f, R13 ;  /* 0x0000001fff097819 */ /* 0x001fe2000001140d */
        /* <DEDUP_REMOVED lines=8> */
[----:B------:R-:W-:Y:S01]  /*4360*/  F2FP.BF16.F32.PACK_AB R5, R5, R12 ;  /* 0x0000000c0505723e */ /* 0x000fe200000010ff */
[----:B------:R-:W-:Y:S01]  /*4370*/  IMAD R9, R13, UR11, R9 ;  /* 0x0000000b0d097c24 */ /* 0x000fe2000f8e0209 */
[----:B------:R-:W-:Y:S02]  /*4380*/  ULDC.64 UR10, c[0x0][0x210] ;  /* 0x00008400000a7ab9 */ /* 0x000fe40000000a00 */
[----:B------:R-:W-:Y:S02]  /*4390*/  LEA R8, P0, R6, UR10, 0x1 ;  /* 0x0000000a06087c11 */ /* 0x000fe4000f8008ff */
[----:B------:R-:W-:-:S04]  /*43a0*/  IADD3 R9, R7, R9, RZ ;  /* 0x0000000907097210 */ /* 0x000fc80007ffe0ff */
[----:B------:R-:W-:-:S05]  /*43b0*/  LEA.HI.X R9, R6, UR11, R9, 0x1, P0 ;  /* 0x0000000b06097c11 */ /* 0x000fca00080f0c09 */
[----:B------:R1:W-:Y:S02]  /*43c0*/  STG.E desc[UR12][R8.64], R5 ;  /* 0x0000000508007986 */ /* 0x0003e4000c10190c */
.L_x_290:
[----:B------:R-:W-:Y:S05]  /*43d0*/  BSYNC B0 ;  /* 0x0000000000007941 */ /* 0x000fea0003800000 */
.L_x_289:
[----:B------:R-:W-:Y:S01]  /*43e0*/  FADD.FTZ R35, R35, -UR20 ;  /* 0x8000001423237e21 */ /* 0x000fe20008010000 */
[----:B------:R-:W-:Y:S01]  /*43f0*/  FADD.FTZ R15, R15, -UR20 ;  /* 0x800000140f0f7e21 */ /* 0x000fe20008010000 */
[----:B------:R-:W-:Y:S02]  /*4400*/  SHF.L.U32 R32, R32, 0x10, RZ ;  /* 0x0000001020207819 */ /* 0x000fe400000006ff */
[----:B-1----:R-:W-:Y:S01]  /*4410*/  SHF.L.U32 R5, R14, 0x10, RZ ;  /* 0x000000100e057819 */ /* 0x002fe200000006ff */
[----:B------:R-:W-:Y:S01]  /*4420*/  FMUL.FTZ R35, R35, UR18 ;  /* 0x0000001223237c20 */ /* 0x000fe20008410000 */
[----:B------:R-:W-:Y:S01]  /*4430*/  FMUL.FTZ R16, R15, UR18 ;  /* 0x000000120f107c20 */ /* 0x000fe20008410000 */
[----:B------:R-:W-:Y:S06]  /*4440*/  @!P3 BRA `(.L_x_291) ;  /* 0x000000000048b947 */ /* 0x000fec0003800000 */
[----:B------:R-:W-:Y:S01]  /*4450*/  FFMA.FTZ R30, R35, R31, R30 ;  /* 0x0000001f231e7223 */ /* 0x000fe2000001001e */
[----:B------:R-:W-:-:S03]  /*4460*/  FFMA.FTZ R29, R16, R28, R29 ;  /* 0x0000001c101d7223 */ /* 0x000fc6000001001d */
[----:B------:R-:W-:Y:S01]  /*4470*/  FMUL.FTZ R6, R30, -1.4426950216293334961 ;  /* 0xbfb8aa3b1e067820 */ /* 0x000fe20000410000 */
[----:B0-----:R-:W-:-:S05]  /*4480*/  FMUL.FTZ R8, R29, -1.4426950216293334961 ;  /* 0xbfb8aa3b1d087820 */ /* 0x001fca0000410000 */
        /* <DEDUP_REMOVED lines=14> */
.L_x_291:
[----:B------:R-:W-:Y:S04]  /*4570*/  BSSY B0, `(.L_x_292) ;  /* 0x0000015000007945 */ /* 0x000fe80003800000 */
[----:B------:R-:W-:Y:S05]  /*4580*/  @!P4 BRA `(.L_x_293) ;  /* 0x00000000004cc947 */ /* 0x000fea0003800000 */
[----:B0-----:R-:W-:Y:S01]  /*4590*/  IADD3 R9, R2, 0x60, RZ ;  /* 0x0000006002097810 */ /* 0x001fe20007ffe0ff */
[----:B------:R-:W-:Y:S01]  /*45a0*/  ULDC.64 UR10, c[0x0][0x288] ;  /* 0x0000a200000a7ab9 */ /* 0x000fe20000000a00 */
[----:B------:R-:W-:Y:S01]  /*45b0*/  MOV R43, R45 ;  /* 0x0000002d002b7202 */ /* 0x000fe20000000f00 */
[C---:B------:R-:W-:Y:S01]  /*45c0*/  FFMA.FTZ R7, R10.reuse, R35, R11 ;  /* 0x000000230a077223 */ /* 0x040fe2000001000b */
[----:B------:R-:W-:Y:S01]  /*45d0*/  SHF.R.S32.HI R6, RZ, 0x1f, R9 ;  /* 0x0000001fff067819 */ /* 0x000fe20000011409 */
[----:B------:R-:W-:Y:S01]  /*45e0*/  FFMA.FTZ R10, R10, R16, R11 ;  /* 0x000000100a0a7223 */ /* 0x000fe2000001000b */
[----:B------:R-:W-:-:S04]  /*45f0*/  IMAD.WIDE.U32 R42, R9, UR10, R42 ;  /* 0x0000000a092a7c25 */ /* 0x000fc8000f8e002a */
[----:B------:R-:W-:Y:S01]  /*4600*/  FFMA.FTZ R7, R32, R31, -R7 ;  /* 0x0000001f20077223 */ /* 0x000fe20000010807 */
[----:B------:R-:W-:Y:S01]  /*4610*/  FFMA.FTZ R10, R5, R28, -R10 ;  /* 0x0000001c050a7223 */ /* 0x000fe2000001080a */
[----:B------:R-:W-:Y:S02]  /*4620*/  IMAD R6, R6, UR10, RZ ;  /* 0x0000000a06067c24 */ /* 0x000fe4000f8e02ff */
[----:B------:R-:W-:Y:S01]  /*4630*/  FMUL.FTZ R5, R7, UR18 ;  /* 0x0000001207057c20 */ /* 0x000fe20008410000 */
[----:B------:R-:W-:Y:S01]  /*4640*/  FMUL.FTZ R10, R10, UR18 ;  /* 0x000000120a0a7c20 */ /* 0x000fe20008410000 */
[----:B------:R-:W-:Y:S01]  /*4650*/  IMAD R9, R9, UR11, R6 ;  /* 0x0000000b09097c24 */ /* 0x000fe2000f8e0206 */
[----:B------:R-:W-:Y:S02]  /*4660*/  ULDC.64 UR10, c[0x0][0x210] ;  /* 0x00008400000a7ab9 */ /* 0x000fe40000000a00 */
[----:B------:R-:W-:Y:S02]  /*4670*/  LEA R6, P0, R42, UR10, 0x1 ;  /* 0x0000000a2a067c11 */ /* 0x000fe4000f8008ff */
[----:B------:R-:W-:-:S02]  /*4680*/  IADD3 R9, R43, R9, RZ ;  /* 0x000000092b097210 */ /* 0x000fc40007ffe0ff */
[----:B------:R-:W-:Y:S02]  /*4690*/  F2FP.BF16.F32.PACK_AB R5, R10, R5 ;  /* 0x000000050a05723e */ /* 0x000fe400000010ff */
[----:B------:R-:W-:-:S05]  /*46a0*/  LEA.HI.X R7, R42, UR11, R9, 0x1, P0 ;  /* 0x0000000b2a077c11 */ /* 0x000fca00080f0c09 */
[----:B------:R1:W-:Y:S02]  /*46b0*/  STG.E desc[UR12][R6.64], R5 ;  /* 0x0000000506007986 */ /* 0x0003e4000c10190c */
.L_x_293:
[----:B------:R-:W-:Y:S05]  /*46c0*/  BSYNC B0 ;  /* 0x0000000000007941 */ /* 0x000fea0003800000 */
.L_x_292:
[----:B------:R-:W-:Y:S02]  /*46d0*/  UIADD3 UR15, UR17, UR15, URZ ;  /* 0x0000000f110f7290 */ /* 0x000fe4000fffe03f */
[----:B------:R-:W-:Y:S02]  /*46e0*/  UIADD3 UR4, UR4, 0x1, URZ ;  /* 0x0000000104047890 */ /* 0x000fe4000fffe03f */
[----:B------:R-:W-:-:S06]  /*46f0*/  UISETP.GE.AND UP0, UPT, UR15, UR5, UPT ;  /* 0x000000050f00728c */ /* 0x000fcc000bf06270 */
[----:B------:R-:W-:-:S13]  /*4700*/  PLOP3.LUT P0, PT, PT, PT, UP0, 0x80, 0x0 ;  /* 0x000000000000781c */ /* 0x000fda0003f0f008 */
[----:B------:R-:W-:Y:S05]  /*4710*/  @!P0 BRA `(.L_x_294) ;  /* 0xffffffb800fc8947 */ /* 0x000fea000383ffff */
.L_x_259:
[----:B-1----:R-:W1:Y:S01]  /*4720*/  LDC R6, c[0x0][0xc] ;  /* 0x00000300ff067b82 */ /* 0x002e620000000800 */
[----:B------:R-:W-:Y:S01]  /*4730*/  ISETP.NE.AND P2, PT, R40, RZ, PT ;  /* 0x000000ff2800720c */ /* 0x000fe20003f45270 */
[----:B------:R-:W-:Y:S06]  /*4740*/  BSSY B0, `(.L_x_295) ;  /* 0x0000015000007945 */ /* 0x000fec0003800000 */
[----:B------:R-:W2:Y:S08]  /*4750*/  LDC R7, c[0x0][0x10] ;  /* 0x00000400ff077b82 */ /* 0x000eb00000000800 */
[----:B------:R-:W3:Y:S01]  /*4760*/  LDC.64 R2, c[0x0][0x258] ;  /* 0x00009600ff027b82 */ /* 0x000ee20000000a00 */
[----:B-1----:R-:W-:-:S02]  /*4770*/  IADD3 R4, R6, -0x1, RZ ;  /* 0xffffffff06047810 */ /* 0x002fc40007ffe0ff */
[----:B------:R-:W-:Y:S02]  /*4780*/  ISETP.NE.AND P1, PT, R6, 0x1, PT ;  /* 0x000000010600780c */ /* 0x000fe40003f25270 */
[----:B------:R-:W-:Y:S02]  /*4790*/  ISETP.NE.AND P0, PT, R4, UR14, PT ;  /* 0x0000000e04007c0c */ /* 0x000fe4000bf05270 */
[C---:B--2---:R-:W-:Y:S02]  /*47a0*/  IADD3 R5, R7.reuse, -0x1, RZ ;  /* 0xffffffff07057810 */ /* 0x044fe40007ffe0ff */
[----:B------:R-:W-:Y:S02]  /*47b0*/  SHF.L.U32 R4, R7, 0x1, RZ ;  /* 0x0000000107047819 */ /* 0x000fe400000006ff */
[----:B------:R-:W-:Y:S02]  /*47c0*/  ISETP.NE.OR P0, PT, R0, R5, P0 ;  /* 0x000000050000720c */ /* 0x000fe40000705670 */
[----:B------:R-:W-:-:S05]  /*47d0*/  SEL R5, R4, RZ, P1 ;  /* 0x000000ff04057207 */ /* 0x000fca0000800000 */
[----:B---3--:R-:W-:Y:S01]  /*47e0*/  IMAD.WIDE.U32 R2, R5, 0x4, R2 ;  /* 0x0000000405027825 */ /* 0x008fe200078e0002 */
[----:B------:R-:W-:Y:S06]  /*47f0*/  @P2 BRA `(.L_x_296) ;  /* 0x0000000000242947 */ /* 0x000fec0003800000 */
        /* <DEDUP_REMOVED lines=9> */
.L_x_296:
[----:B------:R-:W-:Y:S05]  /*4890*/  BSYNC B0 ;  /* 0x0000000000007941 */ /* 0x000fea0003800000 */
.L_x_295:
[----:B------:R-:W-:Y:S05]  /*48a0*/  @P0 EXIT ;  /* 0x000000000000094d */ /* 0x000fea0003800000 */
[----:B------:R-:W-:Y:S05]  /*48b0*/  @P2 BRA `(.L_x_297) ;  /* 0x0000000000202947 */ /* 0x000fea0003800000 */
[----:B------:R-:W-:-:S05]  /*48c0*/  IMAD R0, R6, R7, RZ ;  /* 0x0000000706007224 */ /* 0x000fca00078e02ff */
[----:B------:R-:W-:-:S13]  /*48d0*/  ISETP.NE.AND P0, PT, R0, -0x1, PT ;  /* 0xffffffff0000780c */ /* 0x000fda0003f05270 */
[----:B------:R-:W-:Y:S05]  /*48e0*/  @!P0 BRA `(.L_x_297) ;  /* 0x0000000000148947 */ /* 0x000fea0003800000 */
.L_x_298:
[----:B-1----:R-:W2:Y:S04]  /*48f0*/  LDG.E.STRONG.GPU R5, desc[UR12][R2.64] ;  /* 0x0000000c02057981 */ /* 0x002ea8000c1ef900 */
[----:B--2---:R-:W-:Y:S01]  /*4900*/  CCTL.IVALL ;  /* 0x00000000ff00798f */ /* 0x004fe20002000000 */
[----:B------:R-:W-:Y:S05]  /*4910*/  YIELD ;  /* 0x0000000000007946 */ /* 0x000fea0003800000 */
[----:B------:R-:W-:-:S13]  /*4920*/  ISETP.NE.AND P0, PT, R5, R0, PT ;  /* 0x000000000500720c */ /* 0x000fda0003f05270 */
[----:B------:R-:W-:Y:S05]  /*4930*/  @P0 BRA `(.L_x_298) ;  /* 0xfffffffc00ec0947 */ /* 0x000fea000383ffff */
.L_x_297:
[----:B------:R-:W-:Y:S05]  /*4940*/  WARPSYNC.ALL ;  /* 0x0000000000007948 */ /* 0x000fea0003800000 */
[----:B-1----:R-:W1:Y:S08]  /*4950*/  LDC.64 R2, c[0x0][0x288] ;  /* 0x0000a200ff027b82 */ /* 0x002e700000000a00 */
[----:B------:R-:W-:Y:S01]  /*4960*/  BAR.SYNC.DEFER_BLOCKING 0x0 ;  /* 0x0000000000007b1d */ /* 0x000fe20000010000 */
[----:B-1----:R-:W-:-:S04]  /*4970*/  LEA.HI R0, P0, R3, R2, RZ, 0x1 ;  /* 0x0000000203007211 */ /* 0x002fc800078108ff */
[----:B------:R-:W-:-:S04]  /*4980*/  IADD3.X R5, RZ, R3, RZ, P0, !PT ;  /* 0x00000003ff057210 */ /* 0x000fc800007fe4ff */
[--C-:B------:R-:W-:Y:S02]  /*4990*/  SHF.R.S64 R25, R0, 0x1, R5.reuse ;  /* 0x0000000100197819 */ /* 0x100fe40000001005 */
[----:B------:R-:W-:Y:S02]  /*49a0*/  SHF.R.S32.HI R0, RZ, 0x1f, R40 ;  /* 0x0000001fff007819 */ /* 0x000fe40000011428 */
[----:B------:R-:W-:Y:S02]  /*49b0*/  SHF.R.S32.HI R27, RZ, 0x1, R5 ;  /* 0x00000001ff1b7819 */ /* 0x000fe40000011405 */
[----:B------:R-:W-:-:S04]  /*49c0*/  ISETP.GT.U32.AND P0, PT, R25, R40, PT ;  /* 0x000000281900720c */ /* 0x000fc80003f04070 */
[----:B------:R-:W-:-:S13]  /*49d0*/  ISETP.GT.AND.EX P0, PT, R27, R0, PT, P0 ;  /* 0x000000001b00720c */ /* 0x000fda0003f04300 */
[----:B------:R-:W-:Y:S05]  /*49e0*/  @!P0 EXIT ;  /* 0x000000000000894d */ /* 0x000fea0003800000 */
[C---:B0-----:R-:W-:Y:S01]  /*49f0*/  IMAD.WIDE.U32 R8, R2.reuse, 0x3, RZ ;  /* 0x0000000302087825 */ /* 0x041fe200078e00ff */
        /* <DEDUP_REMOVED lines=12> */
.L_x_299:
        /* <DEDUP_REMOVED lines=25> */
.L_x_300:
        /* <DEDUP_REMOVED lines=11> */
.L_x_3337:


//--------------------- .text._Z35group_norm_nhwc_bwd_one_pass_kernelI11Bf16IOBf16WLi256ELi8ELi128EEv26Group_norm_nhwc_bwd_params --------------------------
	.section	.text._Z35group_norm_nhwc_bwd_one_pass_kernelI11Bf16IOBf16WLi256ELi8ELi128EEv26Group_norm_nhwc_bwd_params,"ax",@progbits
	.align	128
        .global         _Z35group_norm_nhwc_bwd_one_pass_kernelI11Bf16IOBf16WLi256ELi8ELi128EEv26Group_norm_nhwc_bwd_params
        .type           _Z35group_norm_nhwc_bwd_one_pass_kernelI11Bf16IOBf16WLi256ELi8ELi128EEv26Group_norm_nhwc_bwd_params,@function
        .size           _Z35group_norm_nhwc_bwd_one_pass_kernelI11Bf16IOBf16WLi256ELi8ELi128EEv26Group_norm_nhwc_bwd_params,(.L_x_3338 - _Z35group_norm_nhwc_bwd_one_pass_kernelI11Bf16IOBf16WLi256ELi8ELi128EEv26Group_norm_nhwc_bwd_params)
        .other          _Z35group_norm_nhwc_bwd_one_pass_kernelI11Bf16IOBf16WLi256ELi8ELi128EEv26Group_norm_nhwc_bwd_params,@"STO_CUDA_ENTRY STV_DEFAULT"
_Z35group_norm_nhwc_bwd_one_pass_kernelI11Bf16IOBf16WLi256ELi8ELi128EEv26Group_norm_nhwc_bwd_params:
.text._Z35group_norm_nhwc_bwd_one_pass_kernelI11Bf16IOBf16WLi256ELi8ELi128EEv26Group_norm_nhwc_bwd_params:
        /* <DEDUP_REMOVED lines=26> */
[----:B0-----:R-:W-:-:S05]  /*01a0*/  IMAD R0, R3, UR14, R0 ;  /* 0x0000000e03007c24 */ /* 0x001fca000f8e0200 */
        /* <DEDUP_REMOVED lines=9> */
[----:B------:R-:W-:Y:S01]  /*0240*/  SHF.R.S32.HI R3, RZ, 0x1f, R3 ;  /* 0x0000001fff037819 */ /* 0x000fe20000011403 */
[----:B------:R-:W-:Y:S01]  /*0250*/  UIADD3.X UR7, URZ, UR7, URZ, UP0, !UPT ;  /* 0x000000073f077290 */ /* 0x000fe200087fe43f */
[----:B------:R-:W-:Y:S01]  /*0260*/  ISETP.LT.AND.EX P5, PT, R2, UR17, !P0, P5 ;  /* 0x0000001102007c0c */ /* 0x000fe2000c7a1350 */
[----:B------:R-:W-:Y:S01]  /*0270*/  USHF.L.U64.HI UR6, UR4, 0x2, UR9 ;  /* 0x0000000204067899 */ /* 0x000fe20008010209 */
[----:B------:R-:W0:Y:S01]  /*0280*/  LDC R2, c[0x0][0x10] ;  /* 0x00000400ff027b82 */ /* 0x000e220000000800 */
[----:B------:R-:W-:Y:S01]  /*0290*/  ISETP.LT.AND.EX P4, PT, R3, UR17, !P0, P4 ;  /* 0x0000001103007c0c */ /* 0x000fe2000c781340 */
[----:B------:R-:W-:Y:S01]  /*02a0*/  USHF.R.S64 UR5, UR5, 0x1, UR7 ;  /* 0x0000000105057899 */ /* 0x000fe20008001007 */
[----:B------:R-:W1:Y:S01]  /*02b0*/  S2R R3, SR_LANEID ;  /* 0x0000000000037919 */ /* 0x000e620000000000 */
[C---:B------:R-:W-:Y:S01]  /*02c0*/  IADD3 R8, R0.reuse, 0xa0, RZ ;  /* 0x000000a000087810 */ /* 0x040fe20007ffe0ff */
[----:B------:R-:W-:Y:S01]  /*02d0*/  USHF.R.S32.HI UR7, URZ, 0x1, UR7 ;  /* 0x000000013f077899 */ /* 0x000fe20008011407 */
[----:B------:R-:W-:-:S02]  /*02e0*/  ISETP.LT.U32.AND P6, PT, R0, UR16, PT ;  /* 0x0000001000007c0c */ /* 0x000fc4000bfc1070 */
[----:B------:R-:W2:Y:S01]  /*02f0*/  LDC R4, c[0x0][0xc] ;  /* 0x00000300ff047b82 */ /* 0x000ea20000000800 */
[----:B------:R-:W-:Y:S01]  /*0300*/  ISETP.LT.U32.AND P1, PT, R8, UR16, PT ;  /* 0x0000001008007c0c */ /* 0x000fe2000bf21070 */
[----:B------:R-:W-:Y:S01]  /*0310*/  USHF.L.U64.HI UR7, UR5, 0x2, UR7 ;  /* 0x0000000205077899 */ /* 0x000fe20008010207 */
[----:B------:R-:W-:Y:S02]  /*0320*/  SHF.R.S32.HI R8, RZ, 0x1f, R8 ;  /* 0x0000001fff087819 */ /* 0x000fe40000011408 */
[----:B------:R-:W-:Y:S02]  /*0330*/  SHF.R.S32.HI R5, RZ, 0x1f, R0 ;  /* 0x0000001fff057819 */ /* 0x000fe40000011400 */
[C---:B------:R-:W-:Y:S02]  /*0340*/  IADD3 R6, R0.reuse, 0x20, RZ ;  /* 0x0000002000067810 */ /* 0x040fe40007ffe0ff */
[----:B------:R-:W-:Y:S02]  /*0350*/  IADD3 R7, R0, 0x40, RZ ;  /* 0x0000004000077810 */ /* 0x000fe40007ffe0ff */
[----:B------:R-:W-:-:S02]  /*0360*/  ISETP.LT.AND.EX P1, PT, R8, UR17, !P0, P1 ;  /* 0x0000001108007c0c */ /* 0x000fc4000c721310 */
[----:B------:R-:W-:Y:S02]  /*0370*/  ISETP.LT.U32.AND P3, PT, R6, UR16, PT ;  /* 0x0000001006007c0c */ /* 0x000fe4000bf61070 */
[----:B------:R-:W-:Y:S01]  /*0380*/  ISETP.LT.U32.AND P2, PT, R7, UR16, PT ;  /* 0x0000001007007c0c */ /* 0x000fe2000bf41070 */
[----:B0-----:R-:W-:Y:S01]  /*0390*/  IMAD R54, R2, UR14, R15 ;  /* 0x0000000e02367c24 */ /* 0x001fe2000f8e020f */
[----:B------:R-:W-:Y:S02]  /*03a0*/  SHF.R.S32.HI R9, RZ, 0x1f, R6 ;  /* 0x0000001fff097819 */ /* 0x000fe40000011406 */
[----:B------:R-:W-:Y:S02]  /*03b0*/  SHF.R.S32.HI R11, RZ, 0x1f, R7 ;  /* 0x0000001fff0b7819 */ /* 0x000fe40000011407 */
[----:B------:R-:W-:Y:S02]  /*03c0*/  ISETP.LT.AND.EX P6, PT, R5, UR17, !P0, P6 ;  /* 0x0000001105007c0c */ /* 0x000fe4000c7c1360 */
[----:B------:R-:W-:-:S02]  /*03d0*/  SHF.R.S32.HI R8, RZ, 0x5, R13 ;  /* 0x00000005ff087819 */ /* 0x000fc4000001140d */
[----:B------:R-:W-:Y:S02]  /*03e0*/  ISETP.LT.AND.EX P3, PT, R9, UR17, !P0, P3 ;  /* 0x0000001109007c0c */ /* 0x000fe4000c761330 */
[----:B------:R-:W-:Y:S02]  /*03f0*/  ISETP.LT.AND.EX P2, PT, R11, UR17, !P0, P2 ;  /* 0x000000110b007c0c */ /* 0x000fe4000c741320 */
[----:B------:R-:W-:Y:S02]  /*0400*/  P2R R57, PR, RZ, 0x40 ;  /* 0x00000040ff397803 */ /* 0x000fe40000000000 */
[----:B--2---:R-:W-:Y:S02]  /*0410*/  LOP3.LUT R55, R4, 0x3, RZ, 0xc0, !PT ;  /* 0x0000000304377812 */ /* 0x004fe400078ec0ff */
[----:B-1----:R-:W-:-:S07]  /*0420*/  LEA R8, R8, UR8, 0x3 ;  /* 0x0000000808087c11 */ /* 0x002fce000f8e18ff */
.L_x_352:
[----:B0-----:R-:W0:Y:S01]  /*0430*/  LDC R16, c[0x0][0x2a0] ;  /* 0x0000a800ff107b82 */ /* 0x001e220000000800 */
[----:B------:R-:W-:Y:S01]  /*0440*/  ISETP.NE.AND P6, PT, R57, RZ, PT ;  /* 0x000000ff3900720c */ /* 0x000fe20003fc5270 */
[----:B------:R-:W-:Y:S01]  /*0450*/  ULDC.64 UR8, c[0x0][0x298] ;  /* 0x0000a60000087ab9 */ /* 0x000fe20000000a00 */
[C---:B------:R-:W-:Y:S02]  /*0460*/  IADD3 R27, R0.reuse, 0x60, RZ ;  /* 0x00000060001b7810 */ /* 0x040fe40007ffe0ff */
[----:B------:R-:W-:Y:S02]  /*0470*/  IADD3 R39, R0, 0x80, RZ ;  /* 0x0000008000277810 */ /* 0x000fe40007ffe0ff */
[----:B------:R-:W-:Y:S01]  /*0480*/  MOV R38, RZ ;  /* 0x000000ff00267202 */ /* 0x000fe20000000f00 */
        /* <DEDUP_REMOVED lines=9> */
[----:B------:R-:W0:Y:S01]  /*0520*/  @P4 LDC.64 R28, c[0x0][0x230] ;  /* 0x00008c00ff1c4b82 */ /* 0x000e220000000a00 */
[----:B------:R-:W-:-:S02]  /*0530*/  CS2R R50, SRZ ;  /* 0x0000000000327805 */ /* 0x000fc4000001ff00 */
[----:B------:R-:W-:Y:S01]  /*0540*/  CS2R R48, SRZ ;  /* 0x0000000000307805 */ /* 0x000fe2000001ff00 */
[----:B------:R-:W-:Y:S01]  /*0550*/  UMOV UR10, 0x3f800000 ;  /* 0x3f800000000a7882 */ /* 0x000fe20000000000 */
[----:B------:R-:W-:-:S03]  /*0560*/  ULDC.U8 UR15, c[0x0][0x2a4] ;  /* 0x0000a900000f7ab9 */ /* 0x000fc60000000000 */
[----:B------:R-:W1:Y:S01]  /*0570*/  @P6 LDC.64 R20, c[0x0][0x288] ;  /* 0x0000a200ff146b82 */ /* 0x000e620000000a00 */
[----:B----4-:R-:W-:-:S04]  /*0580*/  IADD3 R12, R10, 0xffffffe, RZ ;  /* 0x0ffffffe0a0c7810 */ /* 0x010fc80007ffe0ff */
[----:B------:R4:W2:Y:S03]  /*0590*/  F2I.FTZ.U32.TRUNC.NTZ R13, R12 ;  /* 0x0000000c000d7305 */ /* 0x0008a6000021f000 */
[----:B------:R-:W3:Y:S01]  /*05a0*/  @P6 LDC.64 R68, c[0x0][0x230] ;  /* 0x00008c00ff446b82 */ /* 0x000ee20000000a00 */
[----:B----4-:R-:W-:-:S07]  /*05b0*/  MOV R12, RZ ;  /* 0x000000ff000c7202 */ /* 0x010fce0000000f00 */
[----:B------:R-:W4:Y:S01]  /*05c0*/  @P6 LDC.64 R42, c[0x0][0x228] ;  /* 0x00008a00ff2a6b82 */ /* 0x000f220000000a00 */
[----:B--2---:R-:W-:-:S05]  /*05d0*/  IADD3 R14, RZ, -R13, RZ ;  /* 0x8000000dff0e7210 */ /* 0x004fca0007ffe0ff */
[----:B------:R-:W-:Y:S01]  /*05e0*/  IMAD R17, R14, R19, RZ ;  /* 0x000000130e117224 */ /* 0x000fe200078e02ff */
[----:B------:R-:W-:-:S03]  /*05f0*/  IABS R14, R53 ;  /* 0x00000035000e7213 */ /* 0x000fc60000000000 */
[----:B------:R-:W-:Y:S01]  /*0600*/  IMAD.HI.U32 R13, R13, R17, R12 ;  /* 0x000000110d0d7227 */ /* 0x000fe200078e000c */
[----:B------:R-:W-:-:S04]  /*0610*/  SHF.L.U32 R12, R56, 0x1, RZ ;  /* 0x00000001380c7819 */ /* 0x000fc800000006ff */
[----:B------:R-:W-:Y:S01]  /*0620*/  LOP3.LUT R12, R12, 0x6, RZ, 0xc0, !PT ;  /* 0x000000060c0c7812 */ /* 0x000fe200078ec0ff */
        /* <DEDUP_REMOVED lines=10> */
[----:B------:R-:W-:Y:S01]  /*06d0*/  LOP3.LUT R10, R53, R16, RZ, 0x3c, !PT ;  /* 0x00000010350a7212 */ /* 0x000fe200078e3cff */
[----:B------:R-:W2:Y:S10]  /*06e0*/  @P3 LDC.64 R18, c[0x0][0x288] ;  /* 0x0000a200ff123b82 */ /* 0x000eb40000000a00 */
[----:B------:R-:W-:-:S02]  /*06f0*/  @P0 IADD3 R13, R13, 0x1, RZ ;  /* 0x000000010d0d0810 */ /* 0x000fc40007ffe0ff */
[----:B------:R-:W-:Y:S01]  /*0700*/  ISETP.GE.AND P0, PT, R53, RZ, PT ;  /* 0x000000ff3500720c */ /* 0x000fe20003f06270 */
[----:B--2---:R-:W-:-:S12]  /*0710*/  @P3 IMAD R14, R9, R18, RZ ;  /* 0x00000012090e3224 */ /* 0x004fd800078e02ff */
[----:B------:R-:W-:Y:S02]  /*0720*/  @!P0 IADD3 R17, -R17, RZ, RZ ;  /* 0x000000ff11118210 */ /* 0x000fe40007ffe1ff */
[----:B------:R-:W-:Y:S01]  /*0730*/  ISETP.GE.AND P0, PT, R10, RZ, PT ;  /* 0x000000ff0a00720c */ /* 0x000fe20003f06270 */
[----:B------:R-:W-:Y:S01]  /*0740*/  @P3 IMAD R25, R6, R19, R14 ;  /* 0x0000001306193224 */ /* 0x000fe200078e020e */
[----:B------:R-:W-:-:S11]  /*0750*/  LOP3.LUT R10, RZ, R16, RZ, 0x33, !PT ;  /* 0x00000010ff0a7212 */ /* 0x000fd600078e33ff */
[----:B------:R-:W-:Y:S02]  /*0760*/  @!P0 IADD3 R13, -R13, RZ, RZ ;  /* 0x000000ff0d0d8210 */ /* 0x000fe40007ffe1ff */
[----:B------:R-:W-:-:S04]  /*0770*/  ISETP.NE.AND P0, PT, R16, RZ, PT ;  /* 0x000000ff1000720c */ /* 0x000fc80003f05270 */
[C---:B------:R-:W-:Y:S02]  /*0780*/  SEL R63, R10.reuse, R17, !P0 ;  /* 0x000000110a3f7207 */ /* 0x040fe40004000000 */
[----:B------:R-:W-:Y:S02]  /*0790*/  SEL R13, R10, R13, !P0 ;  /* 0x0000000d0a0d7207 */ /* 0x000fe40004000000 */
[----:B------:R-:W-:Y:S02]  /*07a0*/  LEA R16, R63, R12, 0x3 ;  /* 0x0000000c3f107211 */ /* 0x000fe400078e18ff */
[----:B------:R-:W-:Y:S02]  /*07b0*/  SHF.R.S32.HI R10, RZ, 0x1f, R13 ;  /* 0x0000001fff0a7819 */ /* 0x000fe4000001140d */
[----:B------:R-:W-:-:S03]  /*07c0*/  SHF.R.S32.HI R17, RZ, 0x1f, R16 ;  /* 0x0000001fff117819 */ /* 0x000fc60000011410 */
[----:B------:R-:W-:Y:S02]  /*07d0*/  IMAD R10, R10, UR8, RZ ;  /* 0x000000080a0a7c24 */ /* 0x000fe4000f8e02ff */
[----:B------:R-:W-:-:S04]  /*07e0*/  IMAD.WIDE.U32 R64, R13, UR8, R16 ;  /* 0x000000080d407c25 */ /* 0x000fc8000f8e0010 */
[----:B------:R-:W-:Y:S01]  /*07f0*/  IMAD R67, R13, UR9, R10 ;  /* 0x000000090d437c24 */ /* 0x000fe2000f8e020a */
[----:B------:R-:W-:Y:S01]  /*0800*/  @P6 MOV R66, R64 ;  /* 0x0000004000426202 */ /* 0x000fe20000000f00 */
[----:B-1----:R-:W-:Y:S01]  /*0810*/  @P6 IMAD R10, R5, R20, RZ ;  /* 0x00000014050a6224 */ /* 0x002fe200078e02ff */
[----:B------:R-:W1:Y:S01]  /*0820*/  @P2 LDC.64 R12, c[0x0][0x288] ;  /* 0x0000a200ff0c2b82 */ /* 0x000e620000000a00 */
[----:B------:R-:W-:Y:S01]  /*0830*/  @P5 MOV R22, R64 ;  /* 0x0000004000165202 */ /* 0x000fe20000000f00 */
[----:B------:R-:W-:Y:S01]  /*0840*/  ULDC.64 UR8, c[0x0][0x290] ;  /* 0x0000a40000087ab9 */ /* 0x000fe20000000a00 */
[----:B------:R-:W-:Y:S01]  /*0850*/  IADD3 R67, R65, R67, RZ ;  /* 0x0000004341437210 */ /* 0x000fe20007ffe0ff */
[C---:B------:R-:W-:Y:S02]  /*0860*/  @P6 IMAD R23, R0.reuse, R21, R10 ;  /* 0x0000001500176224 */ /* 0x040fe400078e020a */
[----:B------:R-:W-:-:S05]  /*0870*/  @P6 IMAD.WIDE.U32 R20, R0, R20, R66 ;  /* 0x0000001400146225 */ /* 0x000fca00078e0042 */
[----:B------:R-:W-:Y:S02]  /*0880*/  @P6 IADD3 R21, R21, R23, RZ ;  /* 0x0000001715156210 */ /* 0x000fe40007ffe0ff */
[C---:B------:R-:W-:Y:S02]  /*0890*/  @P6 SHF.L.U32 R23, R20.reuse, 0x1, RZ ;  /* 0x0000000114176819 */ /* 0x040fe400000006ff */
[----:B------:R-:W-:Y:S02]  /*08a0*/  @P6 SHF.L.U64.HI R10, R20, 0x1, R21 ;  /* 0x00000001140a6819 */ /* 0x000fe40000010215 */
[----:B------:R-:W-:Y:S02]  /*08b0*/  @P3 MOV R20, R64 ;  /* 0x0000004000143202 */ /* 0x000fe40000000f00 */
[----:B------:R-:W-:Y:S02]  /*08c0*/  @P3 MOV R21, R67 ;  /* 0x0000004300153202 */ /* 0x000fe40000000f00 */
[----:B---3--:R-:W-:Y:S01]  /*08d0*/  @P6 IADD3 R68, P0, R23, R68, RZ ;  /* 0x0000004417446210 */ /* 0x008fe20007f1e0ff */
[----:B-1----:R-:W-:-:S02]  /*08e0*/  @P2 IMAD R14, R11, R12, RZ ;  /* 0x0000000c0b0e2224 */ /* 0x002fc400078e02ff */
[----:B------:R-:W-:Y:S01]  /*08f0*/  @P3 IMAD.WIDE.U32 R20, R6, R18, R20 ;  /* 0x0000001206143225 */ /* 0x000fe200078e0014 */
[C---:B------:R-:W-:Y:S01]  /*0900*/  @P6 IADD3.X R69, R10.reuse, R69, RZ, P0, !PT ;  /* 0x000000450a456210 */ /* 0x040fe200007fe4ff */
[----:B------:R-:W1:Y:S01]  /*0910*/  @P5 LDC.64 R18, c[0x0][0x288] ;  /* 0x0000a200ff125b82 */ /* 0x000e620000000a00 */
[----:B----4-:R-:W-:Y:S02]  /*0920*/  @P6 IADD3 R42, P0, R23, R42, RZ ;  /* 0x0000002a172a6210 */ /* 0x010fe40007f1e0ff */
[----:B------:R-:W-:Y:S01]  /*0930*/  @P3 IADD3 R21, R21, R25, RZ ;  /* 0x0000001915153210 */ /* 0x000fe20007ffe0ff */
[----:B------:R-:W-:Y:S01]  /*0940*/  @P2 IMAD R25, R7, R13, R14 ;  /* 0x0000000d07192224 */ /* 0x000fe200078e020e */
[----:B------:R-:W-:Y:S02]  /*0950*/  @P6 IADD3.X R43, R10, R43, RZ, P0, !PT ;  /* 0x0000002b0a2b6210 */ /* 0x000fe400007fe4ff */
[C---:B------:R-:W-:Y:S02]  /*0960*/  @P3 SHF.L.U32 R23, R20.reuse, 0x1, RZ ;  /* 0x0000000114173819 */ /* 0x040fe400000006ff */
[----:B------:R-:W-:-:S02]  /*0970*/  @P3 SHF.L.U64.HI R10, R20, 0x1, R21 ;  /* 0x00000001140a3819 */ /* 0x000fc40000010215 */
[----:B------:R-:W-:Y:S02]  /*0980*/  @P2 MOV R20, R64 ;  /* 0x0000004000142202 */ /* 0x000fe40000000f00 */
[----:B------:R-:W-:Y:S02]  /*0990*/  @P2 MOV R21, R67 ;  /* 0x0000004300152202 */ /* 0x000fe40000000f00 */
[----:B------:R-:W-:Y:S01]  /*09a0*/  @P3 IADD3 R40, P0, R23, R40, RZ ;  /* 0x0000002817283210 */ /* 0x000fe20007f1e0ff */
[----:B------:R-:W-:-:S03]  /*09b0*/  @P2 IMAD.WIDE.U32 R12, R7, R12, R20 ;  /* 0x0000000c070c2225 */ /* 0x000fc600078e0014 */
[----:B------:R-:W-:Y:S01]  /*09c0*/  @P3 IADD3.X R41, R10, R41, RZ, P0, !PT ;  /* 0x000000290a293210 */ /* 0x000fe200007fe4ff */
[----:B------:R-:W2:Y:S01]  /*09d0*/  @P4 LDC.64 R20, c[0x0][0x288] ;  /* 0x0000a200ff144b82 */ /* 0x000ea20000000a00 */
[----:B------:R-:W-:Y:S02]  /*09e0*/  @P3 IADD3 R60, P0, R23, R60, RZ ;  /* 0x0000003c173c3210 */ /* 0x000fe40007f1e0ff */
[----:B------:R-:W-:Y:S01]  /*09f0*/  @P2 IADD3 R23, R13, R25, RZ ;  /* 0x000000190d172210 */ /* 0x000fe20007ffe0ff */
[----:B------:R3:W5:Y:S01]  /*0a00*/  @P3 LDG.E R51, desc[UR12][R40.64] ;  /* 0x0000000c28333981 */ /* 0x000762000c1e1900 */
[----:B------:R-:W-:Y:S02]  /*0a10*/  SHF.R.S32.HI R25, RZ, 0x1f, R27 ;  /* 0x0000001fff197819 */ /* 0x000fe4000001141b */
[----:B------:R-:W-:Y:S02]  /*0a20*/  @P2 SHF.L.U32 R13, R12, 0x1, RZ ;  /* 0x000000010c0d2819 */ /* 0x000fe400000006ff */
[----:B------:R-:W-:-:S02]  /*0a30*/  @P3 IADD3.X R61, R10, R61, RZ, P0, !PT ;  /* 0x0000003d0a3d3210 */ /* 0x000fc400007fe4ff */
[----:B------:R-:W-:Y:S01]  /*0a40*/  @P2 SHF.L.U64.HI R10, R12, 0x1, R23 ;  /* 0x000000010c0a2819 */ /* 0x000fe20000010217 */
[----:B-1----:R-:W-:Y:S01]  /*0a50*/  @P5 IMAD R12, R25, R18, RZ ;  /* 0x00000012190c5224 */ /* 0x002fe200078e02ff */
[----:B------:R-:W-:Y:S02]  /*0a60*/  @P5 MOV R23, R67 ;  /* 0x0000004300175202 */ /* 0x000fe40000000f00 */
[----:B---3--:R-:W-:Y:S02]  /*0a70*/  CS2R R40, SRZ ;  /* 0x0000000000287805 */ /* 0x008fe4000001ff00 */
[----:B------:R-:W-:Y:S01]  /*0a80*/  @P2 IADD3 R58, P0, R13, R58, RZ ;  /* 0x0000003a0d3a2210 */ /* 0x000fe20007f1e0ff */
[C---:B------:R-:W-:Y:S01]  /*0a90*/  @P5 IMAD R25, R27.reuse, R19, R12 ;  /* 0x000000131b195224 */ /* 0x040fe200078e020c */
[----:B------:R-:W-:Y:S01]  /*0aa0*/  BSSY B0, `(.L_x_302) ;  /* 0x0000095000007945 */ /* 0x000fe20003800000 */
[----:B------:R-:W-:Y:S01]  /*0ab0*/  @P5 IMAD.WIDE.U32 R18, R27, R18, R22 ;  /* 0x000000121b125225 */ /* 0x000fe200078e0016 */
[----:B------:R-:W-:Y:S01]  /*0ac0*/  @P2 IADD3.X R59, R10, R59, RZ, P0, !PT ;  /* 0x0000003b0a3b2210 */ /* 0x000fe200007fe4ff */
[----:B------:R-:W1:Y:S01]  /*0ad0*/  @P4 LDC.64 R26, c[0x0][0x228] ;  /* 0x00008a00ff1a4b82 */ /* 0x000e620000000a00 */
[----:B0-----:R-:W-:Y:S01]  /*0ae0*/  @P2 IADD3 R34, P0, R13, R34, RZ ;  /* 0x000000220d222210 */ /* 0x001fe20007f1e0ff */
[----:B------:R-:W5:Y:S01]  /*0af0*/  @P3 LDG.E R48, desc[UR12][R60.64] ;  /* 0x0000000c3c303981 */ /* 0x000f62000c1e1900 */
[----:B------:R-:W-:-:S02]  /*0b00*/  SHF.R.S32.HI R23, RZ, 0x1f, R39 ;  /* 0x0000001fff177819 */ /* 0x000fc40000011427 */
[----:B------:R-:W-:Y:S02]  /*0b10*/  @P5 IADD3 R19, R19, R25, RZ ;  /* 0x0000001913135210 */ /* 0x000fe40007ffe0ff */
[----:B------:R-:W-:Y:S01]  /*0b20*/  @P2 IADD3.X R35, R10, R35, RZ, P0, !PT ;  /* 0x000000230a232210 */ /* 0x000fe200007fe4ff */
[----:B------:R-:W0:Y:S01]  /*0b30*/  @P1 LDC.64 R12, c[0x0][0x288] ;  /* 0x0000a200ff0c1b82 */ /* 0x000e220000000a00 */
[----:B--2---:R-:W-:Y:S01]  /*0b40*/  @P4 IMAD R10, R23, R20, RZ ;  /* 0x00000014170a4224 */ /* 0x004fe200078e02ff */
[C---:B------:R-:W-:Y:S02]  /*0b50*/  @P5 SHF.L.U32 R23, R18.reuse, 0x1, RZ ;  /* 0x0000000112175819 */ /* 0x040fe400000006ff */
[----:B------:R-:W-:Y:S01]  /*0b60*/  @P5 SHF.L.U64.HI R14, R18, 0x1, R19 ;  /* 0x00000001120e5819 */ /* 0x000fe20000010213 */
[----:B------:R-:W-:Y:S01]  /*0b70*/  @P4 IMAD R37, R39, R21, R10 ;  /* 0x0000001527254224 */ /* 0x000fe200078e020a */
[----:B------:R-:W-:Y:S02]  /*0b80*/  @P4 MOV R18, R64 ;  /* 0x0000004000124202 */ /* 0x000fe40000000f00 */
[----:B------:R-:W-:Y:S01]  /*0b90*/  @P4 MOV R19, R67 ;  /* 0x0000004300134202 */ /* 0x000fe20000000f00 */
[----:B------:R-:W2:Y:S01]  /*0ba0*/  @P1 LDC.64 R24, c[0x0][0x230] ;  /* 0x00008c00ff181b82 */ /* 0x000ea20000000a00 */
[----:B------:R-:W-:-:S02]  /*0bb0*/  @P5 IADD3 R32, P0, R23, R32, RZ ;  /* 0x0000002017205210 */ /* 0x000fc40007f1e0ff */
[----:B------:R-:W-:Y:S01]  /*0bc0*/  IADD3 R21, R0, 0xa0, RZ ;  /* 0x000000a000157810 */ /* 0x000fe20007ffe0ff */
[----:B------:R-:W-:Y:S01]  /*0bd0*/  @P4 IMAD.WIDE.U32 R18, R39, R20, R18 ;  /* 0x0000001427124225 */ /* 0x000fe200078e0012 */
[C---:B------:R-:W-:Y:S02]  /*0be0*/  @P5 IADD3.X R33, R14.reuse, R33, RZ, P0, !PT ;  /* 0x000000210e215210 */ /* 0x040fe400007fe4ff */
[----:B------:R-:W-:Y:S01]  /*0bf0*/  @P5 IADD3 R30, P0, R23, R30, RZ ;  /* 0x0000001e171e5210 */ /* 0x000fe20007f1e0ff */
[----:B------:R-:W3:Y:S01]  /*0c00*/  LDC R10, c[0x0][0x2ac] ;  /* 0x0000ab00ff0a7b82 */ /* 0x000ee20000000800 */
[----:B------:R-:W-:Y:S02]  /*0c10*/  @P4 IADD3 R19, R19, R37, RZ ;  /* 0x0000002513134210 */ /* 0x000fe40007ffe0ff */
[----:B------:R-:W-:Y:S02]  /*0c20*/  SHF.R.S32.HI R39, RZ, 0x1f, R21 ;  /* 0x0000001fff277819 */ /* 0x000fe40000011415 */
[----:B------:R-:W-:-:S02]  /*0c30*/  @P5 IADD3.X R31, R14, R31, RZ, P0, !PT ;  /* 0x0000001f0e1f5210 */ /* 0x000fc400007fe4ff */
[C---:B------:R-:W-:Y:S01]  /*0c40*/  @P4 SHF.L.U32 R37, R18.reuse, 0x1, RZ ;  /* 0x0000000112254819 */ /* 0x040fe200000006ff */
[----:B------:R-:W4:Y:S01]  /*0c50*/  @P1 LDC.64 R22, c[0x0][0x228] ;  /* 0x00008a00ff161b82 */ /* 0x000f220000000a00 */
[----:B------:R-:W-:Y:S01]  /*0c60*/  @P4 SHF.L.U64.HI R14, R18, 0x1, R19 ;  /* 0x00000001120e4819 */ /* 0x000fe20000010213 */
[----:B0-----:R-:W-:Y:S01]  /*0c70*/  @P1 IMAD R20, R39, R12, RZ ;  /* 0x0000000c27141224 */ /* 0x001fe200078e02ff */
[----:B------:R-:W-:Y:S02]  /*0c80*/  @P1 MOV R18, R64 ;  /* 0x0000004000121202 */ /* 0x000fe40000000f00 */
[----:B------:R-:W-:Y:S01]  /*0c90*/  @P1 MOV R19, R67 ;  /* 0x0000004300131202 */ /* 0x000fe20000000f00 */
[----:B------:R-:W-:Y:S01]  /*0ca0*/  @P1 IMAD R13, R21, R13, R20 ;  /* 0x0000000d150d1224 */ /* 0x000fe200078e0214 */
[----:B------:R-:W-:Y:S01]  /*0cb0*/  @P4 IADD3 R28, P0, R37, R28, RZ ;  /* 0x0000001c251c4210 */ /* 0x000fe20007f1e0ff */
[----:B------:R-:W-:-:S03]  /*0cc0*/  @P1 IMAD.WIDE.U32 R18, R21, R12, R18 ;  /* 0x0000000c15121225 */ /* 0x000fc600078e0012 */
[----:B------:R-:W-:Y:S02]  /*0cd0*/  @P4 IADD3.X R29, R14, R29, RZ, P0, !PT ;  /* 0x0000001d0e1d4210 */ /* 0x000fe400007fe4ff */
[----:B-1----:R-:W-:Y:S02]  /*0ce0*/  @P4 IADD3 R26, P0, R37, R26, RZ ;  /* 0x0000001a251a4210 */ /* 0x002fe40007f1e0ff */
[----:B------:R-:W-:Y:S02]  /*0cf0*/  @P1 IADD3 R19, R19, R13, RZ ;  /* 0x0000000d13131210 */ /* 0x000fe40007ffe0ff */
[----:B------:R-:W-:Y:S02]  /*0d00*/  SHF.R.U32.HI R21, RZ, 0x2, R56 ;  /* 0x00000002ff157819 */ /* 0x000fe40000011638 */
[----:B------:R-:W-:Y:S02]  /*0d10*/  @P1 SHF.L.U32 R13, R18, 0x1, RZ ;  /* 0x00000001120d1819 */ /* 0x000fe400000006ff */
[----:B------:R-:W-:Y:S01]  /*0d20*/  @P4 IADD3.X R27, R14, R27, RZ, P0, !PT ;  /* 0x0000001b0e1b4210 */ /* 0x000fe200007fe4ff */
[----:B---3--:R-:W-:Y:S01]  /*0d30*/  IMAD R10, R10, UR14, R21 ;  /* 0x0000000e0a0a7c24 */ /* 0x008fe2000f8e0215 */
[----:B------:R-:W-:-:S02]  /*0d40*/  @P1 SHF.L.U64.HI R18, R18, 0x1, R19 ;  /* 0x0000000112121819 */ /* 0x000fc40000010213 */
[C---:B--2---:R-:W-:Y:S01]  /*0d50*/  @P1 IADD3 R24, P0, R13.reuse, R24, RZ ;  /* 0x000000180d181210 */ /* 0x044fe20007f1e0ff */
[----:B------:R-:W5:Y:S01]  /*0d60*/  @P4 LDG.E R41, desc[UR12][R26.64] ;  /* 0x0000000c1a294981 */ /* 0x000f62000c1e1900 */
[----:B------:R-:W-:Y:S02]  /*0d70*/  IADD3 R12, R10, 0xc0, RZ ;  /* 0x000000c00a0c7810 */ /* 0x000fe40007ffe0ff */
[----:B------:R-:W-:Y:S02]  /*0d80*/  @P1 IADD3.X R25, R18, R25, RZ, P0, !PT ;  /* 0x0000001912191210 */ /* 0x000fe400007fe4ff */
[----:B----4-:R-:W-:Y:S02]  /*0d90*/  @P1 IADD3 R22, P0, R13, R22, RZ ;  /* 0x000000160d161210 */ /* 0x010fe40007f1e0ff */
[----:B------:R-:W-:Y:S02]  /*0da0*/  IADD3 R37, R0, 0xc0, RZ ;  /* 0x000000c000257810 */ /* 0x000fe40007ffe0ff */
[----:B------:R-:W-:-:S02]  /*0db0*/  @P1 IADD3.X R23, R18, R23, RZ, P0, !PT ;  /* 0x0000001712171210 */ /* 0x000fc400007fe4ff */
[----:B------:R-:W-:Y:S02]  /*0dc0*/  ISETP.GE.U32.AND P0, PT, R12, UR8, PT ;  /* 0x000000080c007c0c */ /* 0x000fe4000bf06070 */
[----:B------:R-:W-:Y:S01]  /*0dd0*/  SHF.R.S32.HI R12, RZ, 0x1f, R12 ;  /* 0x0000001fff0c7819 */ /* 0x000fe2000001140c */
[----:B------:R-:W5:Y:S01]  /*0de0*/  @P1 LDG.E R40, desc[UR12][R22.64] ;  /* 0x0000000c16281981 */ /* 0x000f62000c1e1900 */
[----:B------:R-:W-:Y:S02]  /*0df0*/  SHF.R.S32.HI R21, RZ, 0x1f, R37 ;  /* 0x0000001fff157819 */ /* 0x000fe40000011425 */
[----:B------:R-:W-:Y:S02]  /*0e00*/  ISETP.GE.AND.EX P0, PT, R12, UR9, PT, P0 ;  /* 0x000000090c007c0c */ /* 0x000fe4000bf06300 */
[----:B------:R-:W-:Y:S02]  /*0e10*/  IADD3 R10, R10, 0xe0, RZ ;  /* 0x000000e00a0a7810 */ /* 0x000fe40007ffe0ff */
[----:B------:R-:W-:-:S13]  /*0e20*/  ISETP.LT.U32.AND P0, PT, R56, 0x80, !P0 ;  /* 0x000000803800780c */ /* 0x000fda0004701070 */
[----:B------:R-:W0:Y:S01]  /*0e30*/  @P0 LDC.64 R12, c[0x0][0x288] ;  /* 0x0000a200ff0c0b82 */ /* 0x000e220000000a00 */
[----:B------:R-:W-:-:S07]  /*0e40*/  @P0 MOV R20, R64 ;  /* 0x0000004000140202 */ /* 0x000fce0000000f00 */
[----:B------:R-:W1:Y:S01]  /*0e50*/  @P0 LDC.64 R18, c[0x0][0x230] ;  /* 0x00008c00ff120b82 */ /* 0x000e620000000a00 */
[----:B0-----:R-:W-:Y:S01]  /*0e60*/  @P0 IMAD R14, R21, R12, RZ ;  /* 0x0000000c150e0224 */ /* 0x001fe200078e02ff */
[----:B------:R-:W-:-:S03]  /*0e70*/  @P0 MOV R21, R67 ;  /* 0x0000004300150202 */ /* 0x000fc60000000f00 */
[C---:B------:R-:W-:Y:S02]  /*0e80*/  @P0 IMAD R13, R37.reuse, R13, R14 ;  /* 0x0000000d250d0224 */ /* 0x040fe400078e020e */
[----:B------:R-:W-:Y:S01]  /*0e90*/  @P0 IMAD.WIDE.U32 R20, R37, R12, R20 ;  /* 0x0000000c25140225 */ /* 0x000fe200078e0014 */
[----:B------:R-:W-:-:S04]  /*0ea0*/  CS2R R36, SRZ ;  /* 0x0000000000247805 */ /* 0x000fc8000001ff00 */
        /* <DEDUP_REMOVED lines=29> */
[----:B--2---:R-:W-:Y:S02]  /*1080*/  @P0 IADD3 R18, P6, R13, R18, RZ ;  /* 0x000000120d120210 */ /* 0x004fe40007fde0ff */
[----:B------:R-:W1:Y:S02]  /*1090*/  LDC.64 R12, c[0x0][0x248] ;  /* 0x00009200ff0c7b82 */ /* 0x000e640000000a00 */
[----:B-1----:R-:W-:-:S06]  /*10a0*/  IMAD.WIDE R12, R53, 0x8, R12 ;  /* 0x00000008350c7825 */ /* 0x002fcc00078e020c */
[----:B------:R-:W2:Y:S01]  /*10b0*/  LDG.E.64 R12, desc[UR12][R12.64] ;  /* 0x0000000c0c0c7981 */ /* 0x000ea2000c1e1b00 */
[----:B------:R-:W-:Y:S02]  /*10c0*/  @P0 IADD3.X R19, R10, R19, RZ, P6, !PT ;  /* 0x000000130a130210 */ /* 0x000fe400037fe4ff */
[----:B------:R-:W-:Y:S02]  /*10d0*/  ISETP.NE.AND P6, PT, R57, RZ, PT ;  /* 0x000000ff3900720c */ /* 0x000fe40003fc5270 */
[----:B------:R-:W-:Y:S02]  /*10e0*/  CS2R R46, SRZ ;  /* 0x00000000002e7805 */ /* 0x000fe4000001ff00 */
[----:B0-----:R-:W-:Y:S02]  /*10f0*/  CS2R R44, SRZ ;  /* 0x00000000002c7805 */ /* 0x001fe4000001ff00 */
[----:B------:R-:W-:Y:S01]  /*1100*/  MOV R39, RZ ;  /* 0x000000ff00277202 */ /* 0x000fe20000000f00 */
[----:B------:R-:W5:Y:S04]  /*1110*/  @P0 LDG.E R36, desc[UR12][R18.64] ;  /* 0x0000000c12240981 */ /* 0x000f68000c1e1900 */
[----:B------:R-:W5:Y:S04]  /*1120*/  @P2 LDG.E R45, desc[UR12][R34.64] ;  /* 0x0000000c222d2981 */ /* 0x000f68000c1e1900 */
[----:B------:R-:W5:Y:S04]  /*1130*/  @P5 LDG.E R47, desc[UR12][R32.64] ;  /* 0x0000000c202f5981 */ /* 0x000f68000c1e1900 */
[----:B------:R0:W5:Y:S04]  /*1140*/  @P6 LDG.E R49, desc[UR12][R42.64] ;  /* 0x0000000c2a316981 */ /* 0x000168000c1e1900 */
[----:B------:R-:W5:Y:S04]  /*1150*/  @P6 LDG.E R50, desc[UR12][R68.64] ;  /* 0x0000000c44326981 */ /* 0x000f68000c1e1900 */
[----:B------:R-:W5:Y:S01]  /*1160*/  @P5 LDG.E R44, desc[UR12][R30.64] ;  /* 0x0000000c1e2c5981 */ /* 0x000f62000c1e1900 */
[----:B0-----:R-:W-:-:S03]  /*1170*/  CS2R R42, SRZ ;  /* 0x00000000002a7805 */ /* 0x001fc6000001ff00 */
[----:B------:R-:W5:Y:S04]  /*1180*/  @P0 LDG.E R39, desc[UR12][R20.64] ;  /* 0x0000000c14270981 */ /* 0x000f68000c1e1900 */
[----:B------:R-:W5:Y:S04]  /*1190*/  @P4 LDG.E R42, desc[UR12][R28.64] ;  /* 0x0000000c1c2a4981 */ /* 0x000f68000c1e1900 */
[----:B------:R-:W5:Y:S01]  /*11a0*/  @P1 LDG.E R43, desc[UR12][R24.64] ;  /* 0x0000000c182b1981 */ /* 0x000f62000c1e1900 */
[----:B------:R-:W-:Y:S02]  /*11b0*/  MOV R61, RZ ;  /* 0x000000ff003d7202 */ /* 0x000fe40000000f00 */
[----:B------:R-:W-:Y:S01]  /*11c0*/  MOV R14, RZ ;  /* 0x000000ff000e7202 */ /* 0x000fe20000000f00 */
[----:B------:R0:W5:Y:S02]  /*11d0*/  @P2 LDG.E R46, desc[UR12][R58.64] ;  /* 0x0000000c3a2e2981 */ /* 0x000164000c1e1900 */
[----:B0-----:R-:W-:-:S02]  /*11e0*/  MOV R59, RZ ;  /* 0x000000ff003b7202 */ /* 0x001fc40000000f00 */
        /* <DEDUP_REMOVED lines=13> */
[----:B------:R-:W-:-:S11]  /*12c0*/  MOV R10, RZ ;  /* 0x000000ff000a7202 */ /* 0x000fd60000000f00 */
[----:B------:R-:W-:Y:S05]  /*12d0*/  @P0 BRA `(.L_x_303) ;  /* 0x0000000000440947 */ /* 0x000fea0003800000 */
[C---:B------:R-:W-:Y:S01]  /*12e0*/  SHF.L.U32 R19, R16.reuse, 0x1, RZ ;  /* 0x0000000110137819 */ /* 0x040fe200000006ff */
[----:B------:R-:W-:Y:S01]  /*12f0*/  ULDC.64 UR8, c[0x0][0x238] ;  /* 0x00008e0000087ab9 */ /* 0x000fe20000000a00 */
[----:B------:R-:W-:Y:S02]  /*1300*/  SHF.L.U64.HI R18, R16, 0x1, R17 ;  /* 0x0000000110127819 */ /* 0x000fe40000010211 */
[----:B------:R-:W-:-:S04]  /*1310*/  IADD3 R16, P0, R19, UR8, RZ ;  /* 0x0000000813107c10 */ /* 0x000fc8000ff1e0ff */
[----:B------:R-:W-:Y:S02]  /*1320*/  IADD3.X R17, R18, UR9, RZ, P0, !PT ;  /* 0x0000000912117c10 */ /* 0x000fe400087fe4ff */
[----:B------:R-:W-:-:S03]  /*1330*/  ISETP.NE.AND P0, PT, RZ, UR15, PT ;  /* 0x0000000fff007c0c */ /* 0x000fc6000bf05270 */
[----:B------:R-:W2:Y:S04]  /*1340*/  LDG.E.U16 R61, desc[UR12][R16.64] ;  /* 0x0000000c103d7981 */ /* 0x000ea8000c1e1500 */
[----:B------:R-:W3:Y:S06]  /*1350*/  LDG.E.U16 R59, desc[UR12][R16.64+0x2] ;  /* 0x0000020c103b7981 */ /* 0x000eec000c1e1500 */
[----:B------:R-:W0:Y:S02]  /*1360*/  @P0 LDC.64 R12, c[0x0][0x240] ;  /* 0x00009000ff0c0b82 */ /* 0x000e240000000a00 */
        /* <DEDUP_REMOVED lines=8> */
.L_x_303:
[----:B------:R-:W-:Y:S05]  /*13f0*/  BSYNC B0 ;  /* 0x0000000000007941 */ /* 0x000fea0003800000 */
.L_x_302:
        /* <DEDUP_REMOVED lines=39> */
.L_x_304:
        /* <DEDUP_REMOVED lines=26> */
.L_x_305:
[----:B------:R-:W-:Y:S01]  /*1810*/  FFMA.FTZ R28, R13, R26, R28 ;  /* 0x0000001a0d1c7223 */ /* 0x000fe2000001001c */
[----:B------:R-:W-:Y:S01]  /*1820*/  FMUL.FTZ R12, R16, R61 ;  /* 0x0000003d100c7220 */ /* 0x000fe20000410000 */
[----:B------:R-:W-:Y:S01]  /*1830*/  FADD.FTZ R23, RZ, R20 ;  /* 0x00000014ff177221 */ /* 0x000fe20000010000 */
[----:B------:R-:W-:Y:S01]  /*1840*/  FADD.FTZ R25, R26, R21 ;  /* 0x000000151a197221 */ /* 0x000fe20000010000 */
[----:B------:R-:W-:Y:S01]  /*1850*/  FFMA.FTZ R24, R19, R16, R24 ;  /* 0x0000001013187223 */ /* 0x000fe20000010018 */
[----:B------:R-:W-:Y:S01]  /*1860*/  FFMA.FTZ R26, R13, R22, RZ ;  /* 0x000000160d1a7223 */ /* 0x000fe200000100ff */
[----:B------:R-:W-:Y:S01]  /*1870*/  FADD.FTZ R31, RZ, R22 ;  /* 0x00000016ff1f7221 */ /* 0x000fe20000010000 */
[----:B------:R-:W-:Y:S01]  /*1880*/  FFMA.FTZ R20, R19, R12, R28 ;  /* 0x0000000c13147223 */ /* 0x000fe2000001001c */
[----:B------:R-:W-:Y:S01]  /*1890*/  PRMT R19, R46, 0x7632, R19 ;  /* 0x000076322e137816 */ /* 0x000fe20000000013 */
[----:B------:R-:W-:Y:S01]  /*18a0*/  FFMA.FTZ R13, R17, R18, R26 ;  /* 0x00000012110d7223 */ /* 0x000fe2000001001a */
[----:B------:R-:W-:Y:S01]  /*18b0*/  FADD.FTZ R31, R31, R18 ;  /* 0x000000121f1f7221 */ /* 0x000fe20000010000 */
[----:B------:R-:W-:Y:S01]  /*18c0*/  FMUL.FTZ R18, R18, R59 ;  /* 0x0000003b12127220 */ /* 0x000fe20000410000 */
[----:B------:R-:W-:Y:S01]  /*18d0*/  SHF.L.U32 R21, R46, 0x10, RZ ;  /* 0x000000102e157819 */ /* 0x000fe200000006ff */
[----:B------:R-:W-:Y:S01]  /*18e0*/  FADD.FTZ R16, R23, R16 ;  /* 0x0000001017107221 */ /* 0x000fe20000010000 */
        /* <DEDUP_REMOVED lines=29> */
.L_x_306:
[----:B------:R-:W-:Y:S01]  /*1ac0*/  FMUL.FTZ R26, R22, R61 ;  /* 0x0000003d161a7220 */ /* 0x000fe20000410000 */
[----:B------:R-:W-:Y:S01]  /*1ad0*/  FADD.FTZ R19, R18, R19 ;  /* 0x0000001312137221 */ /* 0x000fe20000010000 */
[----:B------:R-:W-:Y:S01]  /*1ae0*/  PRMT R18, R47, 0x7632, R18 ;  /* 0x000076322f127816 */ /* 0x000fe20000000012 */
[----:B------:R-:W-:Y:S01]  /*1af0*/  FADD.FTZ R31, R31, R12 ;  /* 0x0000000c1f1f7221 */ /* 0x000fe20000010000 */
[----:B------:R-:W-:Y:S01]  /*1b00*/  FFMA.FTZ R13, R20, R12, R13 ;  /* 0x0000000c140d7223 */ /* 0x000fe2000001000d */
[C---:B------:R-:W-:Y:S01]  /*1b10*/  FFMA.FTZ R24, R21.reuse, R22, R24 ;  /* 0x0000001615187223 */ /* 0x040fe20000010018 */
[----:B------:R-:W-:Y:S01]  /*1b20*/  FFMA.FTZ R17, R21, R26, R17 ;  /* 0x0000001a15117223 */ /* 0x000fe20000010011 */
[----:B------:R-:W-:Y:S01]  /*1b30*/  FMUL.FTZ R12, R12, R59 ;  /* 0x0000003b0c0c7220 */ /* 0x000fe20000410000 */
[----:B------:R-:W-:Y:S01]  /*1b40*/  FADD.FTZ R19, R19, R26 ;  /* 0x0000001a13137221 */ /* 0x000fe20000010000 */
[----:B------:R-:W-:Y:S01]  /*1b50*/  SHF.L.U32 R21, R47, 0x10, RZ ;  /* 0x000000102f157819 */ /* 0x000fe200000006ff */
[----:B------:R-:W-:Y:S01]  /*1b60*/  FADD.FTZ R16, R16, R22 ;  /* 0x0000001610107221 */ /* 0x000fe20000010000 */
[----:B------:R-:W-:Y:S01]  /*1b70*/  SHF.L.U32 R18, R18, 0x10, RZ ;  /* 0x0000001012127819 */ /* 0x000fe200000006ff */
[----:B------:R-:W-:Y:S01]  /*1b80*/  FFMA.FTZ R20, R20, R12, R17 ;  /* 0x0000000c14147223 */ /* 0x000fe20000010011 */
        /* <DEDUP_REMOVED lines=27> */
.L_x_307:
[----:B------:R-:W-:Y:S01]  /*1d40*/  FMUL.FTZ R21, R30, R61 ;  /* 0x0000003d1e157220 */ /* 0x000fe20000410000 */
[----:B------:R-:W-:Y:S01]  /*1d50*/  FADD.FTZ R29, R16, R30 ;  /* 0x0000001e101d7221 */ /* 0x000fe20000010000 */
[C---:B------:R-:W-:Y:S01]  /*1d60*/  PRMT R16, R42.reuse, 0x7632, R16 ;  /* 0x000076322a107816 */ /* 0x040fe20000000010 */
[C---:B------:R-:W-:Y:S01]  /*1d70*/  FFMA.FTZ R30, R19.reuse, R30, R24 ;  /* 0x0000001e131e7223 */ /* 0x040fe20000010018 */
[----:B------:R-:W-:Y:S01]  /*1d80*/  FFMA.FTZ R19, R19, R21, R20 ;  /* 0x0000001513137223 */ /* 0x000fe20000010014 */
[----:B------:R-:W-:Y:S01]  /*1d90*/  SHF.L.U32 R18, R42, 0x10, RZ ;  /* 0x000000102a127819 */ /* 0x000fe200000006ff */
[----:B------:R-:W-:Y:S01]  /*1da0*/  FADD.FTZ R17, R17, R21 ;  /* 0x0000001511117221 */ /* 0x000fe20000010000 */
[----:B------:R-:W-:Y:S02]  /*1db0*/  SHF.L.U32 R20, R16, 0x10, RZ ;  /* 0x0000001010147819 */ /* 0x000fe400000006ff */
[C---:B------:R-:W-:Y:S01]  /*1dc0*/  PRMT R26, R41.reuse, 0x7632, R26 ;  /* 0x00007632291a7816 */ /* 0x040fe2000000001a */
[----:B------:R-:W-:Y:S01]  /*1dd0*/  FADD.FTZ R18, R18, -UR11 ;  /* 0x8000000b12127e21 */ /* 0x000fe20008010000 */
[----:B------:R-:W-:Y:S01]  /*1de0*/  SHF.L.U32 R28, R41, 0x10, RZ ;  /* 0x00000010291c7819 */ /* 0x000fe200000006ff */
[----:B------:R-:W-:Y:S01]  /*1df0*/  FADD.FTZ R20, R20, -UR11 ;  /* 0x8000000b14147e21 */ /* 0x000fe20008010000 */
[----:B------:R-:W-:Y:S01]  /*1e00*/  PRMT R16, R43, 0x7632, R16 ;  /* 0x000076322b107816 */ /* 0x000fe20000000010 */
[----:B------:R-:W-:Y:S01]  /*1e10*/  FMUL.FTZ R27, R18, UR10 ;  /* 0x0000000a121b7c20 */ /* 0x000fe20008410000 */
[----:B------:R-:W-:Y:S01]  /*1e20*/  SHF.L.U32 R26, R26, 0x10, RZ ;  /* 0x000000101a1a7819 */ /* 0x000fe200000006ff */
[----:B------:R-:W-:Y:S01]  /*1e30*/  FMUL.FTZ R18, R32, R59 ;  /* 0x0000003b20127220 */ /* 0x000fe20000410000 */
        /* <DEDUP_REMOVED lines=20> */
.L_x_308:
[----:B------:R-:W-:Y:S01]  /*1f80*/  FFMA.FTZ R22, R12, R18, R19 ;  /* 0x000000120c167223 */ /* 0x000fe20000010013 */
[----:B------:R-:W-:Y:S01]  /*1f90*/  FADD.FTZ R17, R18, R17 ;  /* 0x0000001112117221 */ /* 0x000fe20000010000 */
[----:B------:R-:W-:Y:S01]  /*1fa0*/  SHF.L.U32 R18, R43, 0x10, RZ ;  /* 0x000000102b127819 */ /* 0x000fe200000006ff */
[----:B------:R-:W-:Y:S01]  /*1fb0*/  FMUL.FTZ R20, R28, R61 ;  /* 0x0000003d1c147220 */ /* 0x000fe20000410000 */
[----:B------:R-:W-:Y:S02]  /*1fc0*/  SHF.L.U32 R19, R16, 0x10, RZ ;  /* 0x0000001010137819 */ /* 0x000fe400000006ff */
[----:B------:R-:W-:Y:S01]  /*1fd0*/  SHF.L.U32 R24, R40, 0x10, RZ ;  /* 0x0000001028187819 */ /* 0x000fe200000006ff */
[--C-:B------:R-:W-:Y:S01]  /*1fe0*/  FFMA.FTZ R16, R27, R20, R22.reuse ;  /* 0x000000141b107223 */ /* 0x100fe20000010016 */
[----:B------:R-:W-:Y:S01]  /*1ff0*/  FADD.FTZ R18, R18, -UR11 ;  /* 0x8000000b12127e21 */ /* 0x000fe20008010000 */
[----:B------:R-:W-:Y:S01]  /*2000*/  PRMT R22, R40, 0x7632, R22 ;  /* 0x0000763228167816 */ /* 0x000fe20000000016 */
[----:B------:R-:W-:Y:S01]  /*2010*/  FADD.FTZ R19, R19, -UR11 ;  /* 0x8000000b13137e21 */ /* 0x000fe20008010000 */
[----:B------:R-:W-:Y:S01]  /*2020*/  FADD.FTZ R17, R17, R20 ;  /* 0x0000001411117221 */ /* 0x000fe20000010000 */
        /* <DEDUP_REMOVED lines=23> */
.L_x_309:
        /* <DEDUP_REMOVED lines=37> */
.L_x_310:
[----:B------:R-:W-:Y:S01]  /*23f0*/  FMUL.FTZ R34, R18, R61 ;  /* 0x0000003d12227220 */ /* 0x000fe20000410000 */
[----:B------:R-:W-:-:S03]  /*2400*/  FFMA.FTZ R60, R12, R32, R13 ;  /* 0x000000200c3c7223 */ /* 0x000fc6000001000d */
[----:B------:R-:W-:Y:S01]  /*2410*/  FFMA.FTZ R20, R19, R34, R20 ;  /* 0x0000002213147223 */ /* 0x000fe20000010014 */
[----:B------:R-:W-:Y:S01]  /*2420*/  FADD.FTZ R34, R33, R34 ;  /* 0x0000002221227221 */ /* 0x000fe20000010000 */
[----:B------:R-:W-:-:S04]  /*2430*/  FMUL.FTZ R33, R16, R59 ;  /* 0x0000003b10217220 */ /* 0x000fc80000410000 */
[--C-:B------:R-:W-:Y:S01]  /*2440*/  FFMA.FTZ R12, R17, R33, R20.reuse ;  /* 0x00000021110c7223 */ /* 0x100fe20000010014 */
[----:B------:R-:W-:Y:S01]  /*2450*/  PRMT R20, R39, 0x7632, R20 ;  /* 0x0000763227147816 */ /* 0x000fe20000000014 */
[----:B------:R-:W-:Y:S01]  /*2460*/  FADD.FTZ R13, R33, R34 ;  /* 0x00000022210d7221 */ /* 0x000fe20000010000 */
        /* <DEDUP_REMOVED lines=28> */
.L_x_311:
        /* <DEDUP_REMOVED lines=25> */
[----:B------:R-:W-:Y:S01]  /*27c0*/  FFMA.FTZ R17, R33, R20, R60 ;  /* 0x0000001421117223 */ /* 0x000fe2000001003c */
[----:B0-----:R-:W-:Y:S01]  /*27d0*/  ULEA UR8, UR15, UR8, 0x18 ;  /* 0x000000080f087291 */ /* 0x001fe2000f8ec03f */
[----:B------:R-:W-:Y:S01]  /*27e0*/  FFMA.FTZ R16, R35, R34, R30 ;  /* 0x0000002223107223 */ /* 0x000fe2000001001e */
[----:B------:R-:W-:Y:S01]  /*27f0*/  FADD.FTZ R18, R29, R34 ;  /* 0x000000221d127221 */ /* 0x000fe20000010000 */
[----:B------:R-:W-:Y:S01]  /*2800*/  FADD.FTZ R19, R31, R20 ;  /* 0x000000141f137221 */ /* 0x000fe20000010000 */
[----:B------:R-:W-:Y:S02]  /*2810*/  BSSY B0, `(.L_x_312) ;  /* 0x0000027000007945 */ /* 0x000fe40003800000 */
[----:B------:R-:W-:-:S05]  /*2820*/  LEA R60, R56, UR8, 0x4 ;  /* 0x00000008383c7c11 */ /* 0x000fca000f8e20ff */
[----:B------:R-:W-:Y:S01]  /*2830*/  STS.128 [R60], R16 ;  /* 0x000000103c007388 */ /* 0x000fe20000000c00 */
        /* <DEDUP_REMOVED lines=36> */
.L_x_313:
[----:B------:R-:W-:Y:S05]  /*2a80*/  BSYNC B0 ;  /* 0x0000000000007941 */ /* 0x000fea0003800000 */
.L_x_312:
        /* <DEDUP_REMOVED lines=18> */
[----:B--2---:R-:W-:Y:S01]  /*2bb0*/  FADD.FTZ R28, R25, R28 ;  /* 0x0000001c191c7221 */ /* 0x004fe20000010000 */
[----:B------:R-:W-:Y:S01]  /*2bc0*/  FADD.FTZ R68, R24, R29 ;  /* 0x0000001d18447221 */ /* 0x000fe20000010000 */
[----:B------:R-:W1:Y:S01]  /*2bd0*/  LDS.128 R20, [R60+0x180] ;  /* 0x000180003c147984 */ /* 0x000e620000000c00 */
        /* <DEDUP_REMOVED lines=26> */
[----:B------:R-:W-:Y:S02]  /*2d80*/  FADD.FTZ R62, R62, R35 ;  /* 0x000000233e3e7221 */ /* 0x000fe40000010000 */
        /* <DEDUP_REMOVED lines=9> */
[----:B--2---:R-:W-:Y:S01]  /*2e20*/  FADD.FTZ R28, R25, R28 ;  /* 0x0000001c191c7221 */ /* 0x004fe20000010000 */
[----:B------:R-:W-:Y:S01]  /*2e30*/  FADD.FTZ R62, R62, R23 ;  /* 0x000000173e3e7221 */ /* 0x000fe20000010000 */
        /* <DEDUP_REMOVED lines=8> */
[----:B------:R-:W-:Y:S01]  /*2ec0*/  FADD.FTZ R62, R62, R35 ;  /* 0x000000233e3e7221 */ /* 0x000fe20000010000 */
[----:B0-----:R-:W-:Y:S01]  /*2ed0*/  FADD.FTZ R33, R29, R16 ;  /* 0x000000101d217221 */ /* 0x001fe20000010000 */
[----:B------:R-:W-:Y:S01]  /*2ee0*/  FADD.FTZ R68, R68, R17 ;  /* 0x0000001144447221 */ /* 0x000fe20000010000 */
[----:B------:R-:W0:Y:S01]  /*2ef0*/  LDS.128 R28, [R60+0x400] ;  /* 0x000400003c1c7984 */ /* 0x000e220000000c00 */
[----:B------:R-:W-:Y:S01]  /*2f00*/  FADD.FTZ R69, R69, R18 ;  /* 0x0000001245457221 */ /* 0x000fe20000010000 */
[----:B------:R-:W-:Y:S01]  /*2f10*/  FADD.FTZ R62, R62, R19 ;  /* 0x000000133e3e7221 */ /* 0x000fe20000010000 */
[----:B-1----:R-:W-:Y:S01]  /*2f20*/  FADD.FTZ R33, R33, R24 ;  /* 0x0000001821217221 */ /* 0x002fe20000010000 */
[----:B------:R-:W1:Y:S01]  /*2f30*/  LDS.128 R16, [R60+0x440] ;  /* 0x000440003c107984 */ /* 0x000e620000000c00 */
[----:B------:R-:W-:Y:S01]  /*2f40*/  FADD.FTZ R24, R68, R25 ;  /* 0x0000001944187221 */ /* 0x000fe20000010000 */
[----:B------:R-:W-:Y:S01]  /*2f50*/  FADD.FTZ R69, R69, R26 ;  /* 0x0000001a45457221 */ /* 0x000fe20000010000 */
[----:B--2---:R-:W-:Y:S01]  /*2f60*/  FADD.FTZ R20, R33, R20 ;  /* 0x0000001421147221 */ /* 0x004fe20000010000 */
[----:B------:R-:W-:Y:S01]  /*2f70*/  FADD.FTZ R62, R62, R27 ;  /* 0x0000001b3e3e7221 */ /* 0x000fe20000010000 */
        /* <DEDUP_REMOVED lines=11> */
[----:B------:R-:W0:Y:S01]  /*3030*/  LDS.128 R20, [R60+0x500] ;  /* 0x000500003c147984 */ /* 0x000e220000000c00 */
[----:B------:R-:W-:Y:S01]  /*3040*/  FADD.FTZ R69, R69, R18 ;  /* 0x0000001245457221 */ /* 0x000fe20000010000 */
[----:B------:R-:W-:Y:S01]  /*3050*/  FADD.FTZ R62, R62, R19 ;  /* 0x000000133e3e7221 */ /* 0x000fe20000010000 */
[----:B--2---:R-:W-:Y:S01]  /*3060*/  FADD.FTZ R29, R29, R32 ;  /* 0x000000201d1d7221 */ /* 0x004fe20000010000 */
[----:B------:R-:W1:Y:S01]  /*3070*/  LDS.128 R16, [R60+0x540] ;  /* 0x000540003c107984 */ /* 0x000e620000000c00 */
[----:B------:R-:W-:Y:S01]  /*3080*/  FADD.FTZ R32, R68, R33 ;  /* 0x0000002144207221 */ /* 0x000fe20000010000 */
[----:B------:R-:W-:Y:S01]  /*3090*/  FADD.FTZ R69, R69, R34 ;  /* 0x0000002245457221 */ /* 0x000fe20000010000 */
[----:B---3--:R-:W-:Y:S01]  /*30a0*/  FADD.FTZ R24, R29, R24 ;  /* 0x000000181d187221 */ /* 0x008fe20000010000 */
        /* <DEDUP_REMOVED lines=62> */
.L_x_315:
[----:B------:R-:W-:Y:S05]  /*3490*/  BSYNC B0 ;  /* 0x0000000000007941 */ /* 0x000fea0003800000 */
.L_x_314:
        /* <DEDUP_REMOVED lines=20> */
.L_x_317:
[----:B------:R-:W-:Y:S05]  /*35e0*/  BSYNC B0 ;  /* 0x0000000000007941 */ /* 0x000fea0003800000 */
.L_x_316:
        /* <DEDUP_REMOVED lines=23> */
[C---:B------:R-:W-:Y:S01]  /*3760*/  LEA R30, P6, R54.reuse, R34, 0x3 ;  /* 0x00000022361e7211 */ /* 0x040fe200078c18ff */
[----:B------:R-:W-:Y:S01]  /*3770*/  HFMA2.MMA R32, -RZ, RZ, 0, 5.9604644775390625e-08 ;  /* 0x00000001ff207435 */ /* 0x000fe200000001ff */
[----:B------:R-:W-:Y:S01]  /*3780*/  VOTEU.ANY UR8, UPT, PT ;  /* 0x0000000000087886 */ /* 0x000fe200038e0100 */
[----:B------:R-:W-:Y:S01]  /*3790*/  P2R R60, PR, RZ, 0x1 ;  /* 0x00000001ff3c7803 */ /* 0x000fe20000000000 */
[----:B------:R-:W-:Y:S01]  /*37a0*/  UPOPC UR9, UR8 ;  /* 0x00000008000972bf */ /* 0x000fe20008000000 */
[----:B------:R-:W-:Y:S01]  /*37b0*/  LEA.HI.X R31, R54, R35, RZ, 0x3, P6 ;  /* 0x00000023361f7211 */ /* 0x000fe200030f1cff */
[----:B------:R-:W-:Y:S01]  /*37c0*/  UFLO.U32 UR8, UR8 ;  /* 0x00000008000872bd */ /* 0x000fe200080e0000 */
[----:B------:R-:W-:-:S03]  /*37d0*/  LOP3.LUT P6, RZ, R52, 0x2, RZ, 0xc0, !PT ;  /* 0x0000000234ff7812 */ /* 0x000fc600078cc0ff */
[----:B------:R1:W-:Y:S01]  /*37e0*/  STG.E.64 desc[UR12][R30.64], R12 ;  /* 0x0000000c1e007986 */ /* 0x0003e2000c101b0c */
[----:B------:R-:W-:Y:S02]  /*37f0*/  SEL R63, R4, RZ, !P6 ;  /* 0x000000ff043f7207 */ /* 0x000fe40007000000 */
[----:B------:R-:W-:Y:S02]  /*3800*/  SEL R32, R32, 0xffffffff, !P6 ;  /* 0xffffffff20207807 */ /* 0x000fe40007000000 */
[----:B------:R-:W-:-:S03]  /*3810*/  ISETP.NE.AND P6, PT, R63, -0x1, PT ;  /* 0xffffffff3f00780c */ /* 0x000fc60003fc5270 */
[----:B------:R-:W-:Y:S01]  /*3820*/  IMAD R33, R32, UR9, RZ ;  /* 0x0000000920217c24 */ /* 0x000fe2000f8e02ff */
[----:B0-----:R-:W-:-:S13]  /*3830*/  ISETP.EQ.U32.AND P0, PT, R3, UR8, PT ;  /* 0x0000000803007c0c */ /* 0x001fda000bf02070 */
[----:B------:R-:W-:Y:S06]  /*3840*/  @P0 MEMBAR.ALL.GPU ;  /* 0x0000000000000992 */ /* 0x000fec000000a000 */
[----:B------:R-:W-:-:S00]  /*3850*/  @P0 ERRBAR ;  /* 0x00000000000009ab */ /* 0x000fc00000000000 */
[----:B------:R-:W-:Y:S06]  /*3860*/  @P0 CGAERRBAR ;  /* 0x00000000000005ab */ /* 0x000fec0000000000 */
[----:B------:R1:W-:Y:S01]  /*3870*/  @P0 REDG.E.ADD.S32.STRONG.GPU desc[UR12][R16.64], R33 ;  /* 0x000000211000098e */ /* 0x0003e2000c10e38c */
[----:B------:R-:W-:Y:S01]  /*3880*/  ISETP.NE.AND P0, PT, R60, RZ, PT ;  /* 0x000000ff3c00720c */ /* 0x000fe20003f05270 */
[----:B------:R-:W-:-:S12]  /*3890*/  @!P6 BRA `(.L_x_319) ;  /* 0x000000000014e947 */ /* 0x000fd80003800000 */
.L_x_320:
[----:B-1----:R-:W2:Y:S04]  /*38a0*/  LDG.E.STRONG.GPU R30, desc[UR12][R16.64] ;  /* 0x0000000c101e7981 */ /* 0x002ea8000c1ef900 */
[----:B--2---:R-:W-:Y:S01]  /*38b0*/  CCTL.IVALL ;  /* 0x00000000ff00798f */ /* 0x004fe20002000000 */
[----:B------:R-:W-:Y:S05]  /*38c0*/  YIELD ;  /* 0x0000000000007946 */ /* 0x000fea0003800000 */
[----:B------:R-:W-:-:S13]  /*38d0*/  ISETP.NE.AND P6, PT, R30, R63, PT ;  /* 0x0000003f1e00720c */ /* 0x000fda0003fc5270 */
[----:B------:R-:W-:Y:S05]  /*38e0*/  @P6 BRA `(.L_x_320) ;  /* 0xfffffffc00ec6947 */ /* 0x000fea000383ffff */
.L_x_319:
        /* <DEDUP_REMOVED lines=20> */
.L_x_324:
        /* <DEDUP_REMOVED lines=115> */
.L_x_323:
        /* <DEDUP_REMOVED lines=62> */
.L_x_325:
[----:B------:R-:W-:-:S04]  /*4540*/  ISETP.NE.AND P6, PT, R32, RZ, PT ;  /* 0x000000ff2000720c */ /* 0x000fc80003fc5270 */
[----:B------:R-:W-:-:S13]  /*4550*/  ISETP.NE.OR P6, PT, R30, RZ, P6 ;  /* 0x000000ff1e00720c */ /* 0x000fda00037c5670 */
[----:B------:R-:W-:Y:S05]  /*4560*/  @!P6 BRA `(.L_x_321) ;  /* 0x00000000007ce947 */ /* 0x000fea0003800000 */
.L_x_322:
        /* <DEDUP_REMOVED lines=31> */
.L_x_321:
        /* <DEDUP_REMOVED lines=10> */
.L_x_327:
[----:B------:R-:W-:Y:S05]  /*4800*/  BSYNC B0 ;  /* 0x0000000000007941 */ /* 0x000fea0003800000 */
.L_x_326:
        /* <DEDUP_REMOVED lines=17> */
.L_x_318:
[----:B------:R-:W0:Y:S01]  /*4920*/  S2UR UR9, SR_CgaCtaId ;  /* 0x00000000000979c3 */ /* 0x000e220000008800 */
[----:B------:R-:W-:Y:S01]  /*4930*/  UMOV UR8, 0x400 ;  /* 0x0000040000087882 */ /* 0x000fe20000000000 */
[----:B------:R-:W-:Y:S02]  /*4940*/  ISETP.NE.AND P6, PT, R58, RZ, PT ;  /* 0x000000ff3a00720c */ /* 0x000fe40003fc5270 */
[----:B------:R-:W-:Y:S02]  /*4950*/  SHF.L.U32 R50, R50, 0x10, RZ ;  /* 0x0000001032327819 */ /* 0x000fe400000006ff */
[----:B-1----:R-:W-:Y:S02]  /*4960*/  SHF.L.U32 R31, R23, 0x10, RZ ;  /* 0x00000010171f7819 */ /* 0x002fe400000006ff */
        /* <DEDUP_REMOVED lines=35> */
.L_x_328:
[----:B------:R-:W-:Y:S01]  /*4ba0*/  ISETP.NE.AND P0, PT, R57, RZ, PT ;  /* 0x000000ff3900720c */ /* 0x000fe20003f05270 */
[----:B------:R-:W-:-:S12]  /*4bb0*/  BSSY B0, `(.L_x_329) ;  /* 0x0000014000007945 */ /* 0x000fd80003800000 */
[----:B------:R-:W-:Y:S05]  /*4bc0*/  @!P0 BRA `(.L_x_330) ;  /* 0x0000000000488947 */ /* 0x000fea0003800000 */
[----:B------:R-:W-:Y:S01]  /*4bd0*/  ULDC.64 UR8, c[0x0][0x288] ;  /* 0x0000a20000087ab9 */ /* 0x000fe20000000a00 */
[----:B------:R-:W-:Y:S01]  /*4be0*/  MOV R12, R64 ;  /* 0x00000040000c7202 */ /* 0x000fe20000000f00 */
[----:B------:R-:W-:Y:S01]  /*4bf0*/  IMAD R17, R5, UR8, RZ ;  /* 0x0000000805117c24 */ /* 0x000fe2000f8e02ff */
[----:B------:R-:W-:Y:S01]  /*4c00*/  MOV R13, R67 ;  /* 0x00000043000d7202 */ /* 0x000fe20000000f00 */
[C-C-:B------:R-:W-:Y:S01]  /*4c10*/  FFMA.FTZ R31, R23.reuse, R31, R32.reuse ;  /* 0x0000001f171f7223 */ /* 0x140fe20000010020 */
[----:B------:R-:W-:Y:S01]  /*4c20*/  FFMA.FTZ R33, R23, R33, R32 ;  /* 0x0000002117217223 */ /* 0x000fe20000010020 */
[C---:B------:R-:W-:Y:S02]  /*4c30*/  IMAD R17, R0.reuse, UR9, R17 ;  /* 0x0000000900117c24 */ /* 0x040fe4000f8e0211 */
[----:B------:R-:W-:Y:S01]  /*4c40*/  IMAD.WIDE.U32 R12, R0, UR8, R12 ;  /* 0x00000008000c7c25 */ /* 0x000fe2000f8e000c */
[----:B------:R-:W-:-:S03]  /*4c50*/  ULDC.64 UR8, c[0x0][0x210] ;  /* 0x0000840000087ab9 */ /* 0x000fc60000000a00 */
[----:B------:R-:W-:Y:S01]  /*4c60*/  FFMA.FTZ R31, R34, R61, -R31 ;  /* 0x0000003d221f7223 */ /* 0x000fe2000001081f */
[----:B------:R-:W-:-:S03]  /*4c70*/  IADD3 R17, R13, R17, RZ ;  /* 0x000000110d117210 */ /* 0x000fc60007ffe0ff */
[----:B------:R-:W-:Y:S01]  /*4c80*/  FMUL.FTZ R13, R31, UR10 ;  /* 0x0000000a1f0d7c20 */ /* 0x000fe20008410000 */
[----:B------:R-:W-:-:S04]  /*4c90*/  LEA R16, P0, R12, UR8, 0x1 ;  /* 0x000000080c107c11 */ /* 0x000fc8000f8008ff */
[----:B------:R-:W-:Y:S01]  /*4ca0*/  LEA.HI.X R17, R12, UR9, R17, 0x1, P0 ;  /* 0x000000090c117c11 */ /* 0x000fe200080f0c11 */
[----:B------:R-:W-:-:S04]  /*4cb0*/  FFMA.FTZ R12, R22, R59, -R33 ;  /* 0x0000003b160c7223 */ /* 0x000fc80000010821 */
[----:B------:R-:W-:-:S05]  /*4cc0*/  FMUL.FTZ R12, R12, UR10 ;  /* 0x0000000a0c0c7c20 */ /* 0x000fca0008410000 */
[----:B------:R-:W-:-:S05]  /*4cd0*/  F2FP.BF16.F32.PACK_AB R13, R12, R13 ;  /* 0x0000000d0c0d723e */ /* 0x000fca00000010ff */
[----:B------:R0:W-:Y:S02]  /*4ce0*/  STG.E desc[UR12][R16.64], R13 ;  /* 0x0000000d10007986 */ /* 0x0001e4000c10190c */
.L_x_330:
[----:B------:R-:W-:Y:S05]  /*4cf0*/  BSYNC B0 ;  /* 0x0000000000007941 */ /* 0x000fea0003800000 */
.L_x_329:
        /* <DEDUP_REMOVED lines=28> */
.L_x_331:
[----:B------:R-:W-:Y:S04]  /*4ec0*/  BSSY B0, `(.L_x_332) ;  /* 0x0000014000007945 */ /* 0x000fe80003800000 */
[----:B------:R-:W-:Y:S05]  /*4ed0*/  @!P3 BRA `(.L_x_333) ;  /* 0x000000000048b947 */ /* 0x000fea0003800000 */
[----:B------:R-:W-:Y:S01]  /*4ee0*/  ULDC.64 UR8, c[0x0][0x288] ;  /* 0x0000a20000087ab9 */ /* 0x000fe20000000a00 */
[----:B------:R-:W-:Y:S01]  /*4ef0*/  MOV R12, R64 ;  /* 0x00000040000c7202 */ /* 0x000fe20000000f00 */
[----:B0-----:R-:W-:Y:S01]  /*4f00*/  IMAD R17, R9, UR8, RZ ;  /* 0x0000000809117c24 */ /* 0x001fe2000f8e02ff */
        /* <DEDUP_REMOVED lines=15> */
.L_x_333:
[----:B------:R-:W-:Y:S05]  /*5000*/  BSYNC B0 ;  /* 0x0000000000007941 */ /* 0x000fea0003800000 */
.L_x_332:
        /* <DEDUP_REMOVED lines=27> */
.L_x_334:
[----:B------:R-:W-:Y:S04]  /*51c0*/  BSSY B0, `(.L_x_335) ;  /* 0x0000014000007945 */ /* 0x000fe80003800000 */
[----:B------:R-:W-:Y:S05]  /*51d0*/  @!P2 BRA `(.L_x_336) ;  /* 0x000000000048a947 */ /* 0x000fea0003800000 */
[----:B------:R-:W-:Y:S01]  /*51e0*/  ULDC.64 UR8, c[0x0][0x288] ;  /* 0x0000a20000087ab9 */ /* 0x000fe20000000a00 */
[----:B------:R-:W-:Y:S01]  /*51f0*/  MOV R12, R64 ;  /* 0x00000040000c7202 */ /* 0x000fe20000000f00 */
[----:B01----:R-:W-:Y:S01]  /*5200*/  IMAD R16, R11, UR8, RZ ;  /* 0x000000080b107c24 */ /* 0x003fe2000f8e02ff */
        /* <DEDUP_REMOVED lines=15> */
.L_x_336:
[----:B------:R-:W-:Y:S05]  /*5300*/  BSYNC B0 ;  /* 0x0000000000007941 */ /* 0x000fea0003800000 */
.L_x_335:
        /* <DEDUP_REMOVED lines=8> */
[----:B------:R-:W-:Y:S01]  /*5390*/  FFMA.FTZ R12, R27, R61, R14 ;  /* 0x0000003d1b0c7223 */ /* 0x000fe2000001000e */
[----:B012---:R-:W-:-:S03]  /*53a0*/  FFMA.FTZ R13, R25, R59, R10 ;  /* 0x0000003b190d7223 */ /* 0x007fc6000001000a */
        /* <DEDUP_REMOVED lines=16> */
.L_x_337:
[----:B------:R-:W-:Y:S04]  /*54b0*/  BSSY B0, `(.L_x_338) ;  /* 0x0000016000007945 */ /* 0x000fe80003800000 */
[----:B------:R-:W-:Y:S05]  /*54c0*/  @!P5 BRA `(.L_x_339) ;  /* 0x000000000050d947 */ /* 0x000fea0003800000 */
[----:B012---:R-:W-:Y:S01]  /*54d0*/  IADD3 R17, R0, 0x60, RZ ;  /* 0x0000006000117810 */ /* 0x007fe20007ffe0ff */
[----:B------:R-:W-:Y:S01]  /*54e0*/  ULDC.64 UR8, c[0x0][0x288] ;  /* 0x0000a20000087ab9 */ /* 0x000fe20000000a00 */
[----:B------:R-:W-:Y:S01]  /*54f0*/  MOV R12, R64 ;  /* 0x00000040000c7202 */ /* 0x000fe20000000f00 */
[C-C-:B------:R-:W-:Y:S01]  /*5500*/  FFMA.FTZ R27, R23.reuse, R27, R32.reuse ;  /* 0x0000001b171b7223 */ /* 0x140fe20000010020 */
[----:B------:R-:W-:Y:S01]  /*5510*/  SHF.R.S32.HI R16, RZ, 0x1f, R17 ;  /* 0x0000001fff107819 */ /* 0x000fe20000011411 */
[----:B------:R-:W-:Y:S01]  /*5520*/  FFMA.FTZ R25, R23, R25, R32 ;  /* 0x0000001917197223 */ /* 0x000fe20000010020 */
[----:B------:R-:W-:Y:S01]  /*5530*/  MOV R13, R67 ;  /* 0x00000043000d7202 */ /* 0x000fe20000000f00 */
[----:B------:R-:W-:Y:S02]  /*5540*/  FFMA.FTZ R27, R44, R61, -R27 ;  /* 0x0000003d2c1b7223 */ /* 0x000fe4000001081b */
[----:B------:R-:W-:Y:S02]  /*5550*/  IMAD R16, R16, UR8, RZ ;  /* 0x0000000810107c24 */ /* 0x000fe4000f8e02ff */
[----:B------:R-:W-:-:S04]  /*5560*/  IMAD.WIDE.U32 R12, R17, UR8, R12 ;  /* 0x00000008110c7c25 */ /* 0x000fc8000f8e000c */
[----:B------:R-:W-:Y:S01]  /*5570*/  IMAD R17, R17, UR9, R16 ;  /* 0x0000000911117c24 */ /* 0x000fe2000f8e0210 */
[----:B------:R-:W-:Y:S02]  /*5580*/  ULDC.64 UR8, c[0x0][0x210] ;  /* 0x0000840000087ab9 */ /* 0x000fe40000000a00 */
[----:B------:R-:W-:Y:S02]  /*5590*/  LEA R16, P0, R12, UR8, 0x1 ;  /* 0x000000080c107c11 */ /* 0x000fe4000f8008ff */
[----:B------:R-:W-:Y:S01]  /*55a0*/  IADD3 R17, R13, R17, RZ ;  /* 0x000000110d117210 */ /* 0x000fe20007ffe0ff */
[----:B------:R-:W-:-:S03]  /*55b0*/  FMUL.FTZ R13, R27, UR10 ;  /* 0x0000000a1b0d7c20 */ /* 0x000fc60008410000 */
[----:B------:R-:W-:Y:S01]  /*55c0*/  LEA.HI.X R17, R12, UR9, R17, 0x1, P0 ;  /* 0x000000090c117c11 */ /* 0x000fe200080f0c11 */
[----:B------:R-:W-:-:S04]  /*55d0*/  FFMA.FTZ R12, R24, R59, -R25 ;  /* 0x0000003b180c7223 */ /* 0x000fc80000010819 */
[----:B------:R-:W-:-:S05]  /*55e0*/  FMUL.FTZ R12, R12, UR10 ;  /* 0x0000000a0c0c7c20 */ /* 0x000fca0008410000 */
[----:B------:R-:W-:-:S05]  /*55f0*/  F2FP.BF16.F32.PACK_AB R13, R12, R13 ;  /* 0x0000000d0c0d723e */ /* 0x000fca00000010ff */
[----:B------:R3:W-:Y:S02]  /*5600*/  STG.E desc[UR12][R16.64], R13 ;  /* 0x0000000d10007986 */ /* 0x0007e4000c10190c */
.L_x_339:
[----:B------:R-:W-:Y:S05]  /*5610*/  BSYNC B0 ;  /* 0x0000000000007941 */ /* 0x000fea0003800000 */
.L_x_338:
        /* <DEDUP_REMOVED lines=11> */
[----:B------:R-:W-:Y:S01]  /*56d0*/  FFMA.FTZ R12, R31, R61, R14 ;  /* 0x0000003d1f0c7223 */ /* 0x000fe2000001000e */
[----:B0123--:R-:W-:-:S03]  /*56e0*/  FFMA.FTZ R13, R29, R59, R10 ;  /* 0x0000003b1d0d7223 */ /* 0x00ffc6000001000a */
        /* <DEDUP_REMOVED lines=16> */
.L_x_340:
[----:B------:R-:W-:Y:S04]  /*57f0*/  BSSY B0, `(.L_x_341) ;  /* 0x0000016000007945 */ /* 0x000fe80003800000 */
[----:B------:R-:W-:Y:S05]  /*5800*/  @!P4 BRA `(.L_x_342) ;  /* 0x000000000050c947 */ /* 0x000fea0003800000 */
[----:B0123--:R-:W-:Y:S01]  /*5810*/  IADD3 R17, R0, 0x80, RZ ;  /* 0x0000008000117810 */ /* 0x00ffe20007ffe0ff */
[----:B------:R-:W-:Y:S01]  /*5820*/  ULDC.64 UR8, c[0x0][0x288] ;  /* 0x0000a20000087ab9 */ /* 0x000fe20000000a00 */
[----:B------:R-:W-:Y:S01]  /*5830*/  MOV R12, R64 ;  /* 0x00000040000c7202 */ /* 0x000fe20000000f00 */
[----:B------:R-:W-:Y:S01]  /*5840*/  FFMA.FTZ R25, R23, R29, R32 ;  /* 0x0000001d17197223 */ /* 0x000fe20000010020 */
        /* <DEDUP_REMOVED lines=10> */
[----:B------:R-:W-:Y:S01]  /*58f0*/  FFMA.FTZ R13, R22, R61, -R13 ;  /* 0x0000003d160d7223 */ /* 0x000fe2000001080d */
[----:B------:R-:W-:-:S03]  /*5900*/  FFMA.FTZ R12, R20, R59, -R25 ;  /* 0x0000003b140c7223 */ /* 0x000fc60000010819 */
[----:B------:R-:W-:Y:S01]  /*5910*/  FMUL.FTZ R13, R13, UR10 ;  /* 0x0000000a0d0d7c20 */ /* 0x000fe20008410000 */
[----:B------:R-:W-:-:S05]  /*5920*/  FMUL.FTZ R12, R12, UR10 ;  /* 0x0000000a0c0c7c20 */ /* 0x000fca0008410000 */
[----:B------:R-:W-:-:S05]  /*5930*/  F2FP.BF16.F32.PACK_AB R13, R12, R13 ;  /* 0x0000000d0c0d723e */ /* 0x000fca00000010ff */
[----:B------:R4:W-:Y:S02]  /*5940*/  STG.E desc[UR12][R16.64], R13 ;  /* 0x0000000d10007986 */ /* 0x0009e4000c10190c */
.L_x_342:
[----:B------:R-:W-:Y:S05]  /*5950*/  BSYNC B0 ;  /* 0x0000000000007941 */ /* 0x000fea0003800000 */
.L_x_341:
[----:B------:R-:W-:Y:S01]  /*5960*/  FADD.FTZ R43, R43, -UR11 ;  /* 0x8000000b2b2b7e21 */ /* 0x000fe20008010000 */
[----:B------:R-:W-:Y:S01]  /*5970*/  FADD.FTZ R19, R19, -UR11 ;  /* 0x8000000b13137e21 */ /* 0x000fe20008010000 */
[----:B------:R-:W-:Y:S01]  /*5980*/  SHF.L.U32 R20, R18, 0x10, RZ ;  /* 0x0000001012147819 */ /* 0x000fe200000006ff */
[----:B------:R-:W-:Y:S01]  /*5990*/  IMAD R30, R30, UR14, R21 ;  /* 0x0000000e1e1e7c24 */ /* 0x000fe2000f8e0215 */
[----:B------:R-:W-:Y:S01]  /*59a0*/  SHF.L.U32 R40, R40, 0x10, RZ ;  /* 0x0000001028287819 */ /* 0x000fe200000006ff */
[----:B------:R-:W-:Y:S01]  /*59b0*/  FMUL.FTZ R43, R43, UR10 ;  /* 0x0000000a2b2b7c20 */ /* 0x000fe20008410000 */
[----:B------:R-:W-:Y:S01]  /*59c0*/  PRMT R18, R38, 0x7632, R18 ;  /* 0x0000763226127816 */ /* 0x000fe20000000012 */
[----:B------:R-:W-:Y:S01]  /*59d0*/  FMUL.FTZ R27, R19, UR10 ;  /* 0x0000000a131b7c20 */ /* 0x000fe20008410000 */
        /* <DEDUP_REMOVED lines=19> */
.L_x_343:
[----:B------:R-:W-:Y:S04]  /*5b10*/  BSSY B0, `(.L_x_344) ;  /* 0x0000016000007945 */ /* 0x000fe80003800000 */
[----:B------:R-:W-:Y:S05]  /*5b20*/  @!P1 BRA `(.L_x_345) ;  /* 0x0000000000509947 */ /* 0x000fea0003800000 */
[----:B01234-:R-:W-:Y:S01]  /*5b30*/  IADD3 R17, R0, 0xa0, RZ ;  /* 0x000000a000117810 */ /* 0x01ffe20007ffe0ff */
        /* <DEDUP_REMOVED lines=19> */
.L_x_345:
[----:B------:R-:W-:Y:S05]  /*5c70*/  BSYNC B0 ;  /* 0x0000000000007941 */ /* 0x000fea0003800000 */
.L_x_344:
        /* <DEDUP_REMOVED lines=31> */
.L_x_346:
        /* <DEDUP_REMOVED lines=28> */
.L_x_348:
[----:B------:R-:W-:Y:S05]  /*6030*/  BSYNC B0 ;  /* 0x0000000000007941 */ /* 0x000fea0003800000 */
.L_x_347:
        /* <DEDUP_REMOVED lines=31> */
.L_x_349:
[----:B------:R-:W-:Y:S04]  /*6230*/  BSSY B0, `(.L_x_350) ;  /* 0x0000015000007945 */ /* 0x000fe80003800000 */
[----:B------:R-:W-:Y:S05]  /*6240*/  @!P0 BRA `(.L_x_351) ;  /* 0x00000000004c8947 */ /* 0x000fea0003800000 */
[----:B------:R-:W-:Y:S01]  /*6250*/  IADD3 R19, R0, 0xe0, RZ ;  /* 0x000000e000137810 */ /* 0x000fe20007ffe0ff */
[----:B------:R-:W-:Y:S01]  /*6260*/  ULDC.64 UR8, c[0x0][0x288] ;  /* 0x0000a20000087ab9 */ /* 0x000fe20000000a00 */
[----:B------:R-:W-:Y:S01]  /*6270*/  MOV R65, R67 ;  /* 0x0000004300417202 */ /* 0x000fe20000000f00 */
[C-C-:B------:R-:W-:Y:S01]  /*6280*/  FFMA.FTZ R13, R23.reuse, R39, R32.reuse ;  /* 0x00000027170d7223 */ /* 0x140fe20000010020 */
[----:B------:R-:W-:Y:S01]  /*6290*/  SHF.R.S32.HI R10, RZ, 0x1f, R19 ;  /* 0x0000001fff0a7819 */ /* 0x000fe20000011413 */
[----:B------:R-:W-:Y:S01]  /*62a0*/  FFMA.FTZ R23, R23, R27, R32 ;  /* 0x0000001b17177223 */ /* 0x000fe20000010020 */
[----:B------:R-:W-:-:S04]  /*62b0*/  IMAD.WIDE.U32 R64, R19, UR8, R64 ;  /* 0x0000000813407c25 */ /* 0x000fc8000f8e0040 */
[----:B------:R-:W-:Y:S01]  /*62c0*/  FFMA.FTZ R13, R36, R61, -R13 ;  /* 0x0000003d240d7223 */ /* 0x000fe2000001080d */
[----:B------:R-:W-:Y:S01]  /*62d0*/  FFMA.FTZ R23, R16, R59, -R23 ;  /* 0x0000003b10177223 */ /* 0x000fe20000010817 */
[----:B------:R-:W-:Y:S02]  /*62e0*/  IMAD R10, R10, UR8, RZ ;  /* 0x000000080a0a7c24 */ /* 0x000fe4000f8e02ff */
[----:B------:R-:W-:Y:S02]  /*62f0*/  FMUL.FTZ R17, R13, UR10 ;  /* 0x0000000a0d117c20 */ /* 0x000fe40008410000 */
[----:B------:R-:W-:Y:S01]  /*6300*/  IMAD R19, R19, UR9, R10 ;  /* 0x0000000913137c24 */ /* 0x000fe2000f8e020a */
[----:B------:R-:W-:Y:S01]  /*6310*/  ULDC.64 UR8, c[0x0][0x210] ;  /* 0x0000840000087ab9 */ /* 0x000fe20000000a00 */
[----:B------:R-:W-:Y:S01]  /*6320*/  FMUL.FTZ R10, R23, UR10 ;  /* 0x0000000a170a7c20 */ /* 0x000fe20008410000 */
[----:B------:R-:W-:Y:S02]  /*6330*/  LEA R12, P0, R64, UR8, 0x1 ;  /* 0x00000008400c7c11 */ /* 0x000fe4000f8008ff */
[----:B------:R-:W-:-:S02]  /*6340*/  IADD3 R19, R65, R19, RZ ;  /* 0x0000001341137210 */ /* 0x000fc40007ffe0ff */
[----:B------:R-:W-:Y:S02]  /*6350*/  F2FP.BF16.F32.PACK_AB R17, R10, R17 ;  /* 0x000000110a11723e */ /* 0x000fe400000010ff */
[----:B------:R-:W-:-:S05]  /*6360*/  LEA.HI.X R13, R64, UR9, R19, 0x1, P0 ;  /* 0x00000009400d7c11 */ /* 0x000fca00080f0c13 */
[----:B------:R0:W-:Y:S02]  /*6370*/  STG.E desc[UR12][R12.64], R17 ;  /* 0x000000110c007986 */ /* 0x0001e4000c10190c */
.L_x_351:
[----:B------:R-:W-:Y:S05]  /*6380*/  BSYNC B0 ;  /* 0x0000000000007941 */ /* 0x000fea0003800000 */
.L_x_350:
[----:B------:R-:W-:Y:S01]  /*6390*/  ULDC UR8, c[0x0][0x2a0] ;  /* 0x0000a80000087ab9 */ /* 0x000fe20000000800 */
[----:B------:R-:W-:Y:S01]  /*63a0*/  ULDC UR9, c[0x0][0x270] ;  /* 0x00009c0000097ab9 */ /* 0x000fe20000000800 */
[----:B------:R-:W-:Y:S01]  /*63b0*/  IADD3 R53, R2, R53, RZ ;  /* 0x0000003502357210 */ /* 0x000fe20007ffe0ff */
[----:B------:R-:W-:Y:S01]  /*63c0*/  UIMAD UR8, UR8, UR9, URZ ;  /* 0x00000009080872a4 */ /* 0x000fe2000f8e023f */
[----:B------:R-:W-:-:S05]  /*63d0*/  IADD3 R52, R52, 0x1, RZ ;  /* 0x0000000134347810 */ /* 0x000fca0007ffe0ff */
[----:B------:R-:W-:-:S13]  /*63e0*/  ISETP.GE.AND P0, PT, R53, UR8, PT ;  /* 0x0000000835007c0c */ /* 0x000fda000bf06270 */
[----:B------:R-:W-:Y:S05]  /*63f0*/  @!P0 BRA `(.L_x_352) ;  /* 0xffffffa0000c8947 */ /* 0x000fea000383ffff */
.L_x_301:
        /* <DEDUP_REMOVED lines=23> */
.L_x_354:
[----:B------:R-:W-:Y:S05]  /*6570*/  BSYNC B0 ;  /* 0x0000000000007941 */ /* 0x000fea0003800000 */
.L_x_353:
[----:B------:R-:W-:Y:S05]  /*6580*/  @P0 EXIT ;  /* 0x000000000000094d */ /* 0x000fea0003800000 */
[----:B------:R-:W-:Y:S05]  /*6590*/  @P2 BRA `(.L_x_355) ;  /* 0x0000000000202947 */ /* 0x000fea0003800000 */
[----:B------:R-:W-:-:S05]  /*65a0*/  IMAD R0, R6, R7, RZ ;  /* 0x0000000706007224 */ /* 0x000fca00078e02ff */
[----:B------:R-:W-:-:S13]  /*65b0*/  ISETP.NE.AND P0, PT, R0, -0x1, PT ;  /* 0xffffffff0000780c */ /* 0x000fda0003f05270 */
[----:B------:R-:W-:Y:S05]  /*65c0*/  @!P0 BRA `(.L_x_355) ;  /* 0x0000000000148947 */ /* 0x000fea0003800000 */
.L_x_356:
[----:B-1----:R-:W2:Y:S04]  /*65d0*/  LDG.E.STRONG.GPU R5, desc[UR12][R2.64] ;  /* 0x0000000c02057981 */ /* 0x002ea8000c1ef900 */
[----:B--2---:R-:W-:Y:S01]  /*65e0*/  CCTL.IVALL ;  /* 0x00000000ff00798f */ /* 0x004fe20002000000 */
[----:B------:R-:W-:Y:S05]  /*65f0*/  YIELD ;  /* 0x0000000000007946 */ /* 0x000fea0003800000 */
[----:B------:R-:W-:-:S13]  /*6600*/  ISETP.NE.AND P0, PT, R5, R0, PT ;  /* 0x000000000500720c */ /* 0x000fda0003f05270 */
[----:B------:R-:W-:Y:S05]  /*6610*/  @P0 BRA `(.L_x_356) ;  /* 0xfffffffc00ec0947 */ /* 0x000fea000383ffff */
.L_x_355:
        /* <DEDUP_REMOVED lines=19> */
[----:B0-----:R-:W0:Y:S03]  /*6750*/  LDC.64 R16, c[0x0][0x220] ;  /* 0x00008800ff107b82 */ /* 0x001e260000000a00 */
[----:B------:R-:W-:-:S04]  /*6760*/  IADD3.X R5, RZ, R5, RZ, P0, !PT ;  /* 0x00000005ff057210 */ /* 0x000fc800007fe4ff */
[--C-:B------:R-:W-:Y:S02]  /*6770*/  SHF.R.S64 R29, R2, 0x1, R5.reuse ;  /* 0x00000001021d7819 */ /* 0x100fe40000001005 */
[----:B------:R-:W-:-:S04]  /*6780*/  SHF.R.S32.HI R2, RZ, 0x1, R5 ;  /* 0x00000001ff027819 */ /* 0x000fc80000011405 */
[----:B------:R-:W-:-:S07]  /*6790*/  SHF.L.U64.HI R31, R29, 0x2, R2 ;  /* 0x000000021d1f7819 */ /* 0x000fce0000010202 */
.L_x_357:
        /* <DEDUP_REMOVED lines=14> */
[----:B-1----:R-:W-:-:S04]  /*6880*/  IMAD.WIDE R2, R5, 0x2, R14 ;  /* 0x0000000205027825 */ /* 0x002fc800078e020e */
[----:B0-----:R-:W-:Y:S01]  /*6890*/  IMAD.WIDE R4, R5, 0x2, R16 ;  /* 0x0000000205047825 */ /* 0x001fe200078e0210 */
        /* <DEDUP_REMOVED lines=9> */
.L_x_358:
        /* <DEDUP_REMOVED lines=13> */
.L_x_3338:


//--------------------- .text._Z35group_norm_nhwc_bwd_one_pass_kernelI11Bf16IOBf16WLi512ELi8ELi128EEv26Group_norm_nhwc_bwd_params --------------------------
	.section	.text._Z35group_norm_nhwc_bwd_one_pass_kernelI11Bf16IOBf16WLi512ELi8ELi128EEv26Group_norm_nhwc_bwd_params,"ax",@progbits
	.align	128
        .global         _Z35group_norm_nhwc_bwd_one_pass_kernelI11Bf16IOBf16WLi512ELi8ELi128EEv26Group_norm_nhwc_bwd_params
        .type           _Z35group_norm_nhwc_bwd_one_pass_kernelI11Bf16IOBf16WLi512ELi8ELi128EEv26Group_norm_nhwc_bwd_params,@function
        .size           _Z35group_norm_nhwc_bwd_one_pass_kernelI11Bf16IOBf16WLi512ELi8ELi128EEv26Group_norm_nhwc_bwd_params,(.L_x_3339 - _Z35group_norm_nhwc_bwd_one_pass_kernelI11Bf16IOBf16WLi512ELi8ELi128EEv26Group_norm_nhwc_bwd_params)
        .other          _Z35group_norm_nhwc_bwd_one_pass_kernelI11Bf16IOBf16WLi512ELi8ELi128EEv26Group_norm_nhwc_bwd_params,@"STO_CUDA_ENTRY STV_DEFAULT"
_Z35group_norm_nhwc_bwd_one_pass_kernelI11Bf16IOBf16WLi512ELi8ELi128EEv26Group_norm_nhwc_bwd_params:
.text._Z35group_norm_nhwc_bwd_one_pass_kernelI11Bf16IOBf16WLi512ELi8ELi128EEv26Group_norm_nhwc_bwd_params:
        /* <DEDUP_REMOVED lines=69> */
[----:B------:R-:W-:Y:S02]  /*0450*/  IADD3 R98, R3, 0x20, RZ ;  /* 0x0000002003627810 */ /* 0x000fe40007ffe0ff */
        /* <DEDUP_REMOVED lines=32> */
.L_x_442:
[----:B0-----:R-:W0:Y:S01]  /*0660*/  LDC R15, c[0x0][0x2a0] ;  /* 0x0000a800ff0f7b82 */ /* 0x001e220000000800 */
[----:B------:R-:W-:Y:S01]  /*0670*/  ISETP.NE.AND P6, PT, R106, RZ, PT ;  /* 0x000000ff6a00720c */ /* 0x000fe20003fc5270 */
[----:B------:R-:W-:Y:S01]  /*0680*/  ULDC.64 UR12, c[0x0][0x298] ;  /* 0x0000a600000c7ab9 */ /* 0x000fe20000000a00 */
[----:B------:R-:W-:Y:S02]  /*0690*/  P2R R70, PR, RZ, 0x4 ;  /* 0x00000004ff467803 */ /* 0x000fe40000000000 */
[----:B------:R-:W-:Y:S02]  /*06a0*/  CS2R R94, SRZ ;  /* 0x00000000005e7805 */ /* 0x000fe4000001ff00 */
[C---:B------:R-:W-:Y:S02]  /*06b0*/  IADD3 R23, R3.reuse, 0x140, RZ ;  /* 0x0000014003177810 */ /* 0x040fe40007ffe0ff */
[----:B------:R-:W-:Y:S01]  /*06c0*/  SHF.R.U32.HI R28, RZ, 0x2, R2 ;  /* 0x00000002ff1c7819 */ /* 0x000fe20000011602 */
[----:B------:R-:W1:Y:S01]  /*06d0*/  @P2 LDC.64 R26, c[0x0][0x230] ;  /* 0x00008c00ff1a2b82 */ /* 0x000e620000000a00 */
[----:B------:R-:W-:-:S02]  /*06e0*/  IADD3 R29, R3, 0x180, RZ ;  /* 0x00000180031d7810 */ /* 0x000fc40007ffe0ff */
[----:B------:R-:W-:Y:S02]  /*06f0*/  MOV R96, RZ ;  /* 0x000000ff00607202 */ /* 0x000fe40000000f00 */
[----:B------:R-:W-:-:S03]  /*0700*/  P2R R66, PR, RZ, 0x20 ;  /* 0x00000020ff427803 */ /* 0x000fc60000000000 */
[----:B------:R-:W2:Y:S01]  /*0710*/  @P6 LDC.64 R64, c[0x0][0x230] ;  /* 0x00008c00ff406b82 */ /* 0x000ea20000000a00 */
[----:B0-----:R-:W-:-:S07]  /*0720*/  IABS R13, R15 ;  /* 0x0000000f000d7213 */ /* 0x001fce0000000000 */
[----:B------:R-:W0:Y:S01]  /*0730*/  @P1 LDC.64 R16, c[0x0][0x230] ;  /* 0x00008c00ff101b82 */ /* 0x000e220000000a00 */
[----:B------:R-:W3:Y:S07]  /*0740*/  I2F.RP R10, R13 ;  /* 0x0000000d000a7306 */ /* 0x000eee0000209400 */
[----:B------:R-:W4:Y:S08]  /*0750*/  @P5 LDC.64 R38, c[0x0][0x230] ;  /* 0x00008c00ff265b82 */ /* 0x000f300000000a00 */
[----:B------:R-:W4:Y:S01]  /*0760*/  @P4 LDC.64 R34, c[0x0][0x230] ;  /* 0x00008c00ff224b82 */ /* 0x000f220000000a00 */
[----:B---3--:R-:W3:Y:S07]  /*0770*/  MUFU.RCP R10, R10 ;  /* 0x0000000a000a7308 */ /* 0x008eee0000001000 */
[----:B------:R-:W4:Y:S01]  /*0780*/  @P3 LDC.64 R30, c[0x0][0x230] ;  /* 0x00008c00ff1e3b82 */ /* 0x000f220000000a00 */
[----:B---3--:R-:W-:-:S04]  /*0790*/  IADD3 R8, R10, 0xffffffe, RZ ;  /* 0x0ffffffe0a087810 */ /* 0x008fc80007ffe0ff */
[----:B------:R3:W1:Y:S02]  /*07a0*/  F2I.FTZ.U32.TRUNC.NTZ R9, R8 ;  /* 0x0000000800097305 */ /* 0x000664000021f000 */
[----:B---3--:R-:W-:Y:S02]  /*07b0*/  MOV R8, RZ ;  /* 0x000000ff00087202 */ /* 0x008fe40000000f00 */
[----:B-1----:R-:W-:-:S05]  /*07c0*/  IADD3 R12, RZ, -R9, RZ ;  /* 0x80000009ff0c7210 */ /* 0x002fca0007ffe0ff */
        /* <DEDUP_REMOVED lines=22> */
[----:B------:R-:W-:Y:S02]  /*0930*/  IADD3 R15, R3, 0x100, RZ ;  /* 0x00000100030f7810 */ /* 0x000fe40007ffe0ff */
[C---:B------:R-:W-:Y:S02]  /*0940*/  SEL R100, R8.reuse, R11, !P0 ;  /* 0x0000000b08647207 */ /* 0x040fe40004000000 */
[----:B------:R-:W1:Y:S01]  /*0950*/  @P6 LDC.64 R10, c[0x0][0x288] ;  /* 0x0000a200ff0a6b82 */ /* 0x000e620000000a00 */
[----:B------:R-:W-:Y:S02]  /*0960*/  SEL R9, R8, R9, !P0 ;  /* 0x0000000908097207 */ /* 0x000fe40004000000 */
[----:B------:R-:W-:-:S02]  /*0970*/  LEA R24, R100, R113, 0x3 ;  /* 0x0000007164187211 */ /* 0x000fc400078e18ff */
        /* <DEDUP_REMOVED lines=8> */
[----:B-1----:R-:W-:-:S04]  /*0a00*/  @P6 IMAD R8, R109, R10, RZ ;  /* 0x0000000a6d086224 */ /* 0x002fc800078e02ff */
[C---:B------:R-:W-:Y:S02]  /*0a10*/  @P6 IMAD R11, R3.reuse, R11, R8 ;  /* 0x0000000b030b6224 */ /* 0x040fe400078e0208 */
[----:B------:R-:W-:-:S05]  /*0a20*/  @P6 IMAD.WIDE.U32 R8, R3, R10, R20 ;  /* 0x0000000a03086225 */ /* 0x000fca00078e0014 */
[----:B------:R-:W-:Y:S02]  /*0a30*/  @P6 IADD3 R9, R9, R11, RZ ;  /* 0x0000000b09096210 */ /* 0x000fe40007ffe0ff */
[----:B------:R-:W1:Y:S01]  /*0a40*/  @P6 LDC.64 R10, c[0x0][0x228] ;  /* 0x00008a00ff0a6b82 */ /* 0x000e620000000a00 */
[C---:B------:R-:W-:Y:S02]  /*0a50*/  @P6 SHF.L.U32 R63, R8.reuse, 0x1, RZ ;  /* 0x00000001083f6819 */ /* 0x040fe400000006ff */
[----:B------:R-:W-:Y:S02]  /*0a60*/  @P6 SHF.L.U64.HI R8, R8, 0x1, R9 ;  /* 0x0000000108086819 */ /* 0x000fe40000010209 */
[----:B--2---:R-:W-:Y:S02]  /*0a70*/  @P6 IADD3 R64, P0, R63, R64, RZ ;  /* 0x000000403f406210 */ /* 0x004fe40007f1e0ff */
[----:B------:R-:W-:Y:S02]  /*0a80*/  @P2 MOV R9, R21 ;  /* 0x0000001500092202 */ /* 0x000fe40000000f00 */
[----:B------:R-:W-:-:S02]  /*0a90*/  @P6 IADD3.X R65, R8, R65, RZ, P0, !PT ;  /* 0x0000004108416210 */ /* 0x000fc400007fe4ff */
[----:B-1----:R-:W-:-:S04]  /*0aa0*/  @P6 IADD3 R62, P0, R63, R10, RZ ;  /* 0x0000000a3f3e6210 */ /* 0x002fc80007f1e0ff */
[----:B------:R-:W-:Y:S02]  /*0ab0*/  @P6 IADD3.X R63, R8, R11, RZ, P0, !PT ;  /* 0x0000000b083f6210 */ /* 0x000fe400007fe4ff */
[----:B------:R-:W1:Y:S01]  /*0ac0*/  @P2 LDC.64 R10, c[0x0][0x288] ;  /* 0x0000a200ff0a2b82 */ /* 0x000e620000000a00 */
[----:B------:R-:W-:-:S13]  /*0ad0*/  ISETP.NE.AND P6, PT, R104, RZ, PT ;  /* 0x000000ff6800720c */ /* 0x000fda0003fc5270 */
[----:B------:R-:W2:Y:S01]  /*0ae0*/  @P6 LDC.64 R52, c[0x0][0x230] ;  /* 0x00008c00ff346b82 */ /* 0x000ea20000000a00 */
[----:B-1----:R-:W-:-:S04]  /*0af0*/  @P2 IMAD R8, R108, R10, RZ ;  /* 0x0000000a6c082224 */ /* 0x002fc800078e02ff */
[----:B------:R-:W-:Y:S01]  /*0b00*/  @P2 IMAD R11, R98, R11, R8 ;  /* 0x0000000b620b2224 */ /* 0x000fe200078e0208 */
[----:B------:R-:W-:-:S05]  /*0b10*/  @P2 MOV R8, R18 ;  /* 0x0000001200082202 */ /* 0x000fca0000000f00 */
[----:B------:R-:W-:-:S05]  /*0b20*/  @P2 IMAD.WIDE.U32 R8, R98, R10, R8 ;  /* 0x0000000a62082225 */ /* 0x000fca00078e0008 */
[----:B------:R-:W-:Y:S02]  /*0b30*/  @P2 IADD3 R9, R9, R11, RZ ;  /* 0x0000000b09092210 */ /* 0x000fe40007ffe0ff */
[----:B------:R-:W1:Y:S01]  /*0b40*/  @P2 LDC.64 R10, c[0x0][0x228] ;  /* 0x00008a00ff0a2b82 */ /* 0x000e620000000a00 */
[C---:B------:R-:W-:Y:S02]  /*0b50*/  @P2 SHF.L.U32 R61, R8.reuse, 0x1, RZ ;  /* 0x00000001083d2819 */ /* 0x040fe400000006ff */
[----:B------:R-:W-:Y:S02]  /*0b60*/  @P2 SHF.L.U64.HI R8, R8, 0x1, R9 ;  /* 0x0000000108082819 */ /* 0x000fe40000010209 */
[----:B------:R-:W-:Y:S02]  /*0b70*/  @P2 IADD3 R26, P0, R61, R26, RZ ;  /* 0x0000001a3d1a2210 */ /* 0x000fe40007f1e0ff */
[----:B------:R-:W-:Y:S02]  /*0b80*/  @P1 MOV R9, R21 ;  /* 0x0000001500091202 */ /* 0x000fe40000000f00 */
[----:B------:R-:W-:-:S02]  /*0b90*/  @P2 IADD3.X R27, R8, R27, RZ, P0, !PT ;  /* 0x0000001b081b2210 */ /* 0x000fc400007fe4ff */
[----:B-1----:R-:W-:-:S04]  /*0ba0*/  @P2 IADD3 R60, P0, R61, R10, RZ ;  /* 0x0000000a3d3c2210 */ /* 0x002fc80007f1e0ff */
[----:B------:R-:W-:Y:S02]  /*0bb0*/  @P2 IADD3.X R61, R8, R11, RZ, P0, !PT ;  /* 0x0000000b083d2210 */ /* 0x000fe400007fe4ff */
[----:B------:R-:W1:Y:S01]  /*0bc0*/  @P1 LDC.64 R10, c[0x0][0x288] ;  /* 0x0000a200ff0a1b82 */ /* 0x000e620000000a00 */
[----:B------:R-:W-:-:S13]  /*0bd0*/  ISETP.NE.AND P2, PT, R105, RZ, PT ;  /* 0x000000ff6900720c */ /* 0x000fda0003f45270 */
[----:B------:R-:W3:Y:S01]  /*0be0*/  @P2 LDC.64 R56, c[0x0][0x230] ;  /* 0x00008c00ff382b82 */ /* 0x000ee20000000a00 */
        /* <DEDUP_REMOVED lines=8> */
[----:B0-----:R-:W-:Y:S02]  /*0c70*/  @P1 IADD3 R16, P0, R59, R16, RZ ;  /* 0x000000103b101210 */ /* 0x001fe40007f1e0ff */
[----:B------:R-:W-:Y:S02]  /*0c80*/  SHF.R.S32.HI R9, RZ, 0x1f, R13 ;  /* 0x0000001fff097819 */ /* 0x000fe4000001140d */
[----:B------:R-:W-:-:S02]  /*0c90*/  @P1 IADD3.X R17, R8, R17, RZ, P0, !PT ;  /* 0x0000001108111210 */ /* 0x000fc400007fe4ff */
[----:B-1----:R-:W-:-:S04]  /*0ca0*/  @P1 IADD3 R58, P0, R59, R10, RZ ;  /* 0x0000000a3b3a1210 */ /* 0x002fc80007f1e0ff */
[----:B------:R-:W-:Y:S02]  /*0cb0*/  @P1 IADD3.X R59, R8, R11, RZ, P0, !PT ;  /* 0x0000000b083b1210 */ /* 0x000fe400007fe4ff */
[----:B------:R-:W0:Y:S02]  /*0cc0*/  @P2 LDC.64 R10, c[0x0][0x288] ;  /* 0x0000a200ff0a2b82 */ /* 0x000e240000000a00 */
[----:B0-----:R-:W-:Y:S01]  /*0cd0*/  @P2 IMAD R8, R9, R10, RZ ;  /* 0x0000000a09082224 */ /* 0x001fe200078e02ff */
[----:B------:R-:W-:-:S03]  /*0ce0*/  @P2 MOV R9, R21 ;  /* 0x0000001500092202 */ /* 0x000fc60000000f00 */
[----:B------:R-:W-:Y:S01]  /*0cf0*/  @P2 IMAD R11, R13, R11, R8 ;  /* 0x0000000b0d0b2224 */ /* 0x000fe200078e0208 */
[----:B------:R-:W-:-:S05]  /*0d00*/  @P2 MOV R8, R18 ;  /* 0x0000001200082202 */ /* 0x000fca0000000f00 */
[----:B------:R-:W-:Y:S01]  /*0d10*/  @P2 IMAD.WIDE.U32 R8, R13, R10, R8 ;  /* 0x0000000a0d082225 */ /* 0x000fe200078e0008 */
[----:B------:R-:W-:-:S04]  /*0d20*/  IADD3 R13, R3, 0xa0, RZ ;  /* 0x000000a0030d7810 */ /* 0x000fc80007ffe0ff */
[----:B------:R-:W-:Y:S02]  /*0d30*/  @P2 IADD3 R9, R9, R11, RZ ;  /* 0x0000000b09092210 */ /* 0x000fe40007ffe0ff */
[----:B------:R-:W0:Y:S01]  /*0d40*/  @P2 LDC.64 R10, c[0x0][0x228] ;  /* 0x00008a00ff0a2b82 */ /* 0x000e220000000a00 */
[C---:B------:R-:W-:Y:S02]  /*0d50*/  @P2 SHF.L.U32 R55, R8.reuse, 0x1, RZ ;  /* 0x0000000108372819 */ /* 0x040fe400000006ff */
[----:B------:R-:W-:Y:S02]  /*0d60*/  @P2 SHF.L.U64.HI R8, R8, 0x1, R9 ;  /* 0x0000000108082819 */ /* 0x000fe40000010209 */
[----:B---3--:R-:W-:Y:S02]  /*0d70*/  @P2 IADD3 R56, P0, R55, R56, RZ ;  /* 0x0000003837382210 */ /* 0x008fe40007f1e0ff */
[----:B------:R-:W-:Y:S02]  /*0d80*/  SHF.R.S32.HI R9, RZ, 0x1f, R13 ;  /* 0x0000001fff097819 */ /* 0x000fe4000001140d */
[----:B------:R-:W-:-:S02]  /*0d90*/  @P2 IADD3.X R57, R8, R57, RZ, P0, !PT ;  /* 0x0000003908392210 */ /* 0x000fc400007fe4ff */
[----:B0-----:R-:W-:-:S04]  /*0da0*/  @P2 IADD3 R54, P0, R55, R10, RZ ;  /* 0x0000000a37362210 */ /* 0x001fc80007f1e0ff */
[----:B------:R-:W-:Y:S02]  /*0db0*/  @P2 IADD3.X R55, R8, R11, RZ, P0, !PT ;  /* 0x0000000b08372210 */ /* 0x000fe400007fe4ff */
[----:B------:R-:W0:Y:S01]  /*0dc0*/  @P6 LDC.64 R10, c[0x0][0x288] ;  /* 0x0000a200ff0a6b82 */ /* 0x000e220000000a00 */
[----:B------:R-:W-:-:S13]  /*0dd0*/  ISETP.NE.AND P2, PT, R103, RZ, PT ;  /* 0x000000ff6700720c */ /* 0x000fda0003f45270 */
[----:B------:R-:W1:Y:S01]  /*0de0*/  @P2 LDC.64 R48, c[0x0][0x230] ;  /* 0x00008c00ff302b82 */ /* 0x000e620000000a00 */
        /* <DEDUP_REMOVED lines=10> */
[----:B--2---:R-:W-:Y:S02]  /*0e90*/  @P6 IADD3 R52, P0, R51, R52, RZ ;  /* 0x0000003433346210 */ /* 0x004fe40007f1e0ff */
[----:B------:R-:W-:Y:S02]  /*0ea0*/  SHF.R.S32.HI R9, RZ, 0x1f, R13 ;  /* 0x0000001fff097819 */ /* 0x000fe4000001140d */
[----:B------:R-:W-:-:S02]  /*0eb0*/  @P6 IADD3.X R53, R8, R53, RZ, P0, !PT ;  /* 0x0000003508356210 */ /* 0x000fc400007fe4ff */
[----:B0-----:R-:W-:-:S04]  /*0ec0*/  @P6 IADD3 R50, P0, R51, R10, RZ ;  /* 0x0000000a33326210 */ /* 0x001fc80007f1e0ff */
[----:B------:R-:W-:Y:S02]  /*0ed0*/  @P6 IADD3.X R51, R8, R11, RZ, P0, !PT ;  /* 0x0000000b08336210 */ /* 0x000fe400007fe4ff */
[----:B------:R-:W0:Y:S01]  /*0ee0*/  @P2 LDC.64 R10, c[0x0][0x288] ;  /* 0x0000a200ff0a2b82 */ /* 0x000e220000000a00 */
[----:B------:R-:W-:-:S13]  /*0ef0*/  ISETP.NE.AND P6, PT, R102, RZ, PT ;  /* 0x000000ff6600720c */ /* 0x000fda0003fc5270 */
[----:B------:R-:W2:Y:S01]  /*0f00*/  @P6 LDC.64 R44, c[0x0][0x230] ;  /* 0x00008c00ff2c6b82 */ /* 0x000ea20000000a00 */
        /* <DEDUP_REMOVED lines=10> */
[----:B-1----:R-:W-:Y:S02]  /*0fb0*/  @P2 IADD3 R48, P0, R47, R48, RZ ;  /* 0x000000302f302210 */ /* 0x002fe40007f1e0ff */
[----:B------:R-:W-:Y:S02]  /*0fc0*/  SHF.R.S32.HI R9, RZ, 0x1f, R13 ;  /* 0x0000001fff097819 */ /* 0x000fe4000001140d */
[----:B------:R-:W-:-:S02]  /*0fd0*/  @P2 IADD3.X R49, R8, R49, RZ, P0, !PT ;  /* 0x0000003108312210 */ /* 0x000fc400007fe4ff */
[----:B0-----:R-:W-:-:S04]  /*0fe0*/  @P2 IADD3 R46, P0, R47, R10, RZ ;  /* 0x0000000a2f2e2210 */ /* 0x001fc80007f1e0ff */
[----:B------:R-:W-:Y:S02]  /*0ff0*/  @P2 IADD3.X R47, R8, R11, RZ, P0, !PT ;  /* 0x0000000b082f2210 */ /* 0x000fe400007fe4ff */
[----:B------:R-:W0:Y:S01]  /*1000*/  @P6 LDC.64 R10, c[0x0][0x288] ;  /* 0x0000a200ff0a6b82 */ /* 0x000e220000000a00 */
[----:B------:R-:W-:Y:S01]  /*1010*/  ISETP.NE.AND P2, PT, R101, RZ, PT ;  /* 0x000000ff6500720c */ /* 0x000fe20003f45270 */
[----:B0-----:R-:W-:Y:S01]  /*1020*/  @P6 IMAD R8, R9, R10, RZ ;  /* 0x0000000a09086224 */ /* 0x001fe200078e02ff */
[----:B------:R-:W-:-:S03]  /*1030*/  @P6 MOV R9, R21 ;  /* 0x0000001500096202 */ /* 0x000fc60000000f00 */
[----:B------:R-:W-:Y:S01]  /*1040*/  @P6 IMAD R11, R13, R11, R8 ;  /* 0x0000000b0d0b6224 */ /* 0x000fe200078e0208 */
[----:B------:R-:W-:-:S05]  /*1050*/  @P6 MOV R8, R18 ;  /* 0x0000001200086202 */ /* 0x000fca0000000f00 */
[----:B------:R-:W-:Y:S02]  /*1060*/  @P6 IMAD.WIDE.U32 R8, R13, R10, R8 ;  /* 0x0000000a0d086225 */ /* 0x000fe400078e0008 */
[----:B------:R-:W0:Y:S03]  /*1070*/  @P2 LDC.64 R12, c[0x0][0x230] ;  /* 0x00008c00ff0c2b82 */ /* 0x000e260000000a00 */
[----:B------:R-:W-:Y:S02]  /*1080*/  @P6 IADD3 R9, R9, R11, RZ ;  /* 0x0000000b09096210 */ /* 0x000fe40007ffe0ff */
[C---:B------:R-:W-:Y:S02]  /*1090*/  @P6 SHF.L.U32 R43, R8.reuse, 0x1, RZ ;  /* 0x00000001082b6819 */ /* 0x040fe400000006ff */
[----:B------:R-:W-:Y:S01]  /*10a0*/  @P6 SHF.L.U64.HI R8, R8, 0x1, R9 ;  /* 0x0000000108086819 */ /* 0x000fe20000010209 */
[----:B------:R-:W1:Y:S01]  /*10b0*/  @P6 LDC.64 R10, c[0x0][0x228] ;  /* 0x00008a00ff0a6b82 */ /* 0x000e620000000a00 */
[----:B--2---:R-:W-:-:S02]  /*10c0*/  @P6 IADD3 R44, P0, R43, R44, RZ ;  /* 0x0000002c2b2c6210 */ /* 0x004fc40007f1e0ff */
[----:B------:R-:W-:Y:S02]  /*10d0*/  SHF.R.S32.HI R9, RZ, 0x1f, R15 ;  /* 0x0000001fff097819 */ /* 0x000fe4000001140f */
[----:B------:R-:W-:Y:S02]  /*10e0*/  @P6 IADD3.X R45, R8, R45, RZ, P0, !PT ;  /* 0x0000002d082d6210 */ /* 0x000fe400007fe4ff */
[----:B-1----:R-:W-:-:S04]  /*10f0*/  @P6 IADD3 R42, P0, R43, R10, RZ ;  /* 0x0000000a2b2a6210 */ /* 0x002fc80007f1e0ff */
[----:B------:R-:W-:Y:S02]  /*1100*/  @P6 IADD3.X R43, R8, R11, RZ, P0, !PT ;  /* 0x0000000b082b6210 */ /* 0x000fe400007fe4ff */
[----:B------:R-:W1:Y:S02]  /*1110*/  @P2 LDC.64 R10, c[0x0][0x288] ;  /* 0x0000a200ff0a2b82 */ /* 0x000e640000000a00 */
[----:B-1----:R-:W-:Y:S01]  /*1120*/  @P2 IMAD R8, R9, R10, RZ ;  /* 0x0000000a09082224 */ /* 0x002fe200078e02ff */
        /* <DEDUP_REMOVED lines=8> */
[----:B0-----:R-:W-:Y:S02]  /*11b0*/  @P2 IADD3 R10, P0, R41, R12, RZ ;  /* 0x0000000c290a2210 */ /* 0x001fe40007f1e0ff */
[----:B------:R-:W-:Y:S02]  /*11c0*/  SHF.R.S32.HI R9, RZ, 0x1f, R15 ;  /* 0x0000001fff097819 */ /* 0x000fe4000001140f */
[----:B------:R-:W-:-:S02]  /*11d0*/  @P2 IADD3.X R11, R8, R13, RZ, P0, !PT ;  /* 0x0000000d080b2210 */ /* 0x000fc400007fe4ff */
[----:B------:R-:W0:Y:S02]  /*11e0*/  @P2 LDC.64 R12, c[0x0][0x228] ;  /* 0x00008a00ff0c2b82 */ /* 0x000e240000000a00 */
[----:B0-----:R-:W-:-:S04]  /*11f0*/  @P2 IADD3 R40, P0, R41, R12, RZ ;  /* 0x0000000c29282210 */ /* 0x001fc80007f1e0ff */
[----:B------:R-:W-:Y:S02]  /*1200*/  @P2 IADD3.X R41, R8, R13, RZ, P0, !PT ;  /* 0x0000000d08292210 */ /* 0x000fe400007fe4ff */
[----:B------:R-:W0:Y:S01]  /*1210*/  @P5 LDC.64 R12, c[0x0][0x288] ;  /* 0x0000a200ff0c5b82 */ /* 0x000e220000000a00 */
[----:B------:R-:W-:Y:S02]  /*1220*/  CS2R R76, SRZ ;  /* 0x00000000004c7805 */ /* 0x000fe4000001ff00 */
[----:B------:R-:W-:Y:S02]  /*1230*/  CS2R R74, SRZ ;  /* 0x00000000004a7805 */ /* 0x000fe4000001ff00 */
[----:B------:R-:W-:Y:S02]  /*1240*/  CS2R R92, SRZ ;  /* 0x00000000005c7805 */ /* 0x000fe4000001ff00 */
[----:B------:R-:W-:Y:S02]  /*1250*/  IADD3 R71, R3, 0x60, RZ ;  /* 0x0000006003477810 */ /* 0x000fe40007ffe0ff */
[----:B------:R-:W-:Y:S01]  /*1260*/  ISETP.NE.AND P2, PT, R106, RZ, PT ;  /* 0x000000ff6a00720c */ /* 0x000fe20003f45270 */
[----:B0-----:R-:W-:Y:S01]  /*1270*/  @P5 IMAD R8, R9, R12, RZ ;  /* 0x0000000c09085224 */ /* 0x001fe200078e02ff */
[----:B------:R-:W-:-:S03]  /*1280*/  @P5 MOV R9, R21 ;  /* 0x0000001500095202 */ /* 0x000fc60000000f00 */
[----:B------:R-:W-:Y:S01]  /*1290*/  @P5 IMAD R13, R15, R13, R8 ;  /* 0x0000000d0f0d5224 */ /* 0x000fe200078e0208 */
[----:B------:R-:W-:-:S05]  /*12a0*/  @P5 MOV R8, R18 ;  /* 0x0000001200085202 */ /* 0x000fca0000000f00 */
[----:B------:R-:W-:-:S05]  /*12b0*/  @P5 IMAD.WIDE.U32 R8, R15, R12, R8 ;  /* 0x0000000c0f085225 */ /* 0x000fca00078e0008 */
[----:B------:R-:W-:Y:S02]  /*12c0*/  @P5 IADD3 R9, R9, R13, RZ ;  /* 0x0000000d09095210 */ /* 0x000fe40007ffe0ff */
[----:B------:R-:W0:Y:S01]  /*12d0*/  @P5 LDC.64 R12, c[0x0][0x228] ;  /* 0x00008a00ff0c5b82 */ /* 0x000e220000000a00 */
[C---:B------:R-:W-:Y:S02]  /*12e0*/  @P5 SHF.L.U32 R37, R8.reuse, 0x1, RZ ;  /* 0x0000000108255819 */ /* 0x040fe400000006ff */
[----:B------:R-:W-:Y:S02]  /*12f0*/  @P5 SHF.L.U64.HI R8, R8, 0x1, R9 ;  /* 0x0000000108085819 */ /* 0x000fe40000010209 */
[----:B----4-:R-:W-:-:S04]  /*1300*/  @P5 IADD3 R38, P0, R37, R38, RZ ;  /* 0x0000002625265210 */ /* 0x010fc80007f1e0ff */
[----:B------:R-:W-:Y:S02]  /*1310*/  @P5 IADD3.X R39, R8, R39, RZ, P0, !PT ;  /* 0x0000002708275210 */ /* 0x000fe400007fe4ff */
[----:B0-----:R-:W-:-:S04]  /*1320*/  @P5 IADD3 R36, P0, R37, R12, RZ ;  /* 0x0000000c25245210 */ /* 0x001fc80007f1e0ff */
[----:B------:R-:W-:Y:S02]  /*1330*/  @P5 IADD3.X R37, R8, R13, RZ, P0, !PT ;  /* 0x0000000d08255210 */ /* 0x000fe400007fe4ff */
[----:B------:R-:W0:Y:S01]  /*1340*/  @P4 LDC.64 R8, c[0x0][0x288] ;  /* 0x0000a200ff084b82 */ /* 0x000e220000000a00 */
[----:B------:R-:W-:Y:S02]  /*1350*/  SHF.R.S32.HI R13, RZ, 0x1f, R23 ;  /* 0x0000001fff0d7819 */ /* 0x000fe40000011417 */
[----:B------:R-:W-:Y:S02]  /*1360*/  CS2R R72, SRZ ;  /* 0x0000000000487805 */ /* 0x000fe4000001ff00 */
[----:B------:R-:W-:Y:S02]  /*1370*/  CS2R R90, SRZ ;  /* 0x00000000005a7805 */ /* 0x000fe4000001ff00 */
[----:B------:R-:W-:Y:S02]  /*1380*/  ISETP.NE.AND P5, PT, R102, RZ, PT ;  /* 0x000000ff6600720c */ /* 0x000fe40003fa5270 */
[----:B------:R-:W5:Y:S02]  /*1390*/  @P2 LDG.E R72, desc[UR8][R64.64] ;  /* 0x0000000840482981 */ /* 0x000f64000c1e1900 */
[----:B------:R-:W-:-:S02]  /*13a0*/  P2R R67, PR, RZ, 0x20 ;  /* 0x00000020ff437803 */ /* 0x000fc40000000000 */
[----:B------:R-:W-:Y:S01]  /*13b0*/  ISETP.NE.AND P5, PT, R103, RZ, PT ;  /* 0x000000ff6700720c */ /* 0x000fe20003fa5270 */
[----:B------:R-:W5:Y:S01]  /*13c0*/  @P2 LDG.E R91, desc[UR8][R62.64] ;  /* 0x000000083e5b2981 */ /* 0x000f62000c1e1900 */
[----:B0-----:R-:W-:Y:S01]  /*13d0*/  @P4 IMAD R12, R13, R8, RZ ;  /* 0x000000080d0c4224 */ /* 0x001fe200078e02ff */
[----:B------:R-:W-:Y:S02]  /*13e0*/  @P4 MOV R13, R21 ;  /* 0x00000015000d4202 */ /* 0x000fe40000000f00 */
[----:B------:R-:W-:Y:S01]  /*13f0*/  P2R R68, PR, RZ, 0x20 ;  /* 0x00000020ff447803 */ /* 0x000fe20000000000 */
[C---:B------:R-:W-:Y:S01]  /*1400*/  @P4 IMAD R15, R23.reuse, R9, R12 ;  /* 0x00000009170f4224 */ /* 0x040fe200078e020c */
[----:B------:R-:W-:Y:S02]  /*1410*/  @P4 MOV R12, R18 ;  /* 0x00000012000c4202 */ /* 0x000fe40000000f00 */
[----:B------:R-:W-:Y:S02]  /*1420*/  ISETP.NE.AND P2, PT, R70, RZ, PT ;  /* 0x000000ff4600720c */ /* 0x000fe40003f45270 */
[----:B------:R-:W-:Y:S01]  /*1430*/  ISETP.NE.AND P5, PT, R104, RZ, PT ;  /* 0x000000ff6800720c */ /* 0x000fe20003fa5270 */
[----:B------:R-:W-:Y:S01]  /*1440*/  @P4 IMAD.WIDE.U32 R8, R23, R8, R12 ;  /* 0x0000000817084225 */ /* 0x000fe200078e000c */
[----:B------:R-:W-:Y:S01]  /*1450*/  IADD3 R23, R3, 0x160, RZ ;  /* 0x0000016003177810 */ /* 0x000fe20007ffe0ff */
[----:B------:R-:W0:Y:S01]  /*1460*/  @P4 LDC.64 R12, c[0x0][0x228] ;  /* 0x00008a00ff0c4b82 */ /* 0x000e220000000a00 */
[----:B------:R-:W-:-:S02]  /*1470*/  P2R R69, PR, RZ, 0x20 ;  /* 0x00000020ff457803 */ /* 0x000fc40000000000 */
[----:B------:R-:W-:Y:S02]  /*1480*/  @P4 IADD3 R9, R9, R15, RZ ;  /* 0x0000000f09094210 */ /* 0x000fe40007ffe0ff */
[C---:B------:R-:W-:Y:S02]  /*1490*/  @P4 SHF.L.U32 R33, R8.reuse, 0x1, RZ ;  /* 0x0000000108214819 */ /* 0x040fe400000006ff */
[----:B------:R-:W-:Y:S01]  /*14a0*/  @P4 SHF.L.U64.HI R8, R8, 0x1, R9 ;  /* 0x0000000108084819 */ /* 0x000fe20000010209 */
[----:B------:R1:W5:Y:S01]  /*14b0*/  @P2 LDG.E R73, desc[UR8][R26.64] ;  /* 0x000000081a492981 */ /* 0x000362000c1e1900 */
[----:B------:R-:W-:Y:S02]  /*14c0*/  @P4 IADD3 R34, P0, R33, R34, RZ ;  /* 0x0000002221224210 */ /* 0x000fe40007f1e0ff */
[----:B------:R-:W-:Y:S02]  /*14d0*/  ISETP.NE.AND P5, PT, R105, RZ, PT ;  /* 0x000000ff6900720c */ /* 0x000fe40003fa5270 */
[----:B------:R-:W-:-:S02]  /*14e0*/  CS2R R86, SRZ ;  /* 0x0000000000567805 */ /* 0x000fc4000001ff00 */
[----:B------:R-:W-:Y:S02]  /*14f0*/  @P4 IADD3.X R35, R8, R35, RZ, P0, !PT ;  /* 0x0000002308234210 */ /* 0x000fe400007fe4ff */
[----:B------:R-:W-:Y:S02]  /*1500*/  CS2R R84, SRZ ;  /* 0x0000000000547805 */ /* 0x000fe4000001ff00 */
[----:B------:R-:W-:Y:S02]  /*1510*/  CS2R R82, SRZ ;  /* 0x0000000000527805 */ /* 0x000fe4000001ff00 */
[----:B------:R-:W-:Y:S02]  /*1520*/  CS2R R88, SRZ ;  /* 0x0000000000587805 */ /* 0x000fe4000001ff00 */
[----:B------:R-:W-:Y:S02]  /*1530*/  CS2R R80, SRZ ;  /* 0x0000000000507805 */ /* 0x000fe4000001ff00 */
[----:B-1----:R-:W-:-:S02]  /*1540*/  CS2R R26, SRZ ;  /* 0x00000000001a7805 */ /* 0x002fc4000001ff00 */
[----:B------:R-:W-:Y:S01]  /*1550*/  CS2R R78, SRZ ;  /* 0x00000000004e7805 */ /* 0x000fe2000001ff00 */
[----:B------:R-:W5:Y:S01]  /*1560*/  @P2 LDG.E R90, desc[UR8][R60.64] ;  /* 0x000000083c5a2981 */ /* 0x000f62000c1e1900 */
[----:B0-----:R-:W-:-:S03]  /*1570*/  @P4 IADD3 R32, P0, R33, R12, RZ ;  /* 0x0000000c21204210 */ /* 0x001fc60007f1e0ff */
[----:B------:R0:W5:Y:S01]  /*1580*/  @P1 LDG.E R26, desc[UR8][R16.64] ;  /* 0x00000008101a1981 */ /* 0x000162000c1e1900 */
[----:B------:R-:W-:-:S03]  /*1590*/  @P4 IADD3.X R33, R8, R13, RZ, P0, !PT ;  /* 0x0000000d08214210 */ /* 0x000fc600007fe4ff */
[----:B------:R-:W5:Y:S01]  /*15a0*/  @P5 LDG.E R87, desc[UR8][R54.64] ;  /* 0x0000000836575981 */ /* 0x000f62000c1e1900 */
[----:B------:R-:W1:Y:S01]  /*15b0*/  @P3 LDC.64 R8, c[0x0][0x288] ;  /* 0x0000a200ff083b82 */ /* 0x000e620000000a00 */
[----:B------:R-:W-:Y:S02]  /*15c0*/  SHF.R.S32.HI R13, RZ, 0x1f, R23 ;  /* 0x0000001fff0d7819 */ /* 0x000fe40000011417 */
[----:B------:R-:W5:Y:S01]  /*15d0*/  @P1 LDG.E R89, desc[UR8][R58.64] ;  /* 0x000000083a591981 */ /* 0x000f62000c1e1900 */
[----:B0-----:R-:W-:-:S03]  /*15e0*/  MOV R17, RZ ;  /* 0x000000ff00117202 */ /* 0x001fc60000000f00 */
[----:B------:R-:W5:Y:S04]  /*15f0*/  @P4 LDG.E R79, desc[UR8][R34.64] ;  /* 0x00000008224f4981 */ /* 0x000f68000c1e1900 */
[----:B------:R-:W5:Y:S04]  /*1600*/  @P5 LDG.E R17, desc[UR8][R56.64] ;  /* 0x0000000838115981 */ /* 0x000f68000c1e1900 */
[----:B------:R-:W5:Y:S01]  /*1610*/  @P4 LDG.E R78, desc[UR8][R32.64] ;  /* 0x00000008204e4981 */ /* 0x000f62000c1e1900 */
[----:B-1----:R-:W-:Y:S01]  /*1620*/  @P3 IMAD R12, R13, R8, RZ ;  /* 0x000000080d0c3224 */ /* 0x002fe200078e02ff */
[----:B------:R-:W-:-:S03]  /*1630*/  @P3 MOV R13, R21 ;  /* 0x00000015000d3202 */ /* 0x000fc60000000f00 */
[----:B------:R-:W-:Y:S01]  /*1640*/  @P3 IMAD R15, R23, R9, R12 ;  /* 0x00000009170f3224 */ /* 0x000fe200078e020c */
[----:B------:R-:W-:-:S05]  /*1650*/  @P3 MOV R12, R18 ;  /* 0x00000012000c3202 */ /* 0x000fca0000000f00 */
[----:B------:R-:W-:Y:S01]  /*1660*/  @P3 IMAD.WIDE.U32 R8, R23, R8, R12 ;  /* 0x0000000817083225 */ /* 0x000fe200078e000c */
[----:B------:R-:W-:-:S04]  /*1670*/  SHF.R.S32.HI R23, RZ, 0x1f, R29 ;  /* 0x0000001fff177819 */ /* 0x000fc8000001141d */
[----:B------:R-:W-:Y:S02]  /*1680*/  @P3 IADD3 R13, R9, R15, RZ ;  /* 0x0000000f090d3210 */ /* 0x000fe40007ffe0ff */
[C---:B------:R-:W-:Y:S02]  /*1690*/  @P3 SHF.L.U32 R9, R8.reuse, 0x1, RZ ;  /* 0x0000000108093819 */ /* 0x040fe400000006ff */
[----:B------:R-:W-:Y:S02]  /*16a0*/  @P3 SHF.L.U64.HI R8, R8, 0x1, R13 ;  /* 0x0000000108083819 */ /* 0x000fe4000001020d */
[----:B------:R-:W0:Y:S01]  /*16b0*/  @P3 LDC.64 R12, c[0x0][0x228] ;  /* 0x00008a00ff0c3b82 */ /* 0x000e220000000a00 */
[----:B------:R-:W-:-:S04]  /*16c0*/  @P3 IADD3 R30, P0, R9, R30, RZ ;  /* 0x0000001e091e3210 */ /* 0x000fc80007f1e0ff */
[C---:B------:R-:W-:Y:S02]  /*16d0*/  @P3 IADD3.X R31, R8.reuse, R31, RZ, P0, !PT ;  /* 0x0000001f081f3210 */ /* 0x040fe400007fe4ff */
[----:B0-----:R-:W-:Y:S02]  /*16e0*/  @P3 IADD3 R12, P0, R9, R12, RZ ;  /* 0x0000000c090c3210 */ /* 0x001fe40007f1e0ff */
[----:B------:R-:W0:Y:S02]  /*16f0*/  LDC R9, c[0x0][0x2ac] ;  /* 0x0000ab00ff097b82 */ /* 0x000e240000000800 */
[----:B------:R-:W-:Y:S02]  /*1700*/  @P3 IADD3.X R13, R8, R13, RZ, P0, !PT ;  /* 0x0000000d080d3210 */ /* 0x000fe400007fe4ff */
[----:B------:R-:W-:Y:S01]  /*1710*/  ISETP.NE.AND P5, PT, R69, RZ, PT ;  /* 0x000000ff4500720c */ /* 0x000fe20003fa5270 */
[----:B------:R-:W-:Y:S02]  /*1720*/  BSSY B0, `(.L_x_360) ;  /* 0x00000a3000007945 */ /* 0x000fe40003800000 */
[----:B------:R-:W5:Y:S10]  /*1730*/  @P3 LDG.E R77, desc[UR8][R12.64] ;  /* 0x000000080c4d3981 */ /* 0x000f74000c1e1900 */
        /* <DEDUP_REMOVED lines=93> */
[----:B------:R-:W-:Y:S02]  /*1d10*/  @P0 IADD3.X R15, R22, R15, RZ, P6, !PT ;  /* 0x0000000f160f0210 */ /* 0x000fe400037fe4ff */
[----:B------:R-:W-:Y:S02]  /*1d20*/  ISETP.NE.AND P6, PT, R110, RZ, PT ;  /* 0x000000ff6e00720c */ /* 0x000fe40003fc5270 */
[----:B------:R-:W-:Y:S01]  /*1d30*/  SHF.R.S32.HI R23, RZ, 0x1f, R71 ;  /* 0x0000001fff177819 */ /* 0x000fe20000011447 */
[----:B------:R0:W5:Y:S10]  /*1d40*/  @P0 LDG.E R92, desc[UR8][R14.64] ;  /* 0x000000080e5c0981 */ /* 0x000174000c1e1900 */
[----:B-1----:R-:W1:Y:S08]  /*1d50*/  @P6 LDC.64 R8, c[0x0][0x288] ;  /* 0x0000a200ff086b82 */ /* 0x002e700000000a00 */
[----:B0-----:R-:W0:Y:S01]  /*1d60*/  @P6 LDC.64 R14, c[0x0][0x230] ;  /* 0x00008c00ff0e6b82 */ /* 0x001e220000000a00 */
[----:B-1----:R-:W-:Y:S01]  /*1d70*/  @P6 IMAD R22, R23, R8, RZ ;  /* 0x0000000817166224 */ /* 0x002fe200078e02ff */
[----:B------:R-:W-:-:S03]  /*1d80*/  @P6 MOV R23, R21 ;  /* 0x0000001500176202 */ /* 0x000fc60000000f00 */
[----:B------:R-:W-:Y:S01]  /*1d90*/  @P6 IMAD R29, R71, R9, R22 ;  /* 0x00000009471d6224 */ /* 0x000fe200078e0216 */
[----:B------:R-:W-:-:S05]  /*1da0*/  @P6 MOV R22, R18 ;  /* 0x0000001200166202 */ /* 0x000fca0000000f00 */
[----:B------:R-:W-:-:S05]  /*1db0*/  @P6 IMAD.WIDE.U32 R22, R71, R8, R22 ;  /* 0x0000000847166225 */ /* 0x000fca00078e0016 */
[----:B------:R-:W-:Y:S02]  /*1dc0*/  @P6 IADD3 R23, R23, R29, RZ ;  /* 0x0000001d17176210 */ /* 0x000fe40007ffe0ff */
[----:B------:R-:W1:Y:S01]  /*1dd0*/  @P6 LDC.64 R28, c[0x0][0x228] ;  /* 0x00008a00ff1c6b82 */ /* 0x000e620000000a00 */
[C---:B------:R-:W-:Y:S02]  /*1de0*/  @P6 SHF.L.U32 R9, R22.reuse, 0x1, RZ ;  /* 0x0000000116096819 */ /* 0x040fe400000006ff */
[----:B------:R-:W-:Y:S02]  /*1df0*/  @P6 SHF.L.U64.HI R22, R22, 0x1, R23 ;  /* 0x0000000116166819 */ /* 0x000fe40000010217 */
[----:B0-----:R-:W-:-:S04]  /*1e00*/  @P6 IADD3 R14, P0, R9, R14, RZ ;  /* 0x0000000e090e6210 */ /* 0x001fc80007f1e0ff */
[----:B------:R-:W-:Y:S02]  /*1e10*/  @P6 IADD3.X R15, R22, R15, RZ, P0, !PT ;  /* 0x0000000f160f6210 */ /* 0x000fe400007fe4ff */
[----:B------:R-:W-:-:S03]  /*1e20*/  CS2R R12, SRZ ;  /* 0x00000000000c7805 */ /* 0x000fc6000001ff00 */
[----:B------:R-:W5:Y:S01]  /*1e30*/  @P6 LDG.E R27, desc[UR8][R14.64] ;  /* 0x000000080e1b6981 */ /* 0x000f62000c1e1900 */
[----:B-1----:R-:W-:-:S04]  /*1e40*/  @P6 IADD3 R28, P0, R9, R28, RZ ;  /* 0x0000001c091c6210 */ /* 0x002fc80007f1e0ff */
[----:B------:R-:W-:Y:S02]  /*1e50*/  @P6 IADD3.X R29, R22, R29, RZ, P0, !PT ;  /* 0x0000001d161d6210 */ /* 0x000fe400007fe4ff */
[----:B------:R-:W0:Y:S03]  /*1e60*/  LDC.64 R22, c[0x0][0x248] ;  /* 0x00009200ff167b82 */ /* 0x000e260000000a00 */
[----:B------:R-:W5:Y:S01]  /*1e70*/  @P6 LDG.E R88, desc[UR8][R28.64] ;  /* 0x000000081c586981 */ /* 0x000f62000c1e1900 */
[----:B0-----:R-:W-:-:S06]  /*1e80*/  IMAD.WIDE R22, R6, 0x8, R22 ;  /* 0x0000000806167825 */ /* 0x001fcc00078e0216 */
[----:B------:R-:W2:Y:S02]  /*1e90*/  LDG.E.64 R22, desc[UR8][R22.64] ;  /* 0x0000000816167981 */ /* 0x000ea4000c1e1b00 */
[----:B--2---:R-:W-:-:S05]  /*1ea0*/  FFMA.FTZ R8, -R22, R22, R23 ;  /* 0x0000001616087223 */ /* 0x004fca0000010117 */
[----:B------:R-:W-:Y:S02]  /*1eb0*/  FSETP.GTU.FTZ.AND P0, PT, R8, RZ, PT ;  /* 0x000000ff0800720b */ /* 0x000fe40003f1c000 */
[----:B------:R-:W-:-:S06]  /*1ec0*/  MOV R23, RZ ;  /* 0x000000ff00177202 */ /* 0x000fcc0000000f00 */
[----:B------:R-:W5:Y:S05]  /*1ed0*/  @P5 LDG.E R23, desc[UR8][R52.64] ;  /* 0x0000000834175981 */ /* 0x000f6a000c1e1900 */
[----:B------:R-:W0:Y:S01]  /*1ee0*/  @P0 LDC R9, c[0x0][0x250] ;  /* 0x00009400ff090b82 */ /* 0x000e220000000800 */
[----:B------:R-:W-:-:S13]  /*1ef0*/  ISETP.NE.AND P5, PT, R68, RZ, PT ;  /* 0x000000ff4400720c */ /* 0x000fda0003fa5270 */
[----:B------:R-:W5:Y:S04]  /*1f00*/  @P5 LDG.E R85, desc[UR8][R48.64] ;  /* 0x0000000830555981 */ /* 0x000f68000c1e1900 */
[----:B------:R-:W5:Y:S01]  /*1f10*/  @P5 LDG.E R84, desc[UR8][R46.64] ;  /* 0x000000082e545981 */ /* 0x000f62000c1e1900 */
[----:B------:R-:W-:Y:S01]  /*1f20*/  ISETP.NE.AND P5, PT, R67, RZ, PT ;  /* 0x000000ff4300720c */ /* 0x000fe20003fa5270 */
[----:B0-----:R-:W-:Y:S01]  /*1f30*/  @P0 FADD.FTZ R9, R8, R9 ;  /* 0x0000000908090221 */ /* 0x001fe20000010000 */
[----:B------:R-:W-:-:S06]  /*1f40*/  MOV R8, 0x3f800000 ;  /* 0x3f80000000087802 */ /* 0x000fcc0000000f00 */
[----:B------:R0:W1:Y:S01]  /*1f50*/  @P0 MUFU.RSQ R8, R9 ;  /* 0x0000000900080308 */ /* 0x0000620000001400 */
[----:B------:R-:W-:-:S04]  /*1f60*/  ISETP.NE.AND P0, PT, R101, RZ, PT ;  /* 0x000000ff6500720c */ /* 0x000fc80003f05270 */
[----:B------:R-:W5:Y:S01]  /*1f70*/  @P5 LDG.E R83, desc[UR8][R42.64] ;  /* 0x000000082a535981 */ /* 0x000f62000c1e1900 */
[----:B0-----:R-:W-:-:S08]  /*1f80*/  MOV R9, RZ ;  /* 0x000000ff00097202 */ /* 0x001fd00000000f00 */
[----:B------:R0:W5:Y:S04]  /*1f90*/  @P0 LDG.E R82, desc[UR8][R10.64] ;  /* 0x000000080a520981 */ /* 0x000168000c1e1900 */
[----:B------:R2:W5:Y:S01]  /*1fa0*/  @P5 LDG.E R9, desc[UR8][R44.64] ;  /* 0x000000082c095981 */ /* 0x000562000c1e1900 */
[----:B------:R-:W-:-:S03]  /*1fb0*/  ISETP.NE.AND P5, PT, R66, RZ, PT ;  /* 0x000000ff4200720c */ /* 0x000fc60003fa5270 */
[----:B------:R2:W5:Y:S01]  /*1fc0*/  @P0 LDG.E R81, desc[UR8][R40.64] ;  /* 0x0000000828510981 */ /* 0x000562000c1e1900 */
[----:B0-----:R-:W-:-:S06]  /*1fd0*/  CS2R R10, SRZ ;  /* 0x00000000000a7805 */ /* 0x001fcc000001ff00 */
[----:B------:R2:W5:Y:S04]  /*1fe0*/  @P3 LDG.E R11, desc[UR8][R30.64] ;  /* 0x000000081e0b3981 */ /* 0x000568000c1e1900 */
[----:B------:R2:W5:Y:S04]  /*1ff0*/  @P5 LDG.E R10, desc[UR8][R38.64] ;  /* 0x00000008260a5981 */ /* 0x000568000c1e1900 */
[----:B------:R2:W5:Y:S01]  /*2000*/  @P5 LDG.E R80, desc[UR8][R36.64] ;  /* 0x0000000824505981 */ /* 0x000562000c1e1900 */
[----:B------:R-:W-:Y:S02]  /*2010*/  ISETP.GT.U32.AND P0, PT, R2, 0x7f, PT ;  /* 0x0000007f0200780c */ /* 0x000fe40003f04070 */
[----:B------:R-:W-:-:S11]  /*2020*/  CS2R R14, SRZ ;  /* 0x00000000000e7805 */ /* 0x000fd6000001ff00 */
        /* <DEDUP_REMOVED lines=9> */
[----:B------:R-:W2:Y:S01]  /*20c0*/  @P0 LDG.E.U16 R15, desc[UR8][R28.64] ;  /* 0x000000081c0f0981 */ /* 0x000ea2000c1e1500 */
[----:B------:R-:W-:-:S03]  /*20d0*/  IADD3.X R25, R12, UR13, RZ, P6, !PT ;  /* 0x0000000d0c197c10 */ /* 0x000fc6000b7fe4ff */
[----:B------:R-:W3:Y:S01]  /*20e0*/  @P0 LDG.E.U16 R12, desc[UR8][R28.64+0x2] ;  /* 0x000002081c0c0981 */ /* 0x000ee2000c1e1500 */
[----:B--2---:R-:W-:-:S03]  /*20f0*/  @P0 SHF.L.U32 R13, R15, 0x10, RZ ;  /* 0x000000100f0d0819 */ /* 0x004fc600000006ff */
[----:B------:R-:W2:Y:S01]  /*2100*/  LDG.E.U16 R15, desc[UR8][R24.64+0x2] ;  /* 0x00000208180f7981 */ /* 0x000ea2000c1e1500 */
[----:B---3--:R-:W-:-:S03]  /*2110*/  @P0 SHF.L.U32 R14, R12, 0x10, RZ ;  /* 0x000000100c0e0819 */ /* 0x008fc600000006ff */
[----:B------:R-:W3:Y:S01]  /*2120*/  LDG.E.U16 R12, desc[UR8][R24.64] ;  /* 0x00000008180c7981 */ /* 0x000ee2000c1e1500 */
[----:B--2---:R-:W-:Y:S02]  /*2130*/  SHF.L.U32 R15, R15, 0x10, RZ ;  /* 0x000000100f0f7819 */ /* 0x004fe400000006ff */
[----:B---3--:R-:W-:-:S07]  /*2140*/  SHF.L.U32 R12, R12, 0x10, RZ ;  /* 0x000000100c0c7819 */ /* 0x008fce00000006ff */
.L_x_361:
[----:B------:R-:W-:Y:S05]  /*2150*/  BSYNC B0 ;  /* 0x0000000000007941 */ /* 0x000fea0003800000 */
.L_x_360:
[----:B------:R-:W-:Y:S02]  /*2160*/  ISETP.NE.AND P0, PT, RZ, UR10, PT ;  /* 0x0000000aff007c0c */ /* 0x000fe4000bf05270 */
[C---:B-----5:R-:W-:Y:S02]  /*2170*/  PRMT R16, R72.reuse, 0x7632, R16 ;  /* 0x0000763248107816 */ /* 0x060fe40000000010 */
[----:B------:R-:W-:Y:S02]  /*2180*/  SHF.L.U32 R25, R72, 0x10, RZ ;  /* 0x0000001048197819 */ /* 0x000fe400000006ff */
[C---:B------:R-:W-:Y:S02]  /*2190*/  PRMT R24, R73.reuse, 0x7632, R24 ;  /* 0x0000763249187816 */ /* 0x040fe40000000018 */
[----:B------:R-:W-:Y:S01]  /*21a0*/  SHF.L.U32 R33, R16, 0x10, RZ ;  /* 0x0000001010217819 */ /* 0x000fe200000006ff */
[----:B------:R-:W-:Y:S01]  /*21b0*/  FADD.FTZ R25, -R22, R25 ;  /* 0x0000001916197221 */ /* 0x000fe20000010100 */
[----:B------:R-:W-:-:S02]  /*21c0*/  SHF.L.U32 R35, R73, 0x10, RZ ;  /* 0x0000001049237819 */ /* 0x000fc400000006ff */
[----:B------:R-:W-:Y:S01]  /*21d0*/  SHF.L.U32 R37, R24, 0x10, RZ ;  /* 0x0000001018257819 */ /* 0x000fe200000006ff */
[----:B------:R-:W-:Y:S01]  /*21e0*/  FADD.FTZ R33, -R22, R33 ;  /* 0x0000002116217221 */ /* 0x000fe20000010100 */
[----:B------:R-:W-:Y:S01]  /*21f0*/  PRMT R30, R91, 0x7632, R30 ;  /* 0x000076325b1e7816 */ /* 0x000fe2000000001e */
[-C--:B------:R-:W-:Y:S01]  /*2200*/  FMUL.FTZ R24, R25, R8.reuse ;  /* 0x0000000819187220 */ /* 0x080fe20000410000 */
[----:B------:R-:W-:Y:S01]  /*2210*/  PRMT R28, R90, 0x7632, R28 ;  /* 0x000076325a1c7816 */ /* 0x000fe2000000001c */
[C---:B------:R-:W-:Y:S01]  /*2220*/  FADD.FTZ R43, -R22.reuse, R35 ;  /* 0x00000023162b7221 */ /* 0x040fe20000010100 */
[----:B------:R-:W-:Y:S01]  /*2230*/  SHF.L.U32 R31, R91, 0x10, RZ ;  /* 0x000000105b1f7819 */ /* 0x000fe200000006ff */
[----:B------:R-:W-:Y:S01]  /*2240*/  FADD.FTZ R45, -R22, R37 ;  /* 0x00000025162d7221 */ /* 0x000fe20000010100 */
        /* <DEDUP_REMOVED lines=23> */
.L_x_362:
        /* <DEDUP_REMOVED lines=26> */
.L_x_363:
[----:B------:R-:W-:Y:S01]  /*2560*/  FADD.FTZ R16, RZ, R31 ;  /* 0x0000001fff107221 */ /* 0x000fe20000010000 */
[C---:B------:R-:W-:Y:S01]  /*2570*/  FFMA.FTZ R35, R25.reuse, R32, R24 ;  /* 0x0000002019237223 */ /* 0x040fe20000010018 */
[----:B------:R-:W-:Y:S01]  /*2580*/  FFMA.FTZ R31, R25, R30, RZ ;  /* 0x0000001e191f7223 */ /* 0x000fe200000100ff */
[----:B------:R-:W-:Y:S01]  /*2590*/  FFMA.FTZ R40, R42, R29, R40 ;  /* 0x0000001d2a287223 */ /* 0x000fe20000010028 */
[----:B------:R-:W-:Y:S01]  /*25a0*/  FMUL.FTZ R24, R29, R12 ;  /* 0x0000000c1d187220 */ /* 0x000fe20000410000 */
[--C-:B------:R-:W-:Y:S01]  /*25b0*/  FADD.FTZ R38, R16, R29.reuse ;  /* 0x0000001d10267221 */ /* 0x100fe20000010000 */
[----:B------:R-:W-:Y:S01]  /*25c0*/  FADD.FTZ R25, RZ, R30 ;  /* 0x0000001eff197221 */ /* 0x000fe20000010000 */
[----:B------:R-:W-:Y:S01]  /*25d0*/  PRMT R29, R26, 0x7632, R29 ;  /* 0x000076321a1d7816 */ /* 0x000fe2000000001d */
        /* <DEDUP_REMOVED lines=8> */
[----:B------:R-:W-:Y:S01]  /*2660*/  PRMT R16, R89, 0x7632, R16 ;  /* 0x0000763259107816 */ /* 0x000fe20000000010 */
[C---:B------:R-:W-:Y:S01]  /*2670*/  FADD.FTZ R31, -R22.reuse, R31 ;  /* 0x0000001f161f7221 */ /* 0x040fe20000010100 */
        /* <DEDUP_REMOVED lines=25> */
.L_x_364:
[----:B------:R-:W-:Y:S01]  /*2810*/  FMUL.FTZ R29, R33, R12 ;  /* 0x0000000c211d7220 */ /* 0x000fe20000410000 */
[----:B------:R-:W-:Y:S01]  /*2820*/  FADD.FTZ R32, R25, R24 ;  /* 0x0000001819207221 */ /* 0x000fe20000010000 */
[----:B------:R-:W-:Y:S01]  /*2830*/  PRMT R30, R27, 0x7632, R30 ;  /* 0x000076321b1e7816 */ /* 0x000fe2000000001e */
[----:B------:R-:W-:Y:S01]  /*2840*/  FADD.FTZ R16, R39, R28 ;  /* 0x0000001c27107221 */ /* 0x000fe20000010000 */
[----:B------:R-:W-:Y:S01]  /*2850*/  FFMA.FTZ R118, R45, R28, R41 ;  /* 0x0000001c2d767223 */ /* 0x000fe20000010029 */
[----:B------:R-:W-:Y:S01]  /*2860*/  FMUL.FTZ R25, R28, R15 ;  /* 0x0000000f1c197220 */ /* 0x000fe20000410000 */
[----:B------:R-:W-:Y:S01]  /*2870*/  FFMA.FTZ R24, R43, R29, R42 ;  /* 0x0000001d2b187223 */ /* 0x000fe2000001002a */
[----:B------:R-:W-:Y:S01]  /*2880*/  FADD.FTZ R28, R32, R29 ;  /* 0x0000001d201c7221 */ /* 0x000fe20000010000 */
[----:B------:R-:W-:Y:S01]  /*2890*/  SHF.L.U32 R29, R27, 0x10, RZ ;  /* 0x000000101b1d7819 */ /* 0x000fe200000006ff */
[----:B------:R-:W-:Y:S01]  /*28a0*/  FADD.FTZ R117, R38, R33 ;  /* 0x0000002126757221 */ /* 0x000fe20000010000 */
[----:B------:R-:W-:Y:S01]  /*28b0*/  SHF.L.U32 R31, R30, 0x10, RZ ;  /* 0x000000101e1f7819 */ /* 0x000fe200000006ff */
[--C-:B------:R-:W-:Y:S01]  /*28c0*/  FADD.FTZ R37, R25, R28.reuse ;  /* 0x0000001c19257221 */ /* 0x100fe20000010000 */
[----:B------:R-:W-:Y:S01]  /*28d0*/  PRMT R28, R88, 0x7632, R28 ;  /* 0x00007632581c7816 */ /* 0x000fe2000000001c */
[C---:B------:R-:W-:Y:S01]  /*28e0*/  FADD.FTZ R29, -R22.reuse, R29 ;  /* 0x0000001d161d7221 */ /* 0x040fe20000010100 */
[----:B------:R-:W-:Y:S01]  /*28f0*/  FFMA.FTZ R40, R43, R33, R40 ;  /* 0x000000212b287223 */ /* 0x000fe20000010028 */
[----:B------:R-:W-:Y:S01]  /*2900*/  FADD.FTZ R31, -R22, R31 ;  /* 0x0000001f161f7221 */ /* 0x000fe20000010100 */
[----:B------:R-:W-:Y:S01]  /*2910*/  FFMA.FTZ R45, R45, R25, R24 ;  /* 0x000000192d2d7223 */ /* 0x000fe20000010018 */
        /* <DEDUP_REMOVED lines=23> */
.L_x_365:
[----:B------:R-:W-:Y:S01]  /*2a90*/  PRMT R30, R17, 0x7632, R30 ;  /* 0x00007632111e7816 */ /* 0x000fe2000000001e */
[----:B------:R-:W-:Y:S01]  /*2aa0*/  FMUL.FTZ R24, R63, R12 ;  /* 0x0000000c3f187220 */ /* 0x000fe20000410000 */
[----:B------:R-:W-:Y:S01]  /*2ab0*/  SHF.L.U32 R31, R17, 0x10, RZ ;  /* 0x00000010111f7819 */ /* 0x000fe200000006ff */
[----:B------:R-:W-:Y:S01]  /*2ac0*/  FFMA.FTZ R29, R36, R63, R40 ;  /* 0x0000003f241d7223 */ /* 0x000fe20000010028 */
        /* <DEDUP_REMOVED lines=30> */
.L_x_366:
        /* <DEDUP_REMOVED lines=36> */
.L_x_367:
        /* <DEDUP_REMOVED lines=34> */
.L_x_368:
        /* <DEDUP_REMOVED lines=36> */
.L_x_369:
        /* <DEDUP_REMOVED lines=34> */
.L_x_370:
[----:B------:R-:W-:Y:S01]  /*3570*/  FFMA.FTZ R55, R45, R25, R24 ;  /* 0x000000192d377223 */ /* 0x000fe20000010018 */
[----:B------:R-:W-:Y:S01]  /*3580*/  FMUL.FTZ R51, R46, R12 ;  /* 0x0000000c2e337220 */ /* 0x000fe20000410000 */
[--C-:B------:R-:W-:Y:S01]  /*3590*/  FADD.FTZ R52, R25, R50.reuse ;  /* 0x0000003219347221 */ /* 0x100fe20000010000 */
[C---:B------:R-:W-:Y:S01]  /*35a0*/  PRMT R50, R10.reuse, 0x7632, R50 ;  /* 0x000076320a327816 */ /* 0x040fe20000000032 */
[----:B------:R-:W-:Y:S01]  /*35b0*/  FMUL.FTZ R56, R47, R15 ;  /* 0x0000000f2f387220 */ /* 0x000fe20000410000 */
        /* <DEDUP_REMOVED lines=31> */
.L_x_371:
        /* <DEDUP_REMOVED lines=34> */
.L_x_372:
        /* <DEDUP_REMOVED lines=36> */
.L_x_373:
        /* <DEDUP_REMOVED lines=34> */
.L_x_374:
        /* <DEDUP_REMOVED lines=37> */
.L_x_375:
        /* <DEDUP_REMOVED lines=37> */
.L_x_376:
        /* <DEDUP_REMOVED lines=35> */
.L_x_377:
        /* <DEDUP_REMOVED lines=106> */
.L_x_379:
[----:B------:R-:W-:Y:S05]  /*4ba0*/  BSYNC B0 ;  /* 0x0000000000007941 */ /* 0x000fea0003800000 */
.L_x_378:
        /* <DEDUP_REMOVED lines=159> */
.L_x_381:
[----:B------:R-:W-:Y:S05]  /*55a0*/  BSYNC B0 ;  /* 0x0000000000007941 */ /* 0x000fea0003800000 */
.L_x_380:
        /* <DEDUP_REMOVED lines=17> */
.L_x_383:
[----:B------:R-:W-:Y:S05]  /*56c0*/  BSYNC B0 ;  /* 0x0000000000007941 */ /* 0x000fea0003800000 */
.L_x_382:
[----:B------:R-:W-:Y:S02]  /*56d0*/  ISETP.GE.U32.AND P6, PT, R5, 0x2, PT ;  /* 0x000000020500780c */ /* 0x000fe40003fc6070 */
[----:B------:R-:W-:Y:S02]  /*56e0*/  PRMT R47, R73, 0x7632, R47 ;  /* 0x00007632492f7816 */ /* 0x000fe4000000002f */
[----:B------:R-:W-:Y:S02]  /*56f0*/  PRMT R53, R90, 0x7632, R53 ;  /* 0x000076325a357816 */ /* 0x000fe40000000035 */
[----:B------:R-:W-:Y:S02]  /*5700*/  PRMT R52, R26, 0x7632, R52 ;  /* 0x000076321a347816 */ /* 0x000fe40000000034 */
[----:B------:R-:W-:Y:S02]  /*5710*/  PRMT R57, R89, 0x7632, R57 ;  /* 0x0000763259397816 */ /* 0x000fe40000000039 */
[----:B-1----:R-:W-:-:S02]  /*5720*/  PRMT R60, R17, 0x7632, R60 ;  /* 0x00007632113c7816 */ /* 0x002fc4000000003c */
        /* <DEDUP_REMOVED lines=58> */
.L_x_386:
[----:B------:R-:W2:Y:S04]  /*5ad0*/  LDG.E.STRONG.GPU R33, desc[UR8][R34.64] ;  /* 0x0000000822217981 */ /* 0x000ea8000c1ef900 */
[----:B--2---:R-:W-:Y:S01]  /*5ae0*/  CCTL.IVALL ;  /* 0x00000000ff00798f */ /* 0x004fe20002000000 */
[----:B------:R-:W-:Y:S05]  /*5af0*/  YIELD ;  /* 0x0000000000007946 */ /* 0x000fea0003800000 */
[----:B------:R-:W-:-:S13]  /*5b00*/  ISETP.NE.AND P6, PT, R33, R66, PT ;  /* 0x000000422100720c */ /* 0x000fda0003fc5270 */
[----:B------:R-:W-:Y:S05]  /*5b10*/  @P6 BRA `(.L_x_386) ;  /* 0xfffffffc00ec6947 */ /* 0x000fea000383ffff */
.L_x_385:
        /* <DEDUP_REMOVED lines=21> */
.L_x_390:
        /* <DEDUP_REMOVED lines=115> */
.L_x_389:
        /* <DEDUP_REMOVED lines=62> */
.L_x_391:
[----:B------:R-:W-:-:S04]  /*6780*/  ISETP.NE.AND P6, PT, R33, RZ, PT ;  /* 0x000000ff2100720c */ /* 0x000fc80003fc5270 */
[----:B------:R-:W-:-:S13]  /*6790*/  ISETP.NE.OR P6, PT, R35, RZ, P6 ;  /* 0x000000ff2300720c */ /* 0x000fda00037c5670 */
[----:B------:R-:W-:Y:S05]  /*67a0*/  @!P6 BRA `(.L_x_387) ;  /* 0x00000000007ce947 */ /* 0x000fea0003800000 */
.L_x_388:
        /* <DEDUP_REMOVED lines=31> */
.L_x_387:
        /* <DEDUP_REMOVED lines=11> */
.L_x_393:
[----:B------:R-:W-:Y:S05]  /*6a50*/  BSYNC B0 ;  /* 0x0000000000007941 */ /* 0x000fea0003800000 */
.L_x_392:
        /* <DEDUP_REMOVED lines=17> */
.L_x_384:
        /* <DEDUP_REMOVED lines=40> */
.L_x_394:
        /* <DEDUP_REMOVED lines=13> */
[----:B------:R-:W-:Y:S01]  /*6ec0*/  FFMA.FTZ R39, R38, R15, -R39 ;  /* 0x0000000f26277223 */ /* 0x000fe20000010827 */
[----:B------:R-:W-:Y:S02]  /*6ed0*/  IADD3 R35, R25, R35, RZ ;  /* 0x0000002319237210 */ /* 0x000fe40007ffe0ff */
[----:B------:R-:W-:Y:S01]  /*6ee0*/  FMUL.FTZ R25, R91, R8 ;  /* 0x000000085b197220 */ /* 0x000fe20000410000 */
[----:B------:R-:W-:-:S04]  /*6ef0*/  LEA R34, P0, R24, UR12, 0x1 ;  /* 0x0000000c18227c11 */ /* 0x000fc8000f8008ff */
[----:B------:R-:W-:Y:S01]  /*6f00*/  LEA.HI.X R35, R24, UR13, R35, 0x1, P0 ;  /* 0x0000000d18237c11 */ /* 0x000fe200080f0c23 */
[----:B------:R-:W-:-:S05]  /*6f10*/  FMUL.FTZ R24, R39, R8 ;  /* 0x0000000827187220 */ /* 0x000fca0000410000 */
[----:B------:R-:W-:-:S05]  /*6f20*/  F2FP.BF16.F32.PACK_AB R25, R24, R25 ;  /* 0x000000191819723e */ /* 0x000fca00000010ff */
[----:B------:R0:W-:Y:S02]  /*6f30*/  STG.E desc[UR8][R34.64], R25 ;  /* 0x0000001922007986 */ /* 0x0001e4000c101908 */
.L_x_396:
[----:B------:R-:W-:Y:S05]  /*6f40*/  BSYNC B0 ;  /* 0x0000000000007941 */ /* 0x000fea0003800000 */
.L_x_395:
[----:B------:R-:W-:Y:S01]  /*6f50*/  ISETP.NE.AND P6, PT, RZ, UR10, PT ;  /* 0x0000000aff007c0c */ /* 0x000fe2000bfc5270 */
[C---:B------:R-:W-:Y:S01]  /*6f60*/  FADD.FTZ R73, -R22.reuse, R73 ;  /* 0x0000004916497221 */ /* 0x040fe20000010100 */
[----:B------:R-:W-:Y:S01]  /*6f70*/  SHF.L.U32 R38, R53, 0x10, RZ ;  /* 0x0000001035267819 */ /* 0x000fe200000006ff */
[----:B------:R-:W-:Y:S01]  /*6f80*/  FADD.FTZ R53, -R22, R47 ;  /* 0x0000002f16357221 */ /* 0x000fe20000010100 */
[----:B------:R-:W-:Y:S01]  /*6f90*/  SHF.L.U32 R47, R26, 0x10, RZ ;  /* 0x000000101a2f7819 */ /* 0x000fe200000006ff */
[-C--:B------:R-:W-:Y:S01]  /*6fa0*/  FMUL.FTZ R26, R73, R8.reuse ;  /* 0x00000008491a7220 */ /* 0x080fe20000410000 */
[----:B------:R-:W-:Y:S01]  /*6fb0*/  SHF.L.U32 R39, R90, 0x10, RZ ;  /* 0x000000105a277819 */ /* 0x000fe200000006ff */
[----:B------:R-:W-:Y:S01]  /*6fc0*/  FMUL.FTZ R53, R53, R8 ;  /* 0x0000000835357220 */ /* 0x000fe20000410000 */
[----:B------:R-:W-:-:S05]  /*6fd0*/  SHF.L.U32 R49, R52, 0x10, RZ ;  /* 0x0000001034317819 */ /* 0x000fca00000006ff */
        /* <DEDUP_REMOVED lines=19> */
.L_x_397:
        /* <DEDUP_REMOVED lines=20> */
.L_x_399:
[----:B------:R-:W-:Y:S05]  /*7250*/  BSYNC B0 ;  /* 0x0000000000007941 */ /* 0x000fea0003800000 */
.L_x_398:
[C---:B------:R-:W-:Y:S01]  /*7260*/  FADD.FTZ R47, -R22.reuse, R47 ;  /* 0x0000002f162f7221 */ /* 0x040fe20000010100 */
[----:B------:R-:W-:Y:S01]  /*7270*/  FADD.FTZ R49, -R22, R49 ;  /* 0x0000003116317221 */ /* 0x000fe20000010100 */
[----:B01----:R-:W-:Y:S02]  /*7280*/  SHF.L.U32 R34, R57, 0x10, RZ ;  /* 0x0000001039227819 */ /* 0x003fe400000006ff */
        /* <DEDUP_REMOVED lines=24> */
.L_x_400:
        /* <DEDUP_REMOVED lines=20> */
.L_x_402:
[----:B------:R-:W-:Y:S05]  /*7550*/  BSYNC B0 ;  /* 0x0000000000007941 */ /* 0x000fea0003800000 */
.L_x_401:
        /* <DEDUP_REMOVED lines=27> */
.L_x_403:
        /* <DEDUP_REMOVED lines=23> */
.L_x_405:
[----:B------:R-:W-:Y:S05]  /*7880*/  BSYNC B0 ;  /* 0x0000000000007941 */ /* 0x000fea0003800000 */
.L_x_404:
[----:B------:R-:W-:Y:S01]  /*7890*/  ISETP.NE.AND P0, PT, RZ, UR10, PT ;  /* 0x0000000aff007c0c */ /* 0x000fe2000bf05270 */
[C---:B0-----:R-:W-:Y:S01]  /*78a0*/  FADD.FTZ R25, -R22.reuse, R17 ;  /* 0x0000001116197221 */ /* 0x041fe20000010100 */
        /* <DEDUP_REMOVED lines=26> */
.L_x_406:
        /* <DEDUP_REMOVED lines=23> */
.L_x_408:
[----:B------:R-:W-:Y:S05]  /*7bc0*/  BSYNC B0 ;  /* 0x0000000000007941 */ /* 0x000fea0003800000 */
.L_x_407:
        /* <DEDUP_REMOVED lines=28> */
.L_x_409:
[----:B------:R-:W-:Y:S01]  /*7d90*/  ISETP.NE.AND P0, PT, R104, RZ, PT ;  /* 0x000000ff6800720c */ /* 0x000fe20003f05270 */
[----:B------:R-:W-:-:S12]  /*7da0*/  BSSY B0, `(.L_x_410) ;  /* 0x0000016000007945 */ /* 0x000fd80003800000 */
[----:B------:R-:W-:Y:S05]  /*7db0*/  @!P0 BRA `(.L_x_411) ;  /* 0x0000000000508947 */ /* 0x000fea0003800000 */
[----:B------:R-:W-:Y:S01]  /*7dc0*/  IADD3 R23, R3, 0xa0, RZ ;  /* 0x000000a003177810 */ /* 0x000fe20007ffe0ff */
[----:B------:R-:W-:Y:S01]  /*7dd0*/  ULDC.64 UR12, c[0x0][0x288] ;  /* 0x0000a200000c7ab9 */ /* 0x000fe20000000a00 */
[----:B------:R-:W-:Y:S02]  /*7de0*/  MOV R24, R18 ;  /* 0x0000001200187202 */ /* 0x000fe40000000f00 */
[----:B------:R-:W-:Y:S02]  /*7df0*/  SHF.R.S32.HI R17, RZ, 0x1f, R23 ;  /* 0x0000001fff117819 */ /* 0x000fe40000011417 */
[----:B0-----:R-:W-:-:S03]  /*7e00*/  MOV R25, R21 ;  /* 0x0000001500197202 */ /* 0x001fc60000000f00 */
        /* <DEDUP_REMOVED lines=15> */
.L_x_411:
[----:B------:R-:W-:Y:S05]  /*7f00*/  BSYNC B0 ;  /* 0x0000000000007941 */ /* 0x000fea0003800000 */
.L_x_410:
[----:B------:R-:W-:Y:S01]  /*7f10*/  ISETP.NE.AND P0, PT, RZ, UR10, PT ;  /* 0x0000000aff007c0c */ /* 0x000fe2000bf05270 */
[C---:B------:R-:W-:Y:S01]  /*7f20*/  FADD.FTZ R85, -R22.reuse, R85 ;  /* 0x0000005516557221 */ /* 0x040fe20000010100 */
[----:B------:R-:W-:Y:S01]  /*7f30*/  FADD.FTZ R47, -R22, R47 ;  /* 0x0000002f162f7221 */ /* 0x000fe20000010100 */
[----:B-1----:R-:W-:Y:S02]  /*7f40*/  SHF.L.U32 R17, R84, 0x10, RZ ;  /* 0x0000001054117819 */ /* 0x002fe400000006ff */
        /* <DEDUP_REMOVED lines=8> */
[----:B0-----:R-:W-:Y:S01]  /*7fd0*/  FMUL.FTZ R27, R23, -1.4426950216293334961 ;  /* 0xbfb8aa3b171b7820 */ /* 0x001fe20000410000 */
        /* <DEDUP_REMOVED lines=15> */
.L_x_412:
        /* <DEDUP_REMOVED lines=23> */
.L_x_414:
[----:B------:R-:W-:Y:S05]  /*8240*/  BSYNC B0 ;  /* 0x0000000000007941 */ /* 0x000fea0003800000 */
.L_x_413:
        /* <DEDUP_REMOVED lines=10> */
[----:B-1----:R-:W-:Y:S01]  /*82f0*/  FFMA.FTZ R9, R52, R12, R13 ;  /* 0x0000000c34097223 */ /* 0x002fe2000001000d */
        /* <DEDUP_REMOVED lines=17> */
.L_x_415:
[----:B------:R-:W-:Y:S01]  /*8410*/  ISETP.NE.AND P0, PT, R102, RZ, PT ;  /* 0x000000ff6600720c */ /* 0x000fe20003f05270 */
[----:B------:R-:W-:-:S12]  /*8420*/  BSSY B0, `(.L_x_416) ;  /* 0x0000016000007945 */ /* 0x000fd80003800000 */
[----:B------:R-:W-:Y:S05]  /*8430*/  @!P0 BRA `(.L_x_417) ;  /* 0x0000000000508947 */ /* 0x000fea0003800000 */
[----:B------:R-:W-:Y:S01]  /*8440*/  IADD3 R17, R3, 0xe0, RZ ;  /* 0x000000e003117810 */ /* 0x000fe20007ffe0ff */
[----:B------:R-:W-:Y:S01]  /*8450*/  ULDC.64 UR12, c[0x0][0x288] ;  /* 0x0000a200000c7ab9 */ /* 0x000fe20000000a00 */
[----:B------:R-:W-:Y:S02]  /*8460*/  MOV R24, R18 ;  /* 0x0000001200187202 */ /* 0x000fe40000000f00 */
[----:B-1----:R-:W-:Y:S02]  /*8470*/  SHF.R.S32.HI R9, RZ, 0x1f, R17 ;  /* 0x0000001fff097819 */ /* 0x002fe40000011411 */
        /* <DEDUP_REMOVED lines=16> */
.L_x_417:
[----:B------:R-:W-:Y:S05]  /*8580*/  BSYNC B0 ;  /* 0x0000000000007941 */ /* 0x000fea0003800000 */
.L_x_416:
[----:B------:R-:W-:Y:S01]  /*8590*/  ISETP.NE.AND P0, PT, RZ, UR10, PT ;  /* 0x0000000aff007c0c */ /* 0x000fe2000bf05270 */
[C---:B------:R-:W-:Y:S01]  /*85a0*/  FADD.FTZ R47, -R22.reuse, R47 ;  /* 0x0000002f162f7221 */ /* 0x040fe20000010100 */
[----:B------:R-:W-:Y:S01]  /*85b0*/  FADD.FTZ R35, -R22, R35 ;  /* 0x0000002316237221 */ /* 0x000fe20000010100 */
[----:B------:R-:W-:Y:S02]  /*85c0*/  SHF.L.U32 R39, R48, 0x10, RZ ;  /* 0x0000001030277819 */ /* 0x000fe400000006ff */
[-C--:B------:R-:W-:Y:S01]  /*85d0*/  FMUL.FTZ R48, R47, R8.reuse ;  /* 0x000000082f307220 */ /* 0x080fe20000410000 */
[----:B------:R-:W-:Y:S01]  /*85e0*/  SHF.L.U32 R81, R81, 0x10, RZ ;  /* 0x0000001051517819 */ /* 0x000fe200000006ff */
[----:B------:R-:W-:Y:S01]  /*85f0*/  FMUL.FTZ R47, R35, R8 ;  /* 0x00000008232f7220 */ /* 0x000fe20000410000 */
[----:B------:R-:W-:Y:S02]  /*8600*/  SHF.L.U32 R34, R51, 0x10, RZ ;  /* 0x0000001033227819 */ /* 0x000fe400000006ff */
[----:B------:R-:W-:-:S03]  /*8610*/  SHF.L.U32 R49, R10, 0x10, RZ ;  /* 0x000000100a317819 */ /* 0x000fc600000006ff */
[----:B------:R-:W-:Y:S05]  /*8620*/  @!P0 BRA `(.L_x_418) ;  /* 0x0000000000488947 */ /* 0x000fea0003800000 */
[----:B-12---:R-:W-:Y:S01]  /*8630*/  FFMA.FTZ R9, R48, R12, R13 ;  /* 0x0000000c30097223 */ /* 0x006fe2000001000d */
        /* <DEDUP_REMOVED lines=17> */
.L_x_418:
[----:B------:R-:W-:Y:S01]  /*8750*/  ISETP.NE.AND P0, PT, R101, RZ, PT ;  /* 0x000000ff6500720c */ /* 0x000fe20003f05270 */
[----:B------:R-:W-:-:S12]  /*8760*/  BSSY B0, `(.L_x_419) ;  /* 0x0000016000007945 */ /* 0x000fd80003800000 */
[----:B------:R-:W-:Y:S05]  /*8770*/  @!P0 BRA `(.L_x_420) ;  /* 0x0000000000508947 */ /* 0x000fea0003800000 */
[----:B------:R-:W-:Y:S01]  /*8780*/  IADD3 R10, R3, 0x100, RZ ;  /* 0x00000100030a7810 */ /* 0x000fe20007ffe0ff */
[----:B------:R-:W-:Y:S01]  /*8790*/  ULDC.64 UR12, c[0x0][0x288] ;  /* 0x0000a200000c7ab9 */ /* 0x000fe20000000a00 */
[----:B------:R-:W-:Y:S02]  /*87a0*/  MOV R24, R18 ;  /* 0x0000001200187202 */ /* 0x000fe40000000f00 */
[----:B-12---:R-:W-:Y:S02]  /*87b0*/  SHF.R.S32.HI R9, RZ, 0x1f, R10 ;  /* 0x0000001fff097819 */ /* 0x006fe4000001140a */
[----:B0-----:R-:W-:-:S03]  /*87c0*/  MOV R25, R21 ;  /* 0x0000001500197202 */ /* 0x001fc60000000f00 */
        /* <DEDUP_REMOVED lines=9> */
[----:B------:R-:W-:Y:S01]  /*8860*/  FFMA.FTZ R9, R33, R47, R36 ;  /* 0x0000002f21097223 */ /* 0x000fe20000010024 */
[----:B------:R-:W-:-:S03]  /*8870*/  FMUL.FTZ R10, R81, R8 ;  /* 0x00000008510a7220 */ /* 0x000fc60000410000 */
[----:B------:R-:W-:-:S04]  /*8880*/  FFMA.FTZ R9, R34, R15, -R9 ;  /* 0x0000000f22097223 */ /* 0x000fc80000010809 */
[----:B------:R-:W-:-:S05]  /*8890*/  FMUL.FTZ R9, R9, R8 ;  /* 0x0000000809097220 */ /* 0x000fca0000410000 */
[----:B------:R-:W-:-:S05]  /*88a0*/  F2FP.BF16.F32.PACK_AB R9, R9, R10 ;  /* 0x0000000a0909723e */ /* 0x000fca00000010ff */
[----:B------:R3:W-:Y:S02]  /*88b0*/  STG.E desc[UR8][R26.64], R9 ;  /* 0x000000091a007986 */ /* 0x0007e4000c101908 */
.L_x_420:
[----:B------:R-:W-:Y:S05]  /*88c0*/  BSYNC B0 ;  /* 0x0000000000007941 */ /* 0x000fea0003800000 */
.L_x_419:
[----:B------:R-:W-:Y:S01]  /*88d0*/  ISETP.NE.AND P6, PT, RZ, UR10, PT ;  /* 0x0000000aff007c0c */ /* 0x000fe2000bfc5270 */
[C---:B------:R-:W-:Y:S01]  /*88e0*/  FADD.FTZ R49, -R22.reuse, R49 ;  /* 0x0000003116317221 */ /* 0x040fe20000010100 */
[----:B------:R-:W-:Y:S01]  /*88f0*/  FADD.FTZ R39, -R22, R39 ;  /* 0x0000002716277221 */ /* 0x000fe20000010100 */
[----:B-123--:R-:W-:Y:S02]  /*8900*/  SHF.L.U32 R9, R80, 0x10, RZ ;  /* 0x0000001050097819 */ /* 0x00efe400000006ff */
        /* <DEDUP_REMOVED lines=23> */
.L_x_421:
[----:B------:R-:W-:Y:S04]  /*8a80*/  BSSY B0, `(.L_x_422) ;  /* 0x0000016000007945 */ /* 0x000fe80003800000 */
        /* <DEDUP_REMOVED lines=21> */
.L_x_423:
[----:B------:R-:W-:Y:S05]  /*8be0*/  BSYNC B0 ;  /* 0x0000000000007941 */ /* 0x000fea0003800000 */
.L_x_422:
[----:B------:R-:W-:Y:S01]  /*8bf0*/  SHF.L.U32 R45, R45, 0x10, RZ ;  /* 0x000000102d2d7819 */ /* 0x000fe200000006ff */
[----:B------:R-:W-:Y:S01]  /*8c00*/  FADD.FTZ R79, -R22, R79 ;  /* 0x0000004f164f7221 */ /* 0x000fe20000010100 */
[----:B-1----:R-:W-:Y:S02]  /*8c10*/  SHF.L.U32 R9, R78, 0x10, RZ ;  /* 0x000000104e097819 */ /* 0x002fe400000006ff */
        /* <DEDUP_REMOVED lines=26> */
.L_x_424:
[----:B------:R-:W-:Y:S04]  /*8dc0*/  BSSY B0, `(.L_x_425) ;  /* 0x0000016000007945 */ /* 0x000fe80003800000 */
[----:B------:R-:W-:Y:S05]  /*8dd0*/  @!P4 BRA `(.L_x_426) ;  /* 0x000000000050c947 */ /* 0x000fea0003800000 */
[----:B------:R-:W-:Y:S01]  /*8de0*/  IADD3 R11, R3, 0x140, RZ ;  /* 0x00000140030b7810 */ /* 0x000fe20007ffe0ff */
[----:B------:R-:W-:Y:S01]  /*8df0*/  ULDC.64 UR12, c[0x0][0x288] ;  /* 0x0000a200000c7ab9 */ /* 0x000fe20000000a00 */
[----:B------:R-:W-:Y:S01]  /*8e00*/  MOV R24, R18 ;  /* 0x0000001200187202 */ /* 0x000fe20000000f00 */
[----:B------:R-:W-:Y:S01]  /*8e10*/  FFMA.FTZ R17, R33, R45, R36 ;  /* 0x0000002d21117223 */ /* 0x000fe20000010024 */
[----:B------:R-:W-:Y:S02]  /*8e20*/  SHF.R.S32.HI R10, RZ, 0x1f, R11 ;  /* 0x0000001fff0a7819 */ /* 0x000fe4000001140b */
[----:B0-----:R-:W-:Y:S01]  /*8e30*/  MOV R25, R21 ;  /* 0x0000001500197202 */ /* 0x001fe20000000f00 */
[----:B------:R-:W-:Y:S02]  /*8e40*/  FFMA.FTZ R17, R44, R15, -R17 ;  /* 0x0000000f2c117223 */ /* 0x000fe40000010811 */
[----:B------:R-:W-:Y:S02]  /*8e50*/  IMAD R10, R10, UR12, RZ ;  /* 0x0000000c0a0a7c24 */ /* 0x000fe4000f8e02ff */
[----:B------:R-:W-:-:S04]  /*8e60*/  IMAD.WIDE.U32 R24, R11, UR12, R24 ;  /* 0x0000000c0b187c25 */ /* 0x000fc8000f8e0018 */
[----:B------:R-:W-:Y:S01]  /*8e70*/  IMAD R11, R11, UR13, R10 ;  /* 0x0000000d0b0b7c24 */ /* 0x000fe2000f8e020a */
[----:B------:R-:W-:Y:S02]  /*8e80*/  ULDC.64 UR12, c[0x0][0x210] ;  /* 0x00008400000c7ab9 */ /* 0x000fe40000000a00 */
[----:B------:R-:W-:Y:S02]  /*8e90*/  LEA R10, P0, R24, UR12, 0x1 ;  /* 0x0000000c180a7c11 */ /* 0x000fe4000f8008ff */
[----:B------:R-:W-:-:S04]  /*8ea0*/  IADD3 R11, R25, R11, RZ ;  /* 0x0000000b190b7210 */ /* 0x000fc80007ffe0ff */
[----:B------:R-:W-:Y:S01]  /*8eb0*/  LEA.HI.X R11, R24, UR13, R11, 0x1, P0 ;  /* 0x0000000d180b7c11 */ /* 0x000fe200080f0c0b */
[----:B------:R-:W-:-:S04]  /*8ec0*/  FFMA.FTZ R24, R33, R38, R36 ;  /* 0x0000002621187223 */ /* 0x000fc80000010024 */
[----:B------:R-:W-:-:S04]  /*8ed0*/  FFMA.FTZ R9, R9, R12, -R24 ;  /* 0x0000000c09097223 */ /* 0x000fc80000010818 */
[-C--:B------:R-:W-:Y:S01]  /*8ee0*/  FMUL.FTZ R24, R9, R8.reuse ;  /* 0x0000000809187220 */ /* 0x080fe20000410000 */
[----:B------:R-:W-:-:S05]  /*8ef0*/  FMUL.FTZ R9, R17, R8 ;  /* 0x0000000811097220 */ /* 0x000fca0000410000 */
[----:B------:R-:W-:-:S05]  /*8f00*/  F2FP.BF16.F32.PACK_AB R9, R9, R24 ;  /* 0x000000180909723e */ /* 0x000fca00000010ff */
[----:B------:R1:W-:Y:S02]  /*8f10*/  STG.E desc[UR8][R10.64], R9 ;  /* 0x000000090a007986 */ /* 0x0003e4000c101908 */
.L_x_426:
[----:B------:R-:W-:Y:S05]  /*8f20*/  BSYNC B0 ;  /* 0x0000000000007941 */ /* 0x000fea0003800000 */
.L_x_425:
        /* <DEDUP_REMOVED lines=9> */
[----:B-1----:R-:W-:Y:S01]  /*8fc0*/  FFMA.FTZ R10, R43, R15, R14 ;  /* 0x0000000f2b0a7223 */ /* 0x002fe2000001000e */
        /* <DEDUP_REMOVED lines=17> */
.L_x_427:
[----:B------:R-:W-:Y:S04]  /*90e0*/  BSSY B0, `(.L_x_428) ;  /* 0x0000016000007945 */ /* 0x000fe80003800000 */
[----:B------:R-:W-:Y:S05]  /*90f0*/  @!P3 BRA `(.L_x_429) ;  /* 0x000000000050b947 */ /* 0x000fea0003800000 */
[----:B-1----:R-:W-:Y:S01]  /*9100*/  IADD3 R10, R3, 0x160, RZ ;  /* 0x00000160030a7810 */ /* 0x002fe20007ffe0ff */
        /* <DEDUP_REMOVED lines=19> */
.L_x_429:
[----:B------:R-:W-:Y:S05]  /*9240*/  BSYNC B0 ;  /* 0x0000000000007941 */ /* 0x000fea0003800000 */
.L_x_428:
[----:B------:R-:W-:Y:S01]  /*9250*/  SHF.L.U32 R41, R41, 0x10, RZ ;  /* 0x0000001029297819 */ /* 0x000fe200000006ff */
[C---:B------:R-:W-:Y:S01]  /*9260*/  FADD.FTZ R35, -R22.reuse, R35 ;  /* 0x0000002316237221 */ /* 0x040fe20000010100 */
[----:B------:R-:W-:Y:S01]  /*9270*/  IADD3 R38, R37, 0x180, RZ ;  /* 0x0000018025267810 */ /* 0x000fe20007ffe0ff */
[----:B------:R-:W-:Y:S01]  /*9280*/  ULDC.64 UR12, c[0x0][0x290] ;  /* 0x0000a400000c7ab9 */ /* 0x000fe20000000a00 */
[----:B------:R-:W-:Y:S01]  /*9290*/  SHF.L.U32 R95, R95, 0x10, RZ ;  /* 0x000000105f5f7819 */ /* 0x000fe200000006ff */
[----:B------:R-:W-:Y:S01]  /*92a0*/  FADD.FTZ R41, -R22, R41 ;  /* 0x0000002916297221 */ /* 0x000fe20000010100 */
[-C--:B------:R-:W-:Y:S01]  /*92b0*/  FMUL.FTZ R34, R35, R8.reuse ;  /* 0x0000000823227220 */ /* 0x080fe20000410000 */
[----:B------:R-:W-:Y:S02]  /*92c0*/  SHF.L.U32 R40, R40, 0x10, RZ ;  /* 0x0000001028287819 */ /* 0x000fe400000006ff */
[----:B------:R-:W-:Y:S01]  /*92d0*/  SHF.R.S32.HI R35, RZ, 0x1f, R38 ;  /* 0x0000001fff237819 */ /* 0x000fe20000011426 */
[----:B------:R-:W-:Y:S01]  /*92e0*/  FMUL.FTZ R41, R41, R8 ;  /* 0x0000000829297220 */ /* 0x000fe20000410000 */
[----:B------:R-:W-:Y:S06]  /*92f0*/  @!P6 BRA `(.L_x_430) ;  /* 0x000000000048e947 */ /* 0x000fec0003800000 */
[----:B-12---:R-:W-:Y:S01]  /*9300*/  FFMA.FTZ R10, R41, R15, R14 ;  /* 0x0000000f290a7223 */ /* 0x006fe2000001000e */
        /* <DEDUP_REMOVED lines=17> */
.L_x_430:
[----:B------:R-:W-:Y:S01]  /*9420*/  ISETP.GE.U32.AND P0, PT, R38, UR12, PT ;  /* 0x0000000c26007c0c */ /* 0x000fe2000bf06070 */
[----:B------:R-:W-:Y:S01]  /*9430*/  BSSY B0, `(.L_x_431) ;  /* 0x000001a000007945 */ /* 0x000fe20003800000 */
[----:B0-----:R-:W-:Y:S02]  /*9440*/  SHF.L.U32 R25, R76, 0x10, RZ ;  /* 0x000000104c197819 */ /* 0x001fe400000006ff */
[----:B------:R-:W-:Y:S02]  /*9450*/  ISETP.GE.AND.EX P0, PT, R35, UR13, PT, P0 ;  /* 0x0000000d23007c0c */ /* 0x000fe4000bf06300 */
[----:B------:R-:W-:Y:S02]  /*9460*/  SHF.L.U32 R23, R16, 0x10, RZ ;  /* 0x0000001010177819 */ /* 0x000fe400000006ff */
[----:B------:R-:W-:-:S13]  /*9470*/  ISETP.LT.U32.AND P0, PT, R2, 0x80, !P0 ;  /* 0x000000800200780c */ /* 0x000fda0004701070 */
[----:B------:R-:W-:Y:S05]  /*9480*/  @!P0 BRA `(.L_x_432) ;  /* 0x0000000000508947 */ /* 0x000fea0003800000 */
[----:B------:R-:W-:Y:S01]  /*9490*/  IADD3 R24, R3, 0x180, RZ ;  /* 0x0000018003187810 */ /* 0x000fe20007ffe0ff */
[----:B------:R-:W-:Y:S01]  /*94a0*/  ULDC.64 UR14, c[0x0][0x288] ;  /* 0x0000a200000e7ab9 */ /* 0x000fe20000000a00 */
[----:B-12---:R-:W-:Y:S02]  /*94b0*/  MOV R10, R18 ;  /* 0x00000012000a7202 */ /* 0x006fe40000000f00 */
        /* <DEDUP_REMOVED lines=17> */
.L_x_432:
[----:B------:R-:W-:Y:S05]  /*95d0*/  BSYNC B0 ;  /* 0x0000000000007941 */ /* 0x000fea0003800000 */
.L_x_431:
[C---:B------:R-:W-:Y:S01]  /*95e0*/  FADD.FTZ R25, -R22.reuse, R25 ;  /* 0x0000001916197221 */ /* 0x040fe20000010100 */
[----:B------:R-:W-:Y:S01]  /*95f0*/  IADD3 R38, R37, 0x1a0, RZ ;  /* 0x000001a025267810 */ /* 0x000fe20007ffe0ff */
[----:B------:R-:W-:Y:S01]  /*9600*/  FADD.FTZ R23, -R22, R23 ;  /* 0x0000001716177221 */ /* 0x000fe20000010100 */
[----:B012---:R-:W-:Y:S01]  /*9610*/  SHF.L.U32 R9, R94, 0x10, RZ ;  /* 0x000000105e097819 */ /* 0x007fe200000006ff */
        /* <DEDUP_REMOVED lines=23> */
.L_x_433:
        /* <DEDUP_REMOVED lines=27> */
.L_x_435:
[----:B------:R-:W-:Y:S05]  /*9940*/  BSYNC B0 ;  /* 0x0000000000007941 */ /* 0x000fea0003800000 */
.L_x_434:
        /* <DEDUP_REMOVED lines=27> */
.L_x_436:
        /* <DEDUP_REMOVED lines=29> */
.L_x_438:
[----:B------:R-:W-:Y:S05]  /*9cd0*/  BSYNC B0 ;  /* 0x0000000000007941 */ /* 0x000fea0003800000 */
.L_x_437:
        /* <DEDUP_REMOVED lines=25> */
.L_x_439:
        /* <DEDUP_REMOVED lines=23> */
.L_x_441:
[----:B------:R-:W-:Y:S05]  /*9fe0*/  BSYNC B0 ;  /* 0x0000000000007941 */ /* 0x000fea0003800000 */
.L_x_440:
[----:B------:R-:W-:Y:S02]  /*9ff0*/  IADD3 R6, R4, R6, RZ ;  /* 0x0000000604067210 */ /* 0x000fe40007ffe0ff */
[----:B------:R-:W-:Y:S02]  /*a000*/  IADD3 R97, R97, 0x1, RZ ;  /* 0x0000000161617810 */ /* 0x000fe40007ffe0ff */
[----:B------:R-:W-:-:S13]  /*a010*/  ISETP.GE.AND P0, PT, R6, UR4, PT ;  /* 0x0000000406007c0c */ /* 0x000fda000bf06270 */
[----:B------:R-:W-:Y:S05]  /*a020*/  @!P0 BRA `(.L_x_442) ;  /* 0xffffff64008c8947 */ /* 0x000fea000383ffff */
.L_x_359:
        /* <DEDUP_REMOVED lines=23> */
.L_x_444:
[----:B------:R-:W-:Y:S05]  /*a1a0*/  BSYNC B0 ;  /* 0x0000000000007941 */ /* 0x000fea0003800000 */
.L_x_443:
[----:B------:R-:W-:Y:S05]  /*a1b0*/  @P0 EXIT ;  /* 0x000000000000094d */ /* 0x000fea0003800000 */
[----:B------:R-:W-:Y:S05]  /*a1c0*/  @P2 BRA `(.L_x_445) ;  /* 0x0000000000202947 */ /* 0x000fea0003800000 */
[----:B------:R-:W-:-:S05]  /*a1d0*/  IMAD R0, R6, R9, RZ ;  /* 0x0000000906007224 */ /* 0x000fca00078e02ff */
[----:B------:R-:W-:-:S13]  /*a1e0*/  ISETP.NE.AND P0, PT, R0, -0x1, PT ;  /* 0xffffffff0000780c */ /* 0x000fda0003f05270 */
[----:B------:R-:W-:Y:S05]  /*a1f0*/  @!P0 BRA `(.L_x_445) ;  /* 0x0000000000148947 */ /* 0x000fea0003800000 */
.L_x_446:
[----:B0-----:R-:W2:Y:S04]  /*a200*/  LDG.E.STRONG.GPU R3, desc[UR8][R4.64] ;  /* 0x0000000804037981 */ /* 0x001ea8000c1ef900 */
[----:B--2---:R-:W-:Y:S01]  /*a210*/  CCTL.IVALL ;  /* 0x00000000ff00798f */ /* 0x004fe20002000000 */
[----:B------:R-:W-:Y:S05]  /*a220*/  YIELD ;  /* 0x0000000000007946 */ /* 0x000fea0003800000 */
[----:B------:R-:W-:-:S13]  /*a230*/  ISETP.NE.AND P0, PT, R3, R0, PT ;  /* 0x000000000300720c */ /* 0x000fda0003f05270 */
[----:B------:R-:W-:Y:S05]  /*a240*/  @P0 BRA `(.L_x_446) ;  /* 0xfffffffc00ec0947 */ /* 0x000fea000383ffff */
.L_x_445:
        /* <DEDUP_REMOVED lines=24> */
.L_x_447:
        /* <DEDUP_REMOVED lines=25> */
.L_x_448:
        /* <DEDUP_REMOVED lines=10> */
.L_x_3339:


//--------------------- .text._Z35group_norm_nhwc_bwd_one_pass_kernelI11Bf16IOFp16WLi64ELi8ELi128EEv26Group_norm_nhwc_bwd_params --------------------------
	.section	.text._Z35group_norm_nhwc_bwd_one_pass_kernelI11Bf16IOFp16WLi64ELi8ELi128EEv26Group_norm_nhwc_bwd_params,"ax",@progbits
	.align	128
        .global         _Z35group_norm_nhwc_bwd_one_pass_kernelI11Bf16IOFp16WLi64ELi8ELi128EEv26Group_norm_nhwc_bwd_params
        .type           _Z35group_norm_nhwc_bwd_one_pass_kernelI11Bf16IOFp16WLi64ELi8ELi128EEv26Group_norm_nhwc_bwd_params,@function
        .size           _Z35group_norm_nhwc_bwd_one_pass_kernelI11Bf16IOFp16WLi64ELi8ELi128EEv26Group_norm_nhwc_bwd_params,(.L_x_3340 - _Z35group_norm_nhwc_bwd_one_pass_kernelI11Bf16IOFp16WLi64ELi8ELi128EEv26Group_norm_nhwc_bwd_params)
        .other          _Z35group_norm_nhwc_bwd_one_pass_kernelI11Bf16IOFp16WLi64ELi8ELi128EEv26Group_norm_nhwc_bwd_params,@"STO_CUDA_ENTRY STV_DEFAULT"
_Z35group_norm_nhwc_bwd_one_pass_kernelI11Bf16IOFp16WLi64ELi8ELi128EEv26Group_norm_nhwc_bwd_params:
.text._Z35group_norm_nhwc_bwd_one_pass_kernelI11Bf16IOFp16WLi64ELi8ELi128EEv26Group_norm_nhwc_bwd_params:
        /* <DEDUP_REMOVED lines=47> */
.L_x_476:
        /* <DEDUP_REMOVED lines=125> */
[----:B--2---:R-:W-:Y:S02]  /*0ac0*/  HADD2.F32 R29, -RZ, R29.H0_H0 ;  /* 0x2000001dff1d7230 */ /* 0x004fe40000004100 */
[----:B---3--:R-:W-:Y:S02]  /*0ad0*/  HADD2.F32 R26, -RZ, R26.H0_H0 ;  /* 0x2000001aff1a7230 */ /* 0x008fe40000004100 */
[----:B----4-:R-:W-:Y:S02]  /*0ae0*/  @P0 HADD2.F32 R28, -RZ, R13.H0_H0 ;  /* 0x2000000dff1c0230 */ /* 0x010fe40000004100 */
[----:B------:R-:W-:-:S07]  /*0af0*/  @P0 HADD2.F32 R27, -RZ, R10.H0_H0 ;  /* 0x2000000aff1b0230 */ /* 0x000fce0000004100 */
.L_x_451:
[----:B------:R-:W-:Y:S05]  /*0b00*/  BSYNC B0 ;  /* 0x0000000000007941 */ /* 0x000fea0003800000 */
.L_x_450:
        /* <DEDUP_REMOVED lines=26> */
.L_x_452:
        /* <DEDUP_REMOVED lines=36> */
.L_x_453:
        /* <DEDUP_REMOVED lines=65> */
.L_x_455:
[----:B------:R-:W-:Y:S05]  /*1300*/  BSYNC B0 ;  /* 0x0000000000007941 */ /* 0x000fea0003800000 */
.L_x_454:
        /* <DEDUP_REMOVED lines=158> */
.L_x_457:
[----:B------:R-:W-:Y:S05]  /*1cf0*/  BSYNC B0 ;  /* 0x0000000000007941 */ /* 0x000fea0003800000 */
.L_x_456:
        /* <DEDUP_REMOVED lines=19> */
.L_x_459:
[----:B------:R-:W-:Y:S05]  /*1e30*/  BSYNC B0 ;  /* 0x0000000000007941 */ /* 0x000fea0003800000 */
.L_x_458:
        /* <DEDUP_REMOVED lines=33> */
.L_x_462:
[----:B--2---:R-:W2:Y:S04]  /*2050*/  LDG.E.STRONG.GPU R10, desc[UR12][R8.64] ;  /* 0x0000000c080a7981 */ /* 0x004ea8000c1ef900 */
[----:B--2---:R-:W-:Y:S01]  /*2060*/  CCTL.IVALL ;  /* 0x00000000ff00798f */ /* 0x004fe20002000000 */
[----:B------:R-:W-:Y:S05]  /*2070*/  YIELD ;  /* 0x0000000000007946 */ /* 0x000fea0003800000 */
[----:B------:R-:W-:-:S13]  /*2080*/  ISETP.NE.AND P0, PT, R10, R15, PT ;  /* 0x0000000f0a00720c */ /* 0x000fda0003f05270 */
[----:B------:R-:W-:Y:S05]  /*2090*/  @P0 BRA `(.L_x_462) ;  /* 0xfffffffc00ec0947 */ /* 0x000fea000383ffff */
.L_x_461:
        /* <DEDUP_REMOVED lines=16> */
.L_x_466:
        /* <DEDUP_REMOVED lines=115> */
.L_x_465:
        /* <DEDUP_REMOVED lines=61> */
.L_x_467:
[----:B------:R-:W-:-:S13]  /*2ca0*/  ISETP.NE.OR P0, PT, R18, RZ, P0 ;  /* 0x000000ff1200720c */ /* 0x000fda0000705670 */
[----:B------:R-:W-:Y:S05]  /*2cb0*/  @!P0 BRA `(.L_x_463) ;  /* 0x00000000007c8947 */ /* 0x000fea0003800000 */
.L_x_464:
        /* <DEDUP_REMOVED lines=31> */
.L_x_463:
        /* <DEDUP_REMOVED lines=11> */
.L_x_469:
[----:B------:R-:W-:Y:S05]  /*2f60*/  BSYNC B0 ;  /* 0x0000000000007941 */ /* 0x000fea0003800000 */
.L_x_468:
        /* <DEDUP_REMOVED lines=16> */
.L_x_460:
        /* <DEDUP_REMOVED lines=42> */
.L_x_470:
        /* <DEDUP_REMOVED lines=21> */
.L_x_472:
[----:B------:R-:W-:Y:S05]  /*3460*/  BSYNC B0 ;  /* 0x0000000000007941 */ /* 0x000fea0003800000 */
.L_x_471:
        /* <DEDUP_REMOVED lines=27> */
.L_x_473:
        /* <DEDUP_REMOVED lines=26> */
.L_x_475:
[----:B------:R-:W-:Y:S05]  /*37c0*/  BSYNC B0 ;  /* 0x0000000000007941 */ /* 0x000fea0003800000 */
.L_x_474:
[----:B------:R-:W-:Y:S01]  /*37d0*/  ULDC UR4, c[0x0][0x2a0] ;  /* 0x0000a80000047ab9 */ /* 0x000fe20000000800 */
[----:B------:R-:W-:Y:S01]  /*37e0*/  ULDC UR6, c[0x0][0x270] ;  /* 0x00009c0000067ab9 */ /* 0x000fe20000000800 */
[----:B------:R-:W-:Y:S01]  /*37f0*/  IADD3 R35, R24, R35, RZ ;  /* 0x0000002318237210 */ /* 0x000fe20007ffe0ff */
[----:B------:R-:W-:Y:S01]  /*3800*/  UIMAD UR4, UR4, UR6, URZ ;  /* 0x00000006040472a4 */ /* 0x000fe2000f8e023f */
[----:B------:R-:W-:-:S05]  /*3810*/  IADD3 R34, R34, 0x1, RZ ;  /* 0x0000000122227810 */ /* 0x000fca0007ffe0ff */
[----:B------:R-:W-:-:S13]  /*3820*/  ISETP.GE.AND P0, PT, R35, UR4, PT ;  /* 0x0000000423007c0c */ /* 0x000fda000bf06270 */
[----:B------:R-:W-:Y:S05]  /*3830*/  @!P0 BRA `(.L_x_476) ;  /* 0xffffffc800ac8947 */ /* 0x000fea000383ffff */
.L_x_449:
        /* <DEDUP_REMOVED lines=23> */
.L_x_478:
[----:B------:R-:W-:Y:S05]  /*39b0*/  BSYNC B0 ;  /* 0x0000000000007941 */ /* 0x000fea0003800000 */
.L_x_477:
[----:B------:R-:W-:Y:S05]  /*39c0*/  @P0 EXIT ;  /* 0x000000000000094d */ /* 0x000fea0003800000 */
[----:B------:R-:W-:Y:S05]  /*39d0*/  @P2 BRA `(.L_x_479) ;  /* 0x0000000000202947 */ /* 0x000fea0003800000 */
[----:B------:R-:W-:-:S05]  /*39e0*/  IMAD R0, R6, R7, RZ ;  /* 0x0000000706007224 */ /* 0x000fca00078e02ff */
[----:B------:R-:W-:-:S13]  /*39f0*/  ISETP.NE.AND P0, PT, R0, -0x1, PT ;  /* 0xffffffff0000780c */ /* 0x000fda0003f05270 */
[----:B------:R-:W-:Y:S05]  /*3a00*/  @!P0 BRA `(.L_x_479) ;  /* 0x0000000000148947 */ /* 0x000fea0003800000 */
.L_x_480:
[----:B0-----:R-:W2:Y:S04]  /*3a10*/  LDG.E.STRONG.GPU R5, desc[UR12][R2.64] ;  /* 0x0000000c02057981 */ /* 0x001ea8000c1ef900 */
[----:B--2---:R-:W-:Y:S01]  /*3a20*/  CCTL.IVALL ;  /* 0x00000000ff00798f */ /* 0x004fe20002000000 */
[----:B------:R-:W-:Y:S05]  /*3a30*/  YIELD ;  /* 0x0000000000007946 */ /* 0x000fea0003800000 */
[----:B------:R-:W-:-:S13]  /*3a40*/  ISETP.NE.AND P0, PT, R5, R0, PT ;  /* 0x000000000500720c */ /* 0x000fda0003f05270 */
[----:B------:R-:W-:Y:S05]  /*3a50*/  @P0 BRA `(.L_x_480) ;  /* 0xfffffffc00ec0947 */ /* 0x000fea000383ffff */
.L_x_479:
        /* <DEDUP_REMOVED lines=24> */
.L_x_481:
        /* <DEDUP_REMOVED lines=17> */
[----:B--2---:R-:W-:Y:S02]  /*3cf0*/  F2FP.F16.F32.PACK_AB R3, R15, R0 ;  /* 0x000000000f03723e */ /* 0x004fe400000000ff */
[----:B------:R-:W-:Y:S02]  /*3d00*/  SHF.R.S32.HI R0, RZ, 0x1f, R37 ;  /* 0x0000001fff007819 */ /* 0x000fe40000011425 */
[----:B---3--:R-:W-:Y:S01]  /*3d10*/  F2FP.F16.F32.PACK_AB R21, R19, R16 ;  /* 0x000000101315723e */ /* 0x008fe200000000ff */
[----:B------:R2:W-:Y:S04]  /*3d20*/  STG.E desc[UR12][R8.64], R3 ;  /* 0x0000000308007986 */ /* 0x0005e8000c10190c */
[----:B------:R2:W-:Y:S01]  /*3d30*/  STG.E desc[UR12][R10.64], R21 ;  /* 0x000000150a007986 */ /* 0x0005e2000c10190c */
[----:B------:R-:W-:-:S13]  /*3d40*/  ISETP.GT.AND.EX P0, PT, R25, R0, PT, P0 ;  /* 0x000000001900720c */ /* 0x000fda0003f04300 */
[----:B--2---:R-:W-:Y:S05]  /*3d50*/  @P0 BRA `(.L_x_481) ;  /* 0xfffffffc00a00947 */ /* 0x004fea000383ffff */
[----:B------:R-:W-:Y:S05]  /*3d60*/  EXIT ;  /* 0x000000000000794d */ /* 0x000fea0003800000 */
.L_x_482:
        /* <DEDUP_REMOVED lines=9> */
.L_x_3340:


//--------------------- .text._Z35group_norm_nhwc_bwd_one_pass_kernelI11Bf16IOFp16WLi128ELi8ELi128EEv26Group_norm_nhwc_bwd_params --------------------------
	.section	.text._Z35group_norm_nhwc_bwd_one_pass_kernelI11Bf16IOFp16WLi128ELi8ELi128EEv26Group_norm_nhwc_bwd_params,"ax",@progbits
	.align	128
        .global         _Z35group_norm_nhwc_bwd_one_pass_kernelI11Bf16IOFp16WLi128ELi8ELi128EEv26Group_norm_nhwc_bwd_params
        .type           _Z35group_norm_nhwc_bwd_one_pass_kernelI11Bf16IOFp16WLi128ELi8ELi128EEv26Group_norm_nhwc_bwd_params,@function
        .size           _Z35group_norm_nhwc_bwd_one_pass_kernelI11Bf16IOFp16WLi128ELi8ELi128EEv26Group_norm_nhwc_bwd_params,(.L_x_3341 - _Z35group_norm_nhwc_bwd_one_pass_kernelI11Bf16IOFp16WLi128ELi8ELi128EEv26Group_norm_nhwc_bwd_params)
        .other          _Z35group_norm_nhwc_bwd_one_pass_kernelI11Bf16IOFp16WLi128ELi8ELi128EEv26Group_norm_nhwc_bwd_params,@"STO_CUDA_ENTRY STV_DEFAULT"
_Z35group_norm_nhwc_bwd_one_pass_kernelI11Bf16IOFp16WLi128ELi8ELi128EEv26Group_norm_nhwc_bwd_params:
.text._Z35group_norm_nhwc_bwd_one_pass_kernelI11Bf16IOFp16WLi128ELi8ELi128EEv26Group_norm_nhwc_bwd_params:
        /* <DEDUP_REMOVED lines=49> */
.L_x_518:
        /* <DEDUP_REMOVED lines=173> */
.L_x_485:
[----:B------:R-:W-:Y:S05]  /*0de0*/  BSYNC B0 ;  /* 0x0000000000007941 */ /* 0x000fea0003800000 */
.L_x_484:
        /* <DEDUP_REMOVED lines=38> */
.L_x_486:
        /* <DEDUP_REMOVED lines=26> */
.L_x_487:
        /* <DEDUP_REMOVED lines=34> */
.L_x_488:
        /* <DEDUP_REMOVED lines=37> */
.L_x_489:
        /* <DEDUP_REMOVED lines=71> */
.L_x_491:
[----:B------:R-:W-:Y:S05]  /*1ad0*/  BSYNC B0 ;  /* 0x0000000000007941 */ /* 0x000fea0003800000 */
.L_x_490:
        /* <DEDUP_REMOVED lines=158> */
.L_x_493:
[----:B------:R-:W-:Y:S05]  /*24c0*/  BSYNC B0 ;  /* 0x0000000000007941 */ /* 0x000fea0003800000 */
.L_x_492:
        /* <DEDUP_REMOVED lines=21> */
.L_x_495:
[----:B------:R-:W-:Y:S05]  /*2620*/  BSYNC B0 ;  /* 0x0000000000007941 */ /* 0x000fea0003800000 */
.L_x_494:
        /* <DEDUP_REMOVED lines=38> */
.L_x_498:
[----:B------:R-:W2:Y:S04]  /*2890*/  LDG.E.STRONG.GPU R10, desc[UR12][R8.64] ;  /* 0x0000000c080a7981 */ /* 0x000ea8000c1ef900 */
[----:B--2---:R-:W-:Y:S01]  /*28a0*/  CCTL.IVALL ;  /* 0x00000000ff00798f */ /* 0x004fe20002000000 */
[----:B------:R-:W-:Y:S05]  /*28b0*/  YIELD ;  /* 0x0000000000007946 */ /* 0x000fea0003800000 */
[----:B------:R-:W-:-:S13]  /*28c0*/  ISETP.NE.AND P0, PT, R10, R13, PT ;  /* 0x0000000d0a00720c */ /* 0x000fda0003f05270 */
[----:B------:R-:W-:Y:S05]  /*28d0*/  @P0 BRA `(.L_x_498) ;  /* 0xfffffffc00ec0947 */ /* 0x000fea000383ffff */
.L_x_497:
        /* <DEDUP_REMOVED lines=17> */
.L_x_502:
        /* <DEDUP_REMOVED lines=115> */
.L_x_501:
        /* <DEDUP_REMOVED lines=61> */
.L_x_503:
[----:B------:R-:W-:-:S13]  /*34f0*/  ISETP.NE.OR P0, PT, R18, RZ, P0 ;  /* 0x000000ff1200720c */ /* 0x000fda0000705670 */
[----:B------:R-:W-:Y:S05]  /*3500*/  @!P0 BRA `(.L_x_499) ;  /* 0x00000000007c8947 */ /* 0x000fea0003800000 */
.L_x_500:
        /* <DEDUP_REMOVED lines=31> */
.L_x_499:
        /* <DEDUP_REMOVED lines=11> */
.L_x_505:
[----:B------:R-:W-:Y:S05]  /*37b0*/  BSYNC B0 ;  /* 0x0000000000007941 */ /* 0x000fea0003800000 */
.L_x_504:
        /* <DEDUP_REMOVED lines=16> */
.L_x_496:
        /* <DEDUP_REMOVED lines=43> */
.L_x_506:
        /* <DEDUP_REMOVED lines=21> */
.L_x_508:
[----:B------:R-:W-:Y:S05]  /*3cc0*/  BSYNC B0 ;  /* 0x0000000000007941 */ /* 0x000fea0003800000 */
.L_x_507:
        /* <DEDUP_REMOVED lines=36> */
.L_x_509:
        /* <DEDUP_REMOVED lines=22> */
.L_x_511:
[----:B------:R-:W-:Y:S05]  /*4070*/  BSYNC B0 ;  /* 0x0000000000007941 */ /* 0x000fea0003800000 */
.L_x_510:
        /* <DEDUP_REMOVED lines=31> */
.L_x_512:
        /* <DEDUP_REMOVED lines=22> */
.L_x_514:
[----:B------:R-:W-:Y:S05]  /*43d0*/  BSYNC B0 ;  /* 0x0000000000007941 */ /* 0x000fea0003800000 */
.L_x_513:
        /* <DEDUP_REMOVED lines=25> */
.L_x_515:
        /* <DEDUP_REMOVED lines=21> */
.L_x_517:
[----:B------:R-:W-:Y:S05]  /*46c0*/  BSYNC B0 ;  /* 0x0000000000007941 */ /* 0x000fea0003800000 */
.L_x_516:
[----:B------:R-:W-:Y:S02]  /*46d0*/  UIADD3 UR15, UR17, UR15, URZ ;  /* 0x0000000f110f7290 */ /* 0x000fe4000fffe03f */
[----:B------:R-:W-:Y:S02]  /*46e0*/  UIADD3 UR4, UR4, 0x1, URZ ;  /* 0x0000000104047890 */ /* 0x000fe4000fffe03f */
[----:B------:R-:W-:-:S06]  /*46f0*/  UISETP.GE.AND UP0, UPT, UR15, UR5, UPT ;  /* 0x000000050f00728c */ /* 0x000fcc000bf06270 */
[----:B------:R-:W-:-:S13]  /*4700*/  PLOP3.LUT P0, PT, PT, PT, UP0, 0x80, 0x0 ;  /* 0x000000000000781c */ /* 0x000fda0003f0f008 */
[----:B------:R-:W-:Y:S05]  /*4710*/  @!P0 BRA `(.L_x_518) ;  /* 0xffffffb800fc8947 */ /* 0x000fea000383ffff */
.L_x_483:
        /* <DEDUP_REMOVED lines=23> */
.L_x_520:
[----:B------:R-:W-:Y:S05]  /*4890*/  BSYNC B0 ;  /* 0x0000000000007941 */ /* 0x000fea0003800000 */
.L_x_519:
[----:B------:R-:W-:Y:S05]  /*48a0*/  @P0 EXIT ;  /* 0x000000000000094d */ /* 0x000fea0003800000 */
[----:B------:R-:W-:Y:S05]  /*48b0*/  @P2 BRA `(.L_x_521) ;  /* 0x0000000000202947 */ /* 0x000fea0003800000 */
[----:B------:R-:W-:-:S05]  /*48c0*/  IMAD R0, R6, R7, RZ ;  /* 0x0000000706007224 */ /* 0x000fca00078e02ff */
[----:B------:R-:W-:-:S13]  /*48d0*/  ISETP.NE.AND P0, PT, R0, -0x1, PT ;  /* 0xffffffff0000780c */ /* 0x000fda0003f05270 */
[----:B------:R-:W-:Y:S05]  /*48e0*/  @!P0 BRA `(.L_x_521) ;  /* 0x0000000000148947 */ /* 0x000fea0003800000 */
.L_x_522:
[----:B-1----:R-:W2:Y:S04]  /*48f0*/  LDG.E.STRONG.GPU R5, desc[UR12][R2.64] ;  /* 0x0000000c02057981 */ /* 0x002ea8000c1ef900 */
[----:B--2---:R-:W-:Y:S01]  /*4900*/  CCTL.IVALL ;  /* 0x00000000ff00798f */ /* 0x004fe20002000000 */
[----:B------:R-:W-:Y:S05]  /*4910*/  YIELD ;  /* 0x0000000000007946 */ /* 0x000fea0003800000 */
[----:B------:R-:W-:-:S13]  /*4920*/  ISETP.NE.AND P0, PT, R5, R0, PT ;  /* 0x000000000500720c */ /* 0x000fda0003f05270 */
[----:B------:R-:W-:Y:S05]  /*4930*/  @P0 BRA `(.L_x_522) ;  /* 0xfffffffc00ec0947 */ /* 0x000fea000383ffff */
.L_x_521:
        /* <DEDUP_REMOVED lines=24> */
.L_x_523:
        /* <DEDUP_REMOVED lines=25> */
.L_x_524:
        /* <DEDUP_REMOVED lines=11> */
.L_x_3341:


//--------------------- .text._Z35group_norm_nhwc_bwd_one_pass_kernelI11Bf16IOFp16WLi256ELi8ELi128EEv26Group_norm_nhwc_bwd_params --------------------------
	.section	.text._Z35group_norm_nhwc_bwd_one_pass_kernelI11Bf16IOFp16WLi256ELi8ELi128EEv26Group_norm_nhwc_bwd_params,"ax",@progbits
	.align	128
        .global         _Z35group_norm_nhwc_bwd_one_pass_kernelI11Bf16IOFp16WLi256ELi8ELi128EEv26Group_norm_nhwc_bwd_params
        .type           _Z35group_norm_nhwc_bwd_one_pass_kernelI11Bf16IOFp16WLi256ELi8ELi128EEv26Group_norm_nhwc_bwd_params,@function
        .size           _Z35group_norm_nhwc_bwd_one_pass_kernelI11Bf16IOFp16WLi256ELi8ELi128EEv26Group_norm_nhwc_bwd_params,(.L_x_3342 - _Z35group_norm_nhwc_bwd_one_pass_kernelI11Bf16IOFp16WLi256ELi8ELi128EEv26Group_norm_nhwc_bwd_params)
        .other          _Z35group_norm_nhwc_bwd_one_pass_kernelI11Bf16IOFp16WLi256ELi8ELi128EEv26Group_norm_nhwc_bwd_params,@"STO_CUDA_ENTRY STV_DEFAULT"
_Z35group_norm_nhwc_bwd_one_pass_kernelI11Bf16IOFp16WLi256ELi8ELi128EEv26Group_norm_nhwc_bwd_params:
.text._Z35group_norm_nhwc_bwd_one_pass_kernelI11Bf16IOFp16WLi256ELi8ELi128EEv26Group_norm_nhwc_bwd_params:
        /* <DEDUP_REMOVED lines=67> */
.L_x_576:
        /* <DEDUP_REMOVED lines=252> */
.L_x_527:
[----:B------:R-:W-:Y:S05]  /*13f0*/  BSYNC B0 ;  /* 0x0000000000007941 */ /* 0x000fea0003800000 */
.L_x_526:
        /* <DEDUP_REMOVED lines=39> */
.L_x_528:
        /* <DEDUP_REMOVED lines=26> */
.L_x_529:
        /* <DEDUP_REMOVED lines=43> */
.L_x_530:
        /* <DEDUP_REMOVED lines=40> */
.L_x_531:
        /* <DEDUP_REMOVED lines=36> */
.L_x_532:
        /* <DEDUP_REMOVED lines=34> */
.L_x_533:
        /* <DEDUP_REMOVED lines=37> */
.L_x_534:
        /* <DEDUP_REMOVED lines=36> */
.L_x_535:
        /* <DEDUP_REMOVED lines=69> */
.L_x_537:
[----:B------:R-:W-:Y:S05]  /*2a80*/  BSYNC B0 ;  /* 0x0000000000007941 */ /* 0x000fea0003800000 */
.L_x_536:
        /* <DEDUP_REMOVED lines=160> */
.L_x_539:
[----:B------:R-:W-:Y:S05]  /*3490*/  BSYNC B0 ;  /* 0x0000000000007941 */ /* 0x000fea0003800000 */
.L_x_538:
        /* <DEDUP_REMOVED lines=20> */
.L_x_541:
[----:B------:R-:W-:Y:S05]  /*35e0*/  BSYNC B0 ;  /* 0x0000000000007941 */ /* 0x000fea0003800000 */
.L_x_540:
        /* <DEDUP_REMOVED lines=43> */
.L_x_544:
[----:B-1----:R-:W2:Y:S04]  /*38a0*/  LDG.E.STRONG.GPU R30, desc[UR12][R16.64] ;  /* 0x0000000c101e7981 */ /* 0x002ea8000c1ef900 */
[----:B--2---:R-:W-:Y:S01]  /*38b0*/  CCTL.IVALL ;  /* 0x00000000ff00798f */ /* 0x004fe20002000000 */
[----:B------:R-:W-:Y:S05]  /*38c0*/  YIELD ;  /* 0x0000000000007946 */ /* 0x000fea0003800000 */
[----:B------:R-:W-:-:S13]  /*38d0*/  ISETP.NE.AND P6, PT, R30, R63, PT ;  /* 0x0000003f1e00720c */ /* 0x000fda0003fc5270 */
[----:B------:R-:W-:Y:S05]  /*38e0*/  @P6 BRA `(.L_x_544) ;  /* 0xfffffffc00ec6947 */ /* 0x000fea000383ffff */
.L_x_543:
        /* <DEDUP_REMOVED lines=20> */
.L_x_548:
        /* <DEDUP_REMOVED lines=115> */
.L_x_547:
        /* <DEDUP_REMOVED lines=62> */
.L_x_549:
[----:B------:R-:W-:-:S04]  /*4540*/  ISETP.NE.AND P6, PT, R32, RZ, PT ;  /* 0x000000ff2000720c */ /* 0x000fc80003fc5270 */
[----:B------:R-:W-:-:S13]  /*4550*/  ISETP.NE.OR P6, PT, R30, RZ, P6 ;  /* 0x000000ff1e00720c */ /* 0x000fda00037c5670 */
[----:B------:R-:W-:Y:S05]  /*4560*/  @!P6 BRA `(.L_x_545) ;  /* 0x00000000007ce947 */ /* 0x000fea0003800000 */
.L_x_546:
        /* <DEDUP_REMOVED lines=31> */
.L_x_545:
        /* <DEDUP_REMOVED lines=10> */
.L_x_551:
[----:B------:R-:W-:Y:S05]  /*4800*/  BSYNC B0 ;  /* 0x0000000000007941 */ /* 0x000fea0003800000 */
.L_x_550:
        /* <DEDUP_REMOVED lines=17> */
.L_x_542:
        /* <DEDUP_REMOVED lines=40> */
.L_x_552:
        /* <DEDUP_REMOVED lines=21> */
.L_x_554:
[----:B------:R-:W-:Y:S05]  /*4cf0*/  BSYNC B0 ;  /* 0x0000000000007941 */ /* 0x000fea0003800000 */
.L_x_553:
        /* <DEDUP_REMOVED lines=28> */
.L_x_555:
        /* <DEDUP_REMOVED lines=20> */
.L_x_557:
[----:B------:R-:W-:Y:S05]  /*5000*/  BSYNC B0 ;  /* 0x0000000000007941 */ /* 0x000fea0003800000 */
.L_x_556:
        /* <DEDUP_REMOVED lines=27> */
.L_x_558:
        /* <DEDUP_REMOVED lines=20> */
.L_x_560:
[----:B------:R-:W-:Y:S05]  /*5300*/  BSYNC B0 ;  /* 0x0000000000007941 */ /* 0x000fea0003800000 */
.L_x_559:
        /* <DEDUP_REMOVED lines=26> */
.L_x_561:
        /* <DEDUP_REMOVED lines=22> */
.L_x_563:
[----:B------:R-:W-:Y:S05]  /*5610*/  BSYNC B0 ;  /* 0x0000000000007941 */ /* 0x000fea0003800000 */
.L_x_562:
        /* <DEDUP_REMOVED lines=29> */
.L_x_564:
        /* <DEDUP_REMOVED lines=22> */
.L_x_566:
[----:B------:R-:W-:Y:S05]  /*5950*/  BSYNC B0 ;  /* 0x0000000000007941 */ /* 0x000fea0003800000 */
.L_x_565:
        /* <DEDUP_REMOVED lines=27> */
.L_x_567:
        /* <DEDUP_REMOVED lines=22> */
.L_x_569:
[----:B------:R-:W-:Y:S05]  /*5c70*/  BSYNC B0 ;  /* 0x0000000000007941 */ /* 0x000fea0003800000 */
.L_x_568:
        /* <DEDUP_REMOVED lines=31> */
.L_x_570:
        /* <DEDUP_REMOVED lines=28> */
.L_x_572:
[----:B------:R-:W-:Y:S05]  /*6030*/  BSYNC B0 ;  /* 0x0000000000007941 */ /* 0x000fea0003800000 */
.L_x_571:
        /* <DEDUP_REMOVED lines=31> */
.L_x_573:
        /* <DEDUP_REMOVED lines=21> */
.L_x_575:
[----:B------:R-:W-:Y:S05]  /*6380*/  BSYNC B0 ;  /* 0x0000000000007941 */ /* 0x000fea0003800000 */
.L_x_574:
[----:B------:R-:W-:Y:S01]  /*6390*/  ULDC UR8, c[0x0][0x2a0] ;  /* 0x0000a80000087ab9 */ /* 0x000fe20000000800 */
[----:B------:R-:W-:Y:S01]  /*63a0*/  ULDC UR9, c[0x0][0x270] ;  /* 0x00009c0000097ab9 */ /* 0x000fe20000000800 */
[----:B------:R-:W-:Y:S01]  /*63b0*/  IADD3 R53, R2, R53, RZ ;  /* 0x0000003502357210 */ /* 0x000fe20007ffe0ff */
[----:B------:R-:W-:Y:S01]  /*63c0*/  UIMAD UR8, UR8, UR9, URZ ;  /* 0x00000009080872a4 */ /* 0x000fe2000f8e023f */
[----:B------:R-:W-:-:S05]  /*63d0*/  IADD3 R52, R52, 0x1, RZ ;  /* 0x0000000134347810 */ /* 0x000fca0007ffe0ff */
[----:B------:R-:W-:-:S13]  /*63e0*/  ISETP.GE.AND P0, PT, R53, UR8, PT ;  /* 0x0000000835007c0c */ /* 0x000fda000bf06270 */
[----:B------:R-:W-:Y:S05]  /*63f0*/  @!P0 BRA `(.L_x_576) ;  /* 0xffffffa0000c8947 */ /* 0x000fea000383ffff */
.L_x_525:
        /* <DEDUP_REMOVED lines=23> */
.L_x_578:
[----:B------:R-:W-:Y:S05]  /*6570*/  BSYNC B0 ;  /* 0x0000000000007941 */ /* 0x000fea0003800000 */
.L_x_577:
[----:B------:R-:W-:Y:S05]  /*6580*/  @P0 EXIT ;  /* 0x000000000000094d */ /* 0x000fea0003800000 */
[----:B------:R-:W-:Y:S05]  /*6590*/  @P2 BRA `(.L_x_579) ;  /* 0x0000000000202947 */ /* 0x000fea0003800000 */
[----:B------:R-:W-:-:S05]  /*65a0*/  IMAD R0, R6, R7, RZ ;  /* 0x0000000706007224 */ /* 0x000fca00078e02ff */
[----:B------:R-:W-:-:S13]  /*65b0*/  ISETP.NE.AND P0, PT, R0, -0x1, PT ;  /* 0xffffffff0000780c */ /* 0x000fda0003f05270 */
[----:B------:R-:W-:Y:S05]  /*65c0*/  @!P0 BRA `(.L_x_579) ;  /* 0x0000000000148947 */ /* 0x000fea0003800000 */
.L_x_580:
[----:B-1----:R-:W2:Y:S04]  /*65d0*/  LDG.E.STRONG.GPU R5, desc[UR12][R2.64] ;  /* 0x0000000c02057981 */ /* 0x002ea8000c1ef900 */
[----:B--2---:R-:W-:Y:S01]  /*65e0*/  CCTL.IVALL ;  /* 0x00000000ff00798f */ /* 0x004fe20002000000 */
[----:B------:R-:W-:Y:S05]  /*65f0*/  YIELD ;  /* 0x0000000000007946 */ /* 0x000fea0003800000 */
[----:B------:R-:W-:-:S13]  /*6600*/  ISETP.NE.AND P0, PT, R5, R0, PT ;  /* 0x000000000500720c */ /* 0x000fda0003f05270 */
[----:B------:R-:W-:Y:S05]  /*6610*/  @P0 BRA `(.L_x_580) ;  /* 0xfffffffc00ec0947 */ /* 0x000fea000383ffff */
.L_x_579:
        /* <DEDUP_REMOVED lines=24> */
.L_x_581:
        /* <DEDUP_REMOVED lines=25> */
.L_x_582:
        /* <DEDUP_REMOVED lines=13> */
.L_x_3342:


//--------------------- .text._Z35group_norm_nhwc_bwd_one_pass_kernelI11Bf16IOFp16WLi512ELi8ELi128EEv26Group_norm_nhwc_bwd_params --------------------------
	.section	.text._Z35group_norm_nhwc_bwd_one_pass_kernelI11Bf16IOFp16WLi512ELi8ELi128EEv26Group_norm_nhwc_bwd_params,"ax",@progbits
	.align	128
        .global         _Z35group_norm_nhwc_bwd_one_pass_kernelI11Bf16IOFp16WLi512ELi8ELi128EEv26Group_norm_nhwc_bwd_params
        .type           _Z35group_norm_nhwc_bwd_one_pass_kernelI11Bf16IOFp16WLi512ELi8ELi128EEv26Group_norm_nhwc_bwd_params,@function
        .size           _Z35group_norm_nhwc_bwd_one_pass_kernelI11Bf16IOFp16WLi512ELi8ELi128EEv26Group_norm_nhwc_bwd_params,(.L_x_3343 - _Z35group_norm_nhwc_bwd_one_pass_kernelI11Bf16IOFp16WLi512ELi8ELi128EEv26Group_norm_nhwc_bwd_params)
        .other          _Z35group_norm_nhwc_bwd_one_pass_kernelI11Bf16IOFp16WLi512ELi8ELi128EEv26Group_norm_nhwc_bwd_params,@"STO_CUDA_ENTRY STV_DEFAULT"
_Z35group_norm_nhwc_bwd_one_pass_kernelI11Bf16IOFp16WLi512ELi8ELi128EEv26Group_norm_nhwc_bwd_params:
.text._Z35group_norm_nhwc_bwd_one_pass_kernelI11Bf16IOFp16WLi512ELi8ELi128EEv26Group_norm_nhwc_bwd_params:
        /* <DEDUP_REMOVED lines=102> */
.L_x_666:
        /* <DEDUP_REMOVED lines=425> */
[----:B--2---:R-:W-:-:S03]  /*20f0*/  @P0 HADD2.F32 R13, -RZ, R15.H0_H0 ;  /* 0x2000000fff0d0230 */ /* 0x004fc60000004100 */
[----:B------:R-:W2:Y:S01]  /*2100*/  LDG.E.U16 R15, desc[UR8][R24.64+0x2] ;  /* 0x00000208180f7981 */ /* 0x000ea2000c1e1500 */
[----:B---3--:R-:W-:-:S03]  /*2110*/  @P0 HADD2.F32 R14, -RZ, R12.H0_H0 ;  /* 0x2000000cff0e0230 */ /* 0x008fc60000004100 */
[----:B------:R-:W3:Y:S01]  /*2120*/  LDG.E.U16 R12, desc[UR8][R24.64] ;  /* 0x00000008180c7981 */ /* 0x000ee2000c1e1500 */
[----:B--2---:R-:W-:Y:S02]  /*2130*/  HADD2.F32 R15, -RZ, R15.H0_H0 ;  /* 0x2000000fff0f7230 */ /* 0x004fe40000004100 */
[----:B---3--:R-:W-:-:S07]  /*2140*/  HADD2.F32 R12, -RZ, R12.H0_H0 ;  /* 0x2000000cff0c7230 */ /* 0x008fce0000004100 */
.L_x_585:
[----:B------:R-:W-:Y:S05]  /*2150*/  BSYNC B0 ;  /* 0x0000000000007941 */ /* 0x000fea0003800000 */
.L_x_584:
        /* <DEDUP_REMOVED lines=38> */
.L_x_586:
        /* <DEDUP_REMOVED lines=26> */
.L_x_587:
        /* <DEDUP_REMOVED lines=43> */
.L_x_588:
        /* <DEDUP_REMOVED lines=40> */
.L_x_589:
        /* <DEDUP_REMOVED lines=34> */
.L_x_590:
        /* <DEDUP_REMOVED lines=36> */
.L_x_591:
        /* <DEDUP_REMOVED lines=34> */
.L_x_592:
        /* <DEDUP_REMOVED lines=36> */
.L_x_593:
        /* <DEDUP_REMOVED lines=34> */
.L_x_594:
        /* <DEDUP_REMOVED lines=36> */
.L_x_595:
        /* <DEDUP_REMOVED lines=34> */
.L_x_596:
        /* <DEDUP_REMOVED lines=36> */
.L_x_597:
        /* <DEDUP_REMOVED lines=34> */
.L_x_598:
        /* <DEDUP_REMOVED lines=37> */
.L_x_599:
        /* <DEDUP_REMOVED lines=37> */
.L_x_600:
        /* <DEDUP_REMOVED lines=35> */
.L_x_601:
        /* <DEDUP_REMOVED lines=106> */
.L_x_603:
[----:B------:R-:W-:Y:S05]  /*4ba0*/  BSYNC B0 ;  /* 0x0000000000007941 */ /* 0x000fea0003800000 */
.L_x_602:
        /* <DEDUP_REMOVED lines=159> */
.L_x_605:
[----:B------:R-:W-:Y:S05]  /*55a0*/  BSYNC B0 ;  /* 0x0000000000007941 */ /* 0x000fea0003800000 */
.L_x_604:
        /* <DEDUP_REMOVED lines=17> */
.L_x_607:
[----:B------:R-:W-:Y:S05]  /*56c0*/  BSYNC B0 ;  /* 0x0000000000007941 */ /* 0x000fea0003800000 */
.L_x_606:
        /* <DEDUP_REMOVED lines=64> */
.L_x_610:
[----:B------:R-:W2:Y:S04]  /*5ad0*/  LDG.E.STRONG.GPU R33, desc[UR8][R34.64] ;  /* 0x0000000822217981 */ /* 0x000ea8000c1ef900 */
[----:B--2---:R-:W-:Y:S01]  /*5ae0*/  CCTL.IVALL ;  /* 0x00000000ff00798f */ /* 0x004fe20002000000 */
[----:B------:R-:W-:Y:S05]  /*5af0*/  YIELD ;  /* 0x0000000000007946 */ /* 0x000fea0003800000 */
[----:B------:R-:W-:-:S13]  /*5b00*/  ISETP.NE.AND P6, PT, R33, R66, PT ;  /* 0x000000422100720c */ /* 0x000fda0003fc5270 */
[----:B------:R-:W-:Y:S05]  /*5b10*/  @P6 BRA `(.L_x_610) ;  /* 0xfffffffc00ec6947 */ /* 0x000fea000383ffff */
.L_x_609:
        /* <DEDUP_REMOVED lines=21> */
.L_x_614:
        /* <DEDUP_REMOVED lines=115> */
.L_x_613:
        /* <DEDUP_REMOVED lines=62> */
.L_x_615:
[----:B------:R-:W-:-:S04]  /*6780*/  ISETP.NE.AND P6, PT, R33, RZ, PT ;  /* 0x000000ff2100720c */ /* 0x000fc80003fc5270 */
[----:B------:R-:W-:-:S13]  /*6790*/  ISETP.NE.OR P6, PT, R35, RZ, P6 ;  /* 0x000000ff2300720c */ /* 0x000fda00037c5670 */
[----:B------:R-:W-:Y:S05]  /*67a0*/  @!P6 BRA `(.L_x_611) ;  /* 0x00000000007ce947 */ /* 0x000fea0003800000 */
.L_x_612:
        /* <DEDUP_REMOVED lines=31> */
.L_x_611:
        /* <DEDUP_REMOVED lines=11> */
.L_x_617:
[----:B------:R-:W-:Y:S05]  /*6a50*/  BSYNC B0 ;  /* 0x0000000000007941 */ /* 0x000fea0003800000 */
.L_x_616:
        /* <DEDUP_REMOVED lines=17> */
.L_x_608:
        /* <DEDUP_REMOVED lines=40> */
.L_x_618:
        /* <DEDUP_REMOVED lines=21> */
.L_x_620:
[----:B------:R-:W-:Y:S05]  /*6f40*/  BSYNC B0 ;  /* 0x0000000000007941 */ /* 0x000fea0003800000 */
.L_x_619:
        /* <DEDUP_REMOVED lines=28> */
.L_x_621:
        /* <DEDUP_REMOVED lines=20> */
.L_x_623:
[----:B------:R-:W-:Y:S05]  /*7250*/  BSYNC B0 ;  /* 0x0000000000007941 */ /* 0x000fea0003800000 */
.L_x_622:
        /* <DEDUP_REMOVED lines=27> */
.L_x_624:
        /* <DEDUP_REMOVED lines=20> */
.L_x_626:
[----:B------:R-:W-:Y:S05]  /*7550*/  BSYNC B0 ;  /* 0x0000000000007941 */ /* 0x000fea0003800000 */
.L_x_625:
        /* <DEDUP_REMOVED lines=27> */
.L_x_627:
        /* <DEDUP_REMOVED lines=23> */
.L_x_629:
[----:B------:R-:W-:Y:S05]  /*7880*/  BSYNC B0 ;  /* 0x0000000000007941 */ /* 0x000fea0003800000 */
.L_x_628:
        /* <DEDUP_REMOVED lines=28> */
.L_x_630:
        /* <DEDUP_REMOVED lines=23> */
.L_x_632:
[----:B------:R-:W-:Y:S05]  /*7bc0*/  BSYNC B0 ;  /* 0x0000000000007941 */ /* 0x000fea0003800000 */
.L_x_631:
        /* <DEDUP_REMOVED lines=28> */
.L_x_633:
        /* <DEDUP_REMOVED lines=23> */
.L_x_635:
[----:B------:R-:W-:Y:S05]  /*7f00*/  BSYNC B0 ;  /* 0x0000000000007941 */ /* 0x000fea0003800000 */
.L_x_634:
        /* <DEDUP_REMOVED lines=28> */
.L_x_636:
        /* <DEDUP_REMOVED lines=23> */
.L_x_638:
[----:B------:R-:W-:Y:S05]  /*8240*/  BSYNC B0 ;  /* 0x0000000000007941 */ /* 0x000fea0003800000 */
.L_x_637:
        /* <DEDUP_REMOVED lines=28> */
.L_x_639:
        /* <DEDUP_REMOVED lines=23> */
.L_x_641:
[----:B------:R-:W-:Y:S05]  /*8580*/  BSYNC B0 ;  /* 0x0000000000007941 */ /* 0x000fea0003800000 */
.L_x_640:
        /* <DEDUP_REMOVED lines=28> */
.L_x_642:
        /* <DEDUP_REMOVED lines=23> */
.L_x_644:
[----:B------:R-:W-:Y:S05]  /*88c0*/  BSYNC B0 ;  /* 0x0000000000007941 */ /* 0x000fea0003800000 */
.L_x_643:
        /* <DEDUP_REMOVED lines=27> */
.L_x_645:
        /* <DEDUP_REMOVED lines=22> */
.L_x_647:
[----:B------:R-:W-:Y:S05]  /*8be0*/  BSYNC B0 ;  /* 0x0000000000007941 */ /* 0x000fea0003800000 */
.L_x_646:
        /* <DEDUP_REMOVED lines=29> */
.L_x_648:
        /* <DEDUP_REMOVED lines=22> */
.L_x_650:
[----:B------:R-:W-:Y:S05]  /*8f20*/  BSYNC B0 ;  /* 0x0000000000007941 */ /* 0x000fea0003800000 */
.L_x_649:
        /* <DEDUP_REMOVED lines=27> */
.L_x_651:
        /* <DEDUP_REMOVED lines=22> */
.L_x_653:
[----:B------:R-:W-:Y:S05]  /*9240*/  BSYNC B0 ;  /* 0x0000000000007941 */ /* 0x000fea0003800000 */
.L_x_652:
        /* <DEDUP_REMOVED lines=29> */
.L_x_654:
        /* <DEDUP_REMOVED lines=27> */
.L_x_656:
[----:B------:R-:W-:Y:S05]  /*95d0*/  BSYNC B0 ;  /* 0x0000000000007941 */ /* 0x000fea0003800000 */
.L_x_655:
        /* <DEDUP_REMOVED lines=27> */
.L_x_657:
        /* <DEDUP_REMOVED lines=27> */
.L_x_659:
[----:B------:R-:W-:Y:S05]  /*9940*/  BSYNC B0 ;  /* 0x0000000000007941 */ /* 0x000fea0003800000 */
.L_x_658:
        /* <DEDUP_REMOVED lines=27> */
.L_x_660:
        /* <DEDUP_REMOVED lines=29> */
.L_x_662:
[----:B------:R-:W-:Y:S05]  /*9cd0*/  BSYNC B0 ;  /* 0x0000000000007941 */ /* 0x000fea0003800000 */
.L_x_661:
        /* <DEDUP_REMOVED lines=25> */
.L_x_663:
        /* <DEDUP_REMOVED lines=23> */
.L_x_665:
[----:B------:R-:W-:Y:S05]  /*9fe0*/  BSYNC B0 ;  /* 0x0000000000007941 */ /* 0x000fea0003800000 */
.L_x_664:
[----:B------:R-:W-:Y:S02]  /*9ff0*/  IADD3 R6, R4, R6, RZ ;  /* 0x0000000604067210 */ /* 0x000fe40007ffe0ff */
[----:B------:R-:W-:Y:S02]  /*a000*/  IADD3 R97, R97, 0x1, RZ ;  /* 0x0000000161617810 */ /* 0x000fe40007ffe0ff */
[----:B------:R-:W-:-:S13]  /*a010*/  ISETP.GE.AND P0, PT, R6, UR4, PT ;  /* 0x0000000406007c0c */ /* 0x000fda000bf06270 */
[----:B------:R-:W-:Y:S05]  /*a020*/  @!P0 BRA `(.L_x_666) ;  /* 0xffffff64008c8947 */ /* 0x000fea000383ffff */
.L_x_583:
        /* <DEDUP_REMOVED lines=23> */
.L_x_668:
[----:B------:R-:W-:Y:S05]  /*a1a0*/  BSYNC B0 ;  /* 0x0000000000007941 */ /* 0x000fea0003800000 */
.L_x_667:
[----:B------:R-:W-:Y:S05]  /*a1b0*/  @P0 EXIT ;  /* 0x000000000000094d */ /* 0x000fea0003800000 */
[----:B------:R-:W-:Y:S05]  /*a1c0*/  @P2 BRA `(.L_x_669) ;  /* 0x0000000000202947 */ /* 0x000fea0003800000 */
[----:B------:R-:W-:-:S05]  /*a1d0*/  IMAD R0, R6, R9, RZ ;  /* 0x0000000906007224 */ /* 0x000fca00078e02ff */
[----:B------:R-:W-:-:S13]  /*a1e0*/  ISETP.NE.AND P0, PT, R0, -0x1, PT ;  /* 0xffffffff0000780c */ /* 0x000fda0003f05270 */
[----:B------:R-:W-:Y:S05]  /*a1f0*/  @!P0 BRA `(.L_x_669) ;  /* 0x0000000000148947 */ /* 0x000fea0003800000 */
.L_x_670:
[----:B0-----:R-:W2:Y:S04]  /*a200*/  LDG.E.STRONG.GPU R3, desc[UR8][R4.64] ;  /* 0x0000000804037981 */ /* 0x001ea8000c1ef900 */
[----:B--2---:R-:W-:Y:S01]  /*a210*/  CCTL.IVALL ;  /* 0x00000000ff00798f */ /* 0x004fe20002000000 */
[----:B------:R-:W-:Y:S05]  /*a220*/  YIELD ;  /* 0x0000000000007946 */ /* 0x000fea0003800000 */
[----:B------:R-:W-:-:S13]  /*a230*/  ISETP.NE.AND P0, PT, R3, R0, PT ;  /* 0x000000000300720c */ /* 0x000fda0003f05270 */
[----:B------:R-:W-:Y:S05]  /*a240*/  @P0 BRA `(.L_x_670) ;  /* 0xfffffffc00ec0947 */ /* 0x000fea000383ffff */
.L_x_669:
        /* <DEDUP_REMOVED lines=24> */
.L_x_671:
        /* <DEDUP_REMOVED lines=25> */
.L_x_672:
        /* <DEDUP_REMOVED lines=10> */
.L_x_3343:


//--------------------- .text._Z35group_norm_nhwc_bwd_one_pass_kernelI11Fp16IOFp32WLi64ELi8ELi128EEv26Group_norm_nhwc_bwd_params --------------------------
	.section	.text._Z35group_norm_nhwc_bwd_one_pass_kernelI11Fp16IOFp32WLi64ELi8ELi128EEv26Group_norm_nhwc_bwd_params,"ax",@progbits
	.align	128
        .global         _Z35group_norm_nhwc_bwd_one_pass_kernelI11Fp16IOFp32WLi64ELi8ELi128EEv26Group_norm_nhwc_bwd_params
        .type           _Z35group_norm_nhwc_bwd_one_pass_kernelI11Fp16IOFp32WLi64ELi8ELi128EEv26Group_norm_nhwc_bwd_params,@function
        .size           _Z35group_norm_nhwc_bwd_one_pass_kernelI11Fp16IOFp32WLi64ELi8ELi128EEv26Group_norm_nhwc_bwd_params,(.L_x_3344 - _Z35group_norm_nhwc_bwd_one_pass_kernelI11Fp16IOFp32WLi64ELi8ELi128EEv26Group_norm_nhwc_bwd_params)
        .other          _Z35group_norm_nhwc_bwd_one_pass_kernelI11Fp16IOFp32WLi64ELi8ELi128EEv26Group_norm_nhwc_bwd_params,@"STO_CUDA_ENTRY STV_DEFAULT"
_Z35group_norm_nhwc_bwd_one_pass_kernelI11Fp16IOFp32WLi64ELi8ELi128EEv26Group_norm_nhwc_bwd_params:
.text._Z35group_norm_nhwc_bwd_one_pass_kernelI11Fp16IOFp32WLi64ELi8ELi128EEv26Group_norm_nhwc_bwd_params:
        /* <DEDUP_REMOVED lines=47> */
.L_x_700:
[----:B0-----:R-:W0:Y:S01]  /*02f0*/  LDC R9, c[0x0][0x2a0] ;  /* 0x0000a800ff097b82 */ /* 0x001e220000000800 */
[----:B------:R-:W-:Y:S01]  /*0300*/  IABS R8, R36 ;  /* 0x0000002400087213 */ /* 0x000fe20000000000 */
[----:B------:R-:W-:-:S06]  /*0310*/  ULDC.64 UR10, c[0x0][0x290] ;  /* 0x0000a400000a7ab9 */ /* 0x000fcc0000000a00 */
[----:B------:R-:W1:Y:S01]  /*0320*/  LDC R13, c[0x0][0x2ac] ;  /* 0x0000ab00ff0d7b82 */ /* 0x000e620000000800 */
[----:B------:R-:W-:-:S07]  /*0330*/  ISETP.GE.AND P3, PT, R36, RZ, PT ;  /* 0x000000ff2400720c */ /* 0x000fce0003f66270 */
[----:B------:R-:W2:Y:S01]  /*0340*/  @P1 LDC.64 R16, c[0x0][0x288] ;  /* 0x0000a200ff101b82 */ /* 0x000ea20000000a00 */
[----:B0-----:R-:W-:-:S07]  /*0350*/  IABS R12, R9 ;  /* 0x00000009000c7213 */ /* 0x001fce0000000000 */
[----:B------:R-:W0:Y:S01]  /*0360*/  @P1 LDC.64 R18, c[0x0][0x230] ;  /* 0x00008c00ff121b82 */ /* 0x000e220000000a00 */
[----:B------:R-:W3:Y:S08]  /*0370*/  I2F.RP R3, R12 ;  /* 0x0000000c00037306 */ /* 0x000ef00000209400 */
[----:B---3--:R-:W3:Y:S02]  /*0380*/  MUFU.RCP R3, R3 ;  /* 0x0000000300037308 */ /* 0x008ee40000001000 */
[----:B---3--:R-:W-:-:S06]  /*0390*/  IADD3 R4, R3, 0xffffffe, RZ ;  /* 0x0ffffffe03047810 */ /* 0x008fcc0007ffe0ff */
[----:B------:R3:W4:Y:S02]  /*03a0*/  F2I.FTZ.U32.TRUNC.NTZ R5, R4 ;  /* 0x0000000400057305 */ /* 0x000724000021f000 */
[----:B---3--:R-:W-:Y:S02]  /*03b0*/  MOV R4, RZ ;  /* 0x000000ff00047202 */ /* 0x008fe40000000f00 */
[----:B----4-:R-:W-:-:S05]  /*03c0*/  IADD3 R7, RZ, -R5, RZ ;  /* 0x80000005ff077210 */ /* 0x010fca0007ffe0ff */
[----:B------:R-:W-:-:S04]  /*03d0*/  IMAD R7, R7, R12, RZ ;  /* 0x0000000c07077224 */ /* 0x000fc800078e02ff */
[----:B------:R-:W-:Y:S01]  /*03e0*/  IMAD.HI.U32 R5, R5, R7, R4 ;  /* 0x0000000705057227 */ /* 0x000fe200078e0004 */
[----:B------:R-:W-:Y:S01]  /*03f0*/  SHF.R.U32.HI R4, RZ, 0x2, R38 ;  /* 0x00000002ff047819 */ /* 0x000fe20000011626 */
[----:B------:R-:W3:Y:S04]  /*0400*/  LDC.64 R6, c[0x0][0x248] ;  /* 0x00009200ff067b82 */ /* 0x000ee80000000a00 */
[----:B------:R-:W-:-:S04]  /*0410*/  IMAD.HI.U32 R5, R5, R8, RZ ;  /* 0x0000000805057227 */ /* 0x000fc800078e00ff */
[----:B-1----:R-:W-:Y:S01]  /*0420*/  IMAD R4, R13, UR14, R4 ;  /* 0x0000000e0d047c24 */ /* 0x002fe2000f8e0204 */
[----:B------:R-:W-:Y:S02]  /*0430*/  IADD3 R3, -R5, RZ, RZ ;  /* 0x000000ff05037210 */ /* 0x000fe40007ffe1ff */
[----:B------:R-:W-:-:S03]  /*0440*/  LOP3.LUT R13, R36, R9, RZ, 0x3c, !PT ;  /* 0x00000009240d7212 */ /* 0x000fc600078e3cff */
[----:B------:R-:W-:-:S05]  /*0450*/  IMAD R3, R12, R3, R8 ;  /* 0x000000030c037224 */ /* 0x000fca00078e0208 */
[----:B------:R-:W-:Y:S01]  /*0460*/  ISETP.GT.U32.AND P5, PT, R12, R3, PT ;  /* 0x000000030c00720c */ /* 0x000fe20003fa4070 */
[----:B---3--:R-:W-:-:S06]  /*0470*/  IMAD.WIDE R6, R36, 0x8, R6 ;  /* 0x0000000824067825 */ /* 0x008fcc00078e0206 */
[----:B------:R-:W3:Y:S06]  /*0480*/  LDG.E.64 R6, desc[UR12][R6.64] ;  /* 0x0000000c06067981 */ /* 0x000eec000c1e1b00 */
        /* <DEDUP_REMOVED lines=22> */
[----:B------:R-:W1:Y:S01]  /*05f0*/  @P0 LDC.64 R20, c[0x0][0x288] ;  /* 0x0000a200ff140b82 */ /* 0x000e620000000a00 */
[----:B------:R-:W-:-:S03]  /*0600*/  SHF.R.S32.HI R9, RZ, 0x1f, R8 ;  /* 0x0000001fff097819 */ /* 0x000fc60000011408 */
[----:B------:R-:W-:Y:S01]  /*0610*/  IMAD R4, R4, UR10, RZ ;  /* 0x0000000a04047c24 */ /* 0x000fe2000f8e02ff */
[----:B------:R-:W-:Y:S01]  /*0620*/  SHF.R.S32.HI R13, RZ, 0x1f, R10 ;  /* 0x0000001fff0d7819 */ /* 0x000fe2000001140a */
[C---:B------:R-:W-:Y:S01]  /*0630*/  IMAD.WIDE.U32 R40, R5.reuse, UR10, R8 ;  /* 0x0000000a05287c25 */ /* 0x040fe2000f8e0008 */
[----:B------:R-:W-:Y:S01]  /*0640*/  IADD3 R27, R10, 0x20, RZ ;  /* 0x000000200a1b7810 */ /* 0x000fe20007ffe0ff */
[----:B------:R-:W4:Y:S02]  /*0650*/  @P0 LDC.64 R14, c[0x0][0x230] ;  /* 0x00008c00ff0e0b82 */ /* 0x000f240000000a00 */
[----:B------:R-:W-:Y:S01]  /*0660*/  IMAD R43, R5, UR11, R4 ;  /* 0x0000000b052b7c24 */ /* 0x000fe2000f8e0204 */
[----:B------:R-:W-:Y:S01]  /*0670*/  @P1 MOV R42, R40 ;  /* 0x00000028002a1202 */ /* 0x000fe20000000f00 */
[----:B--2---:R-:W-:-:S03]  /*0680*/  @P1 IMAD R4, R13, R16, RZ ;  /* 0x000000100d041224 */ /* 0x004fc600078e02ff */
[----:B------:R-:W-:Y:S01]  /*0690*/  IADD3 R43, R41, R43, RZ ;  /* 0x0000002b292b7210 */ /* 0x000fe20007ffe0ff */
[----:B------:R-:W2:Y:S01]  /*06a0*/  @P1 LDC.64 R12, c[0x0][0x228] ;  /* 0x00008a00ff0c1b82 */ /* 0x000ea20000000a00 */
[C---:B------:R-:W-:Y:S02]  /*06b0*/  @P1 IMAD R23, R10.reuse, R17, R4 ;  /* 0x000000110a171224 */ /* 0x040fe400078e0204 */
[----:B------:R-:W-:-:S05]  /*06c0*/  @P1 IMAD.WIDE.U32 R16, R10, R16, R42 ;  /* 0x000000100a101225 */ /* 0x000fca00078e002a */
[----:B------:R-:W4:Y:S01]  /*06d0*/  @P0 LDC.64 R4, c[0x0][0x228] ;  /* 0x00008a00ff040b82 */ /* 0x000f220000000a00 */
[----:B------:R-:W-:Y:S02]  /*06e0*/  SHF.R.S32.HI R25, RZ, 0x1f, R27 ;  /* 0x0000001fff197819 */ /* 0x000fe4000001141b */
[----:B------:R-:W-:Y:S02]  /*06f0*/  @P1 IADD3 R17, R17, R23, RZ ;  /* 0x0000001711111210 */ /* 0x000fe40007ffe0ff */
[C---:B------:R-:W-:Y:S01]  /*0700*/  @P1 SHF.L.U32 R23, R16.reuse, 0x1, RZ ;  /* 0x0000000110171819 */ /* 0x040fe200000006ff */
[----:B-1----:R-:W-:Y:S01]  /*0710*/  @P0 IMAD R24, R25, R20, RZ ;  /* 0x0000001419180224 */ /* 0x002fe200078e02ff */
[----:B------:R-:W-:Y:S02]  /*0720*/  @P1 SHF.L.U64.HI R22, R16, 0x1, R17 ;  /* 0x0000000110161819 */ /* 0x000fe40000010211 */
[----:B------:R-:W-:Y:S02]  /*0730*/  @P0 MOV R16, R40 ;  /* 0x0000002800100202 */ /* 0x000fe40000000f00 */
[----:B------:R-:W-:Y:S01]  /*0740*/  @P0 MOV R17, R43 ;  /* 0x0000002b00110202 */ /* 0x000fe20000000f00 */
[----:B------:R-:W-:Y:S01]  /*0750*/  @P0 IMAD R25, R27, R21, R24 ;  /* 0x000000151b190224 */ /* 0x000fe200078e0218 */
[----:B0-----:R-:W-:Y:S01]  /*0760*/  @P1 IADD3 R18, P2, R23, R18, RZ ;  /* 0x0000001217121210 */ /* 0x001fe20007f5e0ff */
[----:B------:R-:W-:-:S03]  /*0770*/  @P0 IMAD.WIDE.U32 R20, R27, R20, R16 ;  /* 0x000000141b140225 */ /* 0x000fc600078e0010 */
[----:B------:R-:W-:Y:S02]  /*0780*/  @P1 IADD3.X R19, R22, R19, RZ, P2, !PT ;  /* 0x0000001316131210 */ /* 0x000fe400017fe4ff */
[----:B--2---:R-:W-:Y:S02]  /*0790*/  @P1 IADD3 R16, P2, R23, R12, RZ ;  /* 0x0000000c17101210 */ /* 0x004fe40007f5e0ff */
[----:B------:R-:W-:Y:S02]  /*07a0*/  @P0 SHF.L.U32 R17, R20, 0x1, RZ ;  /* 0x0000000114110819 */ /* 0x000fe400000006ff */
[----:B------:R-:W-:Y:S02]  /*07b0*/  CS2R R32, SRZ ;  /* 0x0000000000207805 */ /* 0x000fe4000001ff00 */
[C---:B----4-:R-:W-:Y:S02]  /*07c0*/  @P0 IADD3 R12, P3, R17.reuse, R14, RZ ;  /* 0x0000000e110c0210 */ /* 0x050fe40007f7e0ff */
[----:B------:R-:W-:-:S02]  /*07d0*/  @P0 IADD3 R4, P4, R17, R4, RZ ;  /* 0x0000000411040210 */ /* 0x000fc40007f9e0ff */
[----:B------:R-:W5:Y:S01]  /*07e0*/  @P1 LDG.E R33, desc[UR12][R18.64] ;  /* 0x0000000c12211981 */ /* 0x000f62000c1e1900 */
[----:B------:R-:W-:-:S05]  /*07f0*/  @P1 IADD3.X R17, R22, R13, RZ, P2, !PT ;  /* 0x0000000d16111210 */ /* 0x000fca00017fe4ff */
[----:B------:R-:W5:Y:S01]  /*0800*/  @P1 LDG.E R32, desc[UR12][R16.64] ;  /* 0x0000000c10201981 */ /* 0x000f62000c1e1900 */
[----:B------:R-:W-:-:S04]  /*0810*/  @P0 IADD3 R21, R21, R25, RZ ;  /* 0x0000001915150210 */ /* 0x000fc80007ffe0ff */
[----:B------:R-:W-:Y:S02]  /*0820*/  @P0 SHF.L.U64.HI R20, R20, 0x1, R21 ;  /* 0x0000000114140819 */ /* 0x000fe40000010215 */
[----:B------:R-:W-:Y:S02]  /*0830*/  MOV R34, RZ ;  /* 0x000000ff00227202 */ /* 0x000fe40000000f00 */
[----:B------:R-:W-:Y:S02]  /*0840*/  MOV R31, RZ ;  /* 0x000000ff001f7202 */ /* 0x000fe40000000f00 */
[C---:B------:R-:W-:Y:S02]  /*0850*/  @P0 IADD3.X R13, R20.reuse, R15, RZ, P3, !PT ;  /* 0x0000000f140d0210 */ /* 0x040fe40001ffe4ff */
[----:B------:R-:W-:-:S03]  /*0860*/  @P0 IADD3.X R5, R20, R5, RZ, P4, !PT ;  /* 0x0000000514050210 */ /* 0x000fc600027fe4ff */
[----:B------:R-:W5:Y:S04]  /*0870*/  @P0 LDG.E R34, desc[UR12][R12.64] ;  /* 0x0000000c0c220981 */ /* 0x000f68000c1e1900 */
[----:B------:R0:W5:Y:S01]  /*0880*/  @P0 LDG.E R31, desc[UR12][R4.64] ;  /* 0x0000000c041f0981 */ /* 0x000162000c1e1900 */
[----:B------:R-:W-:Y:S01]  /*0890*/  UMOV UR10, 0x3f800000 ;  /* 0x3f800000000a7882 */ /* 0x000fe20000000000 */
[----:B------:R-:W-:Y:S01]  /*08a0*/  BSSY B0, `(.L_x_674) ;  /* 0x000001c000007945 */ /* 0x000fe20003800000 */
[----:B0-----:R-:W-:Y:S02]  /*08b0*/  CS2R R4, SRZ ;  /* 0x0000000000047805 */ /* 0x001fe4000001ff00 */
[----:B---3--:R-:W-:-:S13]  /*08c0*/  R2UR UR11, R6 ;  /* 0x00000000060b72ca */ /* 0x008fda00000e0000 */
        /* <DEDUP_REMOVED lines=11> */
[----:B------:R-:W-:Y:S02]  /*0980*/  @UP0 UMOV UR10, UR4 ;  /* 0x00000004000a0c82 */ /* 0x000fe40008000000 */
[----:B------:R-:W-:Y:S05]  /*0990*/  @P0 BRA `(.L_x_675) ;  /* 0x0000000000300947 */ /* 0x000fea0003800000 */
[----:B------:R-:W-:Y:S01]  /*09a0*/  ULDC.U8 UR4, c[0x0][0x2a4] ;  /* 0x0000a90000047ab9 */ /* 0x000fe20000000000 */
[C---:B------:R-:W-:Y:S01]  /*09b0*/  SHF.L.U32 R13, R8.reuse, 0x2, RZ ;  /* 0x00000002080d7819 */ /* 0x040fe200000006ff */
[----:B------:R-:W-:Y:S01]  /*09c0*/  ULDC.64 UR16, c[0x0][0x238] ;  /* 0x00008e0000107ab9 */ /* 0x000fe20000000a00 */
[----:B------:R-:W-:Y:S02]  /*09d0*/  ISETP.NE.AND P0, PT, RZ, UR4, PT ;  /* 0x00000004ff007c0c */ /* 0x000fe4000bf05270 */
[----:B------:R-:W-:Y:S02]  /*09e0*/  SHF.L.U64.HI R14, R8, 0x2, R9 ;  /* 0x00000002080e7819 */ /* 0x000fe40000010209 */
[----:B------:R-:W-:-:S09]  /*09f0*/  IADD3 R12, P2, R13, UR16, RZ ;  /* 0x000000100d0c7c10 */ /* 0x000fd2000ff5e0ff */
[----:B------:R-:W0:Y:S02]  /*0a00*/  @P0 LDC.64 R4, c[0x0][0x240] ;  /* 0x00009000ff040b82 */ /* 0x000e240000000a00 */
[----:B0-----:R-:W-:Y:S02]  /*0a10*/  @P0 IADD3 R8, P3, R13, R4, RZ ;  /* 0x000000040d080210 */ /* 0x001fe40007f7e0ff */
[C---:B------:R-:W-:Y:S02]  /*0a20*/  IADD3.X R13, R14.reuse, UR17, RZ, P2, !PT ;  /* 0x000000110e0d7c10 */ /* 0x040fe400097fe4ff */
[----:B------:R-:W-:-:S03]  /*0a30*/  @P0 IADD3.X R9, R14, R5, RZ, P3, !PT ;  /* 0x000000050e090210 */ /* 0x000fc60001ffe4ff */
[----:B------:R0:W5:Y:S04]  /*0a40*/  LDG.E.64 R4, desc[UR12][R12.64] ;  /* 0x0000000c0c047981 */ /* 0x000168000c1e1b00 */
[----:B------:R0:W5:Y:S02]  /*0a50*/  @P0 LDG.E.64 R6, desc[UR12][R8.64] ;  /* 0x0000000c08060981 */ /* 0x000164000c1e1b00 */
.L_x_675:
[----:B------:R-:W-:Y:S05]  /*0a60*/  BSYNC B0 ;  /* 0x0000000000007941 */ /* 0x000fea0003800000 */
.L_x_674:
[----:B------:R-:W-:Y:S01]  /*0a70*/  ULDC.U8 UR4, c[0x0][0x2a4] ;  /* 0x0000a90000047ab9 */ /* 0x000fe20000000000 */
[--C-:B0----5:R-:W-:Y:S01]  /*0a80*/  HADD2.F32 R8, -RZ, R33.reuse.H0_H0 ;  /* 0x20000021ff087230 */ /* 0x121fe20000004100 */
[----:B------:R-:W-:Y:S01]  /*0a90*/  ISETP.NE.AND P2, PT, RZ, UR4, PT ;  /* 0x00000004ff007c0c */ /* 0x000fe2000bf45270 */
[----:B------:R-:W-:Y:S02]  /*0aa0*/  HADD2.F32 R9, -RZ, R33.H1_H1 ;  /* 0x30000021ff097230 */ /* 0x000fe40000004100 */
[----:B------:R-:W-:Y:S02]  /*0ab0*/  HADD2.F32 R17, -RZ, R34.H0_H0 ;  /* 0x20000022ff117230 */ /* 0x000fe40000004100 */
[----:B------:R-:W-:Y:S01]  /*0ac0*/  FADD.FTZ R8, R8, -UR11 ;  /* 0x8000000b08087e21 */ /* 0x000fe20008010000 */
[--C-:B------:R-:W-:Y:S02]  /*0ad0*/  HADD2.F32 R15, -RZ, R32.reuse.H0_H0 ;  /* 0x20000020ff0f7230 */ /* 0x100fe40000004100 */
[----:B------:R-:W-:Y:S01]  /*0ae0*/  FADD.FTZ R18, R9, -UR11 ;  /* 0x8000000b09127e21 */ /* 0x000fe20008010000 */
[----:B------:R-:W-:-:S02]  /*0af0*/  HADD2.F32 R14, -RZ, R32.H1_H1 ;  /* 0x30000020ff0e7230 */ /* 0x000fc40000004100 */
[----:B------:R-:W-:Y:S01]  /*0b00*/  FMUL.FTZ R9, R8, UR10 ;  /* 0x0000000a08097c20 */ /* 0x000fe20008410000 */
[----:B------:R-:W-:Y:S02]  /*0b10*/  HADD2.F32 R16, -RZ, R34.H1_H1 ;  /* 0x30000022ff107230 */ /* 0x000fe40000004100 */
[----:B------:R-:W-:Y:S01]  /*0b20*/  FADD.FTZ R17, R17, -UR11 ;  /* 0x8000000b11117e21 */ /* 0x000fe20008010000 */
[--C-:B------:R-:W-:Y:S02]  /*0b30*/  HADD2.F32 R13, -RZ, R31.reuse.H0_H0 ;  /* 0x2000001fff0d7230 */ /* 0x100fe40000004100 */
[----:B------:R-:W-:Y:S01]  /*0b40*/  FMUL.FTZ R8, R18, UR10 ;  /* 0x0000000a12087c20 */ /* 0x000fe20008410000 */
[----:B------:R-:W-:Y:S01]  /*0b50*/  HADD2.F32 R12, -RZ, R31.H1_H1 ;  /* 0x3000001fff0c7230 */ /* 0x000fe20000004100 */
        /* <DEDUP_REMOVED lines=19> */
.L_x_676:
        /* <DEDUP_REMOVED lines=26> */
.L_x_677:
        /* <DEDUP_REMOVED lines=19> */
[----:B------:R-:W-:Y:S01]  /*0f60*/  FADD.FTZ R23, R23, R12 ;  /* 0x0000000c17177221 */ /* 0x000fe20000010000 */
        /* <DEDUP_REMOVED lines=24> */
[----:B-1----:R-:W-:Y:S01]  /*10f0*/  @!P0 FADD.FTZ R19, R19, R20 ;  /* 0x0000001413138221 */ /* 0x002fe20000010000 */
[----:B------:R-:W-:Y:S01]  /*1100*/  ISETP.NE.AND P0, PT, R11, RZ, PT ;  /* 0x000000ff0b00720c */ /* 0x000fe20003f05270 */
[----:B------:R-:W-:Y:S01]  /*1110*/  FFMA.FTZ R20, R17, R13, R22 ;  /* 0x0000000d11147223 */ /* 0x000fe20000010016 */
[----:B------:R-:W-:Y:S01]  /*1120*/  FADD.FTZ R22, RZ, R15 ;  /* 0x0000000fff167221 */ /* 0x000fe20000010000 */
[----:B------:R-:W-:Y:S01]  /*1130*/  FFMA.FTZ R21, R16, R12, R21 ;  /* 0x0000000c10157223 */ /* 0x000fe20000010015 */
[----:B------:R-:W-:-:S02]  /*1140*/  MOV R8, R18 ;  /* 0x0000001200087202 */ /* 0x000fc40000000f00 */
[----:B------:R-:W-:Y:S01]  /*1150*/  FADD.FTZ R22, R22, R13 ;  /* 0x0000000d16167221 */ /* 0x000fe20000010000 */
[----:B------:R-:W-:-:S04]  /*1160*/  MOV R9, R19 ;  /* 0x0000001300097202 */ /* 0x000fc80000000f00 */
        /* <DEDUP_REMOVED lines=13> */
.L_x_679:
[----:B------:R-:W-:Y:S05]  /*1240*/  BSYNC B0 ;  /* 0x0000000000007941 */ /* 0x000fea0003800000 */
.L_x_678:
        /* <DEDUP_REMOVED lines=158> */
.L_x_681:
[----:B------:R-:W-:Y:S05]  /*1c30*/  BSYNC B0 ;  /* 0x0000000000007941 */ /* 0x000fea0003800000 */
.L_x_680:
        /* <DEDUP_REMOVED lines=19> */
.L_x_683:
[----:B------:R-:W-:Y:S05]  /*1d70*/  BSYNC B0 ;  /* 0x0000000000007941 */ /* 0x000fea0003800000 */
.L_x_682:
[----:B------:R-:W-:Y:S05]  /*1d80*/  @!P0 BRA `(.L_x_684) ;  /* 0x0000001000808947 */ /* 0x000fea0003800000 */
[----:B------:R-:W1:Y:S01]  /*1d90*/  LDC.64 R12, c[0x0][0x258] ;  /* 0x00009600ff0c7b82 */ /* 0x000e620000000a00 */
[----:B--2---:R-:W-:-:S05]  /*1da0*/  LOP3.LUT R14, R35, 0x1, RZ, 0xc0, !PT ;  /* 0x00000001230e7812 */ /* 0x004fca00078ec0ff */
[----:B------:R-:W-:Y:S02]  /*1db0*/  IMAD R3, R14, R29, RZ ;  /* 0x0000001d0e037224 */ /* 0x000fe400078e02ff */
[----:B0-----:R-:W0:Y:S02]  /*1dc0*/  LDC.64 R22, c[0x0][0x260] ;  /* 0x00009800ff167b82 */ /* 0x001e240000000a00 */
[C---:B------:R-:W-:Y:S01]  /*1dd0*/  IMAD R14, R3.reuse, R28, RZ ;  /* 0x0000001c030e7224 */ /* 0x040fe200078e02ff */
[----:B------:R-:W-:-:S04]  /*1de0*/  IADD3 R3, R3, R30, RZ ;  /* 0x0000001e03037210 */ /* 0x000fc80007ffe0ff */
[----:B------:R-:W-:Y:S01]  /*1df0*/  SHF.L.U32 R15, R14, 0x1, RZ ;  /* 0x000000010e0f7819 */ /* 0x000fe200000006ff */
[----:B-1----:R-:W-:-:S04]  /*1e00*/  IMAD.WIDE.U32 R12, R3, 0x4, R12 ;  /* 0x00000004030c7825 */ /* 0x002fc800078e000c */
[----:B0-----:R-:W-:Y:S01]  /*1e10*/  IMAD.WIDE R22, R15, 0x4, R22 ;  /* 0x000000040f167825 */ /* 0x001fe200078e0216 */
        /* <DEDUP_REMOVED lines=21> */
.L_x_686:
[----:B-1----:R-:W2:Y:S04]  /*1f70*/  LDG.E.STRONG.GPU R3, desc[UR12][R12.64] ;  /* 0x0000000c0c037981 */ /* 0x002ea8000c1ef900 */
[----:B--2---:R-:W-:Y:S01]  /*1f80*/  CCTL.IVALL ;  /* 0x00000000ff00798f */ /* 0x004fe20002000000 */
[----:B------:R-:W-:Y:S05]  /*1f90*/  YIELD ;  /* 0x0000000000007946 */ /* 0x000fea0003800000 */
[----:B------:R-:W-:-:S13]  /*1fa0*/  ISETP.NE.AND P0, PT, R3, R16, PT ;  /* 0x000000100300720c */ /* 0x000fda0003f05270 */
[----:B------:R-:W-:Y:S05]  /*1fb0*/  @P0 BRA `(.L_x_686) ;  /* 0xfffffffc00ec0947 */ /* 0x000fea000383ffff */
.L_x_685:
        /* <DEDUP_REMOVED lines=16> */
.L_x_690:
        /* <DEDUP_REMOVED lines=115> */
.L_x_689:
        /* <DEDUP_REMOVED lines=61> */
.L_x_691:
[----:B------:R-:W-:-:S13]  /*2bc0*/  ISETP.NE.OR P0, PT, R3, RZ, P0 ;  /* 0x000000ff0300720c */ /* 0x000fda0000705670 */
[----:B------:R-:W-:Y:S05]  /*2bd0*/  @!P0 BRA `(.L_x_687) ;  /* 0x00000000007c8947 */ /* 0x000fea0003800000 */
.L_x_688:
        /* <DEDUP_REMOVED lines=31> */
.L_x_687:
        /* <DEDUP_REMOVED lines=11> */
.L_x_693:
[----:B------:R-:W-:Y:S05]  /*2e80*/  BSYNC B0 ;  /* 0x0000000000007941 */ /* 0x000fea0003800000 */
.L_x_692:
        /* <DEDUP_REMOVED lines=16> */
.L_x_684:
[----:B------:R-:W3:Y:S01]  /*2f90*/  S2UR UR6, SR_CgaCtaId ;  /* 0x00000000000679c3 */ /* 0x000ee20000008800 */
[----:B------:R-:W-:Y:S01]  /*2fa0*/  UMOV UR4, 0x400 ;  /* 0x0000040000047882 */ /* 0x000fe20000000000 */
[--C-:B--2---:R-:W-:Y:S01]  /*2fb0*/  HADD2.F32 R16, -RZ, R34.reuse.H0_H0 ;  /* 0x20000022ff107230 */ /* 0x104fe20000004100 */
[----:B------:R-:W-:Y:S01]  /*2fc0*/  SHF.R.U32.HI R18, RZ, 0x2, R38 ;  /* 0x00000002ff127819 */ /* 0x000fe20000011626 */
[----:B------:R-:W-:-:S04]  /*2fd0*/  HADD2.F32 R34, -RZ, R34.H1_H1 ;  /* 0x30000022ff227230 */ /* 0x000fc80000004100 */
[----:B-1----:R-:W1:Y:S01]  /*2fe0*/  LDC R15, c[0x0][0x2ac] ;  /* 0x0000ab00ff0f7b82 */ /* 0x002e620000000800 */
[----:B---3--:R-:W-:-:S09]  /*2ff0*/  ULEA UR4, UR6, UR4, 0x18 ;  /* 0x0000000406047291 */ /* 0x008fd2000f8ec03f */
[----:B------:R-:W-:Y:S01]  /*3000*/  @!P3 STS.64 [UR4+0x30], R8 ;  /* 0x00003008ff00b988 */ /* 0x000fe20008000a04 */
[----:B------:R-:W-:Y:S06]  /*3010*/  BAR.SYNC.DEFER_BLOCKING 0x0 ;  /* 0x0000000000007b1d */ /* 0x000fec0000010000 */
[----:B------:R-:W2:Y:S01]  /*3020*/  LDS.64 R12, [UR4+0x30] ;  /* 0x00003004ff0c7984 */ /* 0x000ea20008000a00 */
[----:B------:R-:W-:Y:S02]  /*3030*/  ULDC UR4, c[0x0][0x2bc] ;  /* 0x0000af0000047ab9 */ /* 0x000fe40000000800 */
[----:B--2---:R-:W-:Y:S01]  /*3040*/  FMUL.FTZ R3, R12, UR4 ;  /* 0x000000040c037c20 */ /* 0x004fe20008410000 */
[----:B------:R-:W-:-:S02]  /*3050*/  HADD2.F32 R12, -RZ, R33.H0_H0 ;  /* 0x20000021ff0c7230 */ /* 0x000fc40000004100 */
[----:B------:R-:W-:Y:S01]  /*3060*/  FMUL.FTZ R14, R13, UR4 ;  /* 0x000000040d0e7c20 */ /* 0x000fe20008410000 */
[----:B------:R-:W-:Y:S02]  /*3070*/  HADD2.F32 R33, -RZ, R33.H1_H1 ;  /* 0x30000021ff217230 */ /* 0x000fe40000004100 */
[--C-:B------:R-:W-:Y:S02]  /*3080*/  HADD2.F32 R13, -RZ, R32.reuse.H0_H0 ;  /* 0x20000020ff0d7230 */ /* 0x100fe40000004100 */
[----:B0-----:R-:W-:Y:S01]  /*3090*/  FADD.FTZ R9, R12, -UR11 ;  /* 0x8000000b0c097e21 */ /* 0x001fe20008010000 */
[----:B------:R-:W-:Y:S02]  /*30a0*/  HADD2.F32 R32, -RZ, R32.H1_H1 ;  /* 0x30000020ff207230 */ /* 0x000fe40000004100 */
        /* <DEDUP_REMOVED lines=22> */
.L_x_694:
[----:B------:R-:W-:Y:S04]  /*3210*/  BSSY B0, `(.L_x_695) ;  /* 0x0000015000007945 */ /* 0x000fe80003800000 */
[----:B------:R-:W-:Y:S05]  /*3220*/  @!P1 BRA `(.L_x_696) ;  /* 0x00000000004c9947 */ /* 0x000fea0003800000 */
[C---:B------:R-:W-:Y:S01]  /*3230*/  FFMA.FTZ R12, R3.reuse, R9, R14 ;  /* 0x00000009030c7223 */ /* 0x040fe2000001000e */
[----:B------:R-:W-:Y:S01]  /*3240*/  SHF.R.S32.HI R17, RZ, 0x1f, R10 ;  /* 0x0000001fff117819 */ /* 0x000fe2000001140a */
[----:B------:R-:W-:Y:S01]  /*3250*/  FFMA.FTZ R9, R3, R8, R14 ;  /* 0x0000000803097223 */ /* 0x000fe2000001000e */
[----:B------:R-:W-:Y:S01]  /*3260*/  ULDC.64 UR16, c[0x0][0x288] ;  /* 0x0000a20000107ab9 */ /* 0x000fe20000000a00 */
[----:B------:R-:W-:Y:S01]  /*3270*/  FFMA.FTZ R12, R13, R4, -R12 ;  /* 0x000000040d0c7223 */ /* 0x000fe2000001080c */
[----:B------:R-:W-:Y:S01]  /*3280*/  MOV R8, R40 ;  /* 0x0000002800087202 */ /* 0x000fe20000000f00 */
[----:B------:R-:W-:Y:S02]  /*3290*/  IMAD R13, R17, UR16, RZ ;  /* 0x00000010110d7c24 */ /* 0x000fe4000f8e02ff */
[----:B------:R-:W-:Y:S01]  /*32a0*/  FFMA.FTZ R17, R32, R5, -R9 ;  /* 0x0000000520117223 */ /* 0x000fe20000010809 */
[----:B------:R-:W-:Y:S01]  /*32b0*/  MOV R9, R43 ;  /* 0x0000002b00097202 */ /* 0x000fe20000000f00 */
[----:B------:R-:W-:Y:S01]  /*32c0*/  FMUL.FTZ R20, R12, UR10 ;  /* 0x0000000a0c147c20 */ /* 0x000fe20008410000 */
[----:B------:R-:W-:-:S02]  /*32d0*/  IMAD R13, R10, UR17, R13 ;  /* 0x000000110a0d7c24 */ /* 0x000fc4000f8e020d */
[----:B------:R-:W-:Y:S01]  /*32e0*/  FMUL.FTZ R17, R17, UR10 ;  /* 0x0000000a11117c20 */ /* 0x000fe20008410000 */
[----:B------:R-:W-:Y:S01]  /*32f0*/  IMAD.WIDE.U32 R8, R10, UR16, R8 ;  /* 0x000000100a087c25 */ /* 0x000fe2000f8e0008 */
[----:B------:R-:W-:-:S03]  /*3300*/  ULDC.64 UR16, c[0x0][0x210] ;  /* 0x0000840000107ab9 */ /* 0x000fc60000000a00 */
[----:B------:R-:W-:Y:S02]  /*3310*/  F2FP.F16.F32.PACK_AB R17, R17, R20 ;  /* 0x000000141111723e */ /* 0x000fe400000000ff */
[----:B------:R-:W-:Y:S02]  /*3320*/  LEA R12, P0, R8, UR16, 0x1 ;  /* 0x00000010080c7c11 */ /* 0x000fe4000f8008ff */
[----:B------:R-:W-:-:S04]  /*3330*/  IADD3 R13, R9, R13, RZ ;  /* 0x0000000d090d7210 */ /* 0x000fc80007ffe0ff */
[----:B------:R-:W-:-:S05]  /*3340*/  LEA.HI.X R13, R8, UR17, R13, 0x1, P0 ;  /* 0x00000011080d7c11 */ /* 0x000fca00080f0c0d */
[----:B------:R0:W-:Y:S02]  /*3350*/  STG.E desc[UR12][R12.64], R17 ;  /* 0x000000110c007986 */ /* 0x0001e4000c10190c */
.L_x_696:
[----:B------:R-:W-:Y:S05]  /*3360*/  BSYNC B0 ;  /* 0x0000000000007941 */ /* 0x000fea0003800000 */
.L_x_695:
[----:B------:R-:W-:Y:S02]  /*3370*/  IMAD R15, R15, UR14, R18 ;  /* 0x0000000e0f0f7c24 */ /* 0x000fe4000f8e0212 */
[----:B0-----:R-:W-:Y:S01]  /*3380*/  FADD.FTZ R13, R16, -UR11 ;  /* 0x8000000b100d7e21 */ /* 0x001fe20008010000 */
[----:B------:R-:W-:Y:S01]  /*3390*/  FADD.FTZ R12, R34, -UR11 ;  /* 0x8000000b220c7e21 */ /* 0x000fe20008010000 */
[--C-:B------:R-:W-:Y:S02]  /*33a0*/  HADD2.F32 R9, -RZ, R31.reuse.H0_H0 ;  /* 0x2000001fff097230 */ /* 0x100fe40000004100 */
[----:B------:R-:W-:Y:S02]  /*33b0*/  HADD2.F32 R8, -RZ, R31.H1_H1 ;  /* 0x3000001fff087230 */ /* 0x000fe40000004100 */
        /* <DEDUP_REMOVED lines=22> */
.L_x_697:
        /* <DEDUP_REMOVED lines=21> */
[----:B------:R-:W-:Y:S02]  /*3670*/  F2FP.F16.F32.PACK_AB R3, R3, R6 ;  /* 0x000000060303723e */ /* 0x000fe400000000ff */
[----:B------:R-:W-:Y:S02]  /*3680*/  LEA R4, P0, R40, UR16, 0x1 ;  /* 0x0000001028047c11 */ /* 0x000fe4000f8008ff */
[----:B------:R-:W-:-:S04]  /*3690*/  IADD3 R7, R41, R7, RZ ;  /* 0x0000000729077210 */ /* 0x000fc80007ffe0ff */
[----:B------:R-:W-:-:S05]  /*36a0*/  LEA.HI.X R5, R40, UR17, R7, 0x1, P0 ;  /* 0x0000001128057c11 */ /* 0x000fca00080f0c07 */
[----:B------:R0:W-:Y:S02]  /*36b0*/  STG.E desc[UR12][R4.64], R3 ;  /* 0x0000000304007986 */ /* 0x0001e4000c10190c */
.L_x_699:
[----:B------:R-:W-:Y:S05]  /*36c0*/  BSYNC B0 ;  /* 0x0000000000007941 */ /* 0x000fea0003800000 */
.L_x_698:
[----:B------:R-:W-:Y:S01]  /*36d0*/  ULDC UR4, c[0x0][0x2a0] ;  /* 0x0000a80000047ab9 */ /* 0x000fe20000000800 */
[----:B------:R-:W-:Y:S01]  /*36e0*/  ULDC UR6, c[0x0][0x270] ;  /* 0x00009c0000067ab9 */ /* 0x000fe20000000800 */
[----:B------:R-:W-:Y:S01]  /*36f0*/  IADD3 R36, R29, R36, RZ ;  /* 0x000000241d247210 */ /* 0x000fe20007ffe0ff */
[----:B------:R-:W-:Y:S01]  /*3700*/  UIMAD UR4, UR4, UR6, URZ ;  /* 0x00000006040472a4 */ /* 0x000fe2000f8e023f */
[----:B------:R-:W-:-:S05]  /*3710*/  IADD3 R35, R35, 0x1, RZ ;  /* 0x0000000123237810 */ /* 0x000fca0007ffe0ff */
[----:B------:R-:W-:-:S13]  /*3720*/  ISETP.GE.AND P0, PT, R36, UR4, PT ;  /* 0x0000000424007c0c */ /* 0x000fda000bf06270 */
[----:B------:R-:W-:Y:S05]  /*3730*/  @!P0 BRA `(.L_x_700) ;  /* 0xffffffc800ec8947 */ /* 0x000fea000383ffff */
.L_x_673:
        /* <DEDUP_REMOVED lines=23> */
.L_x_702:
[----:B------:R-:W-:Y:S05]  /*38b0*/  BSYNC B0 ;  /* 0x0000000000007941 */ /* 0x000fea0003800000 */
.L_x_701:
[----:B------:R-:W-:Y:S05]  /*38c0*/  @P0 EXIT ;  /* 0x000000000000094d */ /* 0x000fea0003800000 */
[----:B------:R-:W-:Y:S05]  /*38d0*/  @P2 BRA `(.L_x_703) ;  /* 0x0000000000202947 */ /* 0x000fea0003800000 */
[----:B------:R-:W-:-:S05]  /*38e0*/  IMAD R0, R4, R7, RZ ;  /* 0x0000000704007224 */ /* 0x000fca00078e02ff */
[----:B------:R-:W-:-:S13]  /*38f0*/  ISETP.NE.AND P0, PT, R0, -0x1, PT ;  /* 0xffffffff0000780c */ /* 0x000fda0003f05270 */
[----:B------:R-:W-:Y:S05]  /*3900*/  @!P0 BRA `(.L_x_703) ;  /* 0x0000000000148947 */ /* 0x000fea0003800000 */
.L_x_704:
[----:B0-----:R-:W2:Y:S04]  /*3910*/  LDG.E.STRONG.GPU R5, desc[UR12][R2.64] ;  /* 0x0000000c02057981 */ /* 0x001ea8000c1ef900 */
[----:B--2---:R-:W-:Y:S01]  /*3920*/  CCTL.IVALL ;  /* 0x00000000ff00798f */ /* 0x004fe20002000000 */
[----:B------:R-:W-:Y:S05]  /*3930*/  YIELD ;  /* 0x0000000000007946 */ /* 0x000fea0003800000 */
[----:B------:R-:W-:-:S13]  /*3940*/  ISETP.NE.AND P0, PT, R5, R0, PT ;  /* 0x000000000500720c */ /* 0x000fda0003f05270 */
[----:B------:R-:W-:Y:S05]  /*3950*/  @P0 BRA `(.L_x_704) ;  /* 0xfffffffc00ec0947 */ /* 0x000fea000383ffff */
.L_x_703:
        /* <DEDUP_REMOVED lines=24> */
.L_x_705:
        /* <DEDUP_REMOVED lines=23> */
.L_x_706:
        /* <DEDUP_REMOVED lines=11> */
.L_x_3344:


//--------------------- .text._Z35group_norm_nhwc_bwd_one_pass_kernelI11Fp16IOFp32WLi128ELi8ELi128EEv26Group_norm_nhwc_bwd_params --------------------------
	.section	.text._Z35group_norm_nhwc_bwd_one_pass_kernelI11Fp16IOFp32WLi128ELi8ELi128EEv26Group_norm_nhwc_bwd_params,"ax",@progbits
	.align	128
        .global         _Z35group_norm_nhwc_bwd_one_pass_kernelI11Fp16IOFp32WLi128ELi8ELi128EEv26Group_norm_nhwc_bwd_params
        .type           _Z35group_norm_nhwc_bwd_one_pass_kernelI11Fp16IOFp32WLi128ELi8ELi128EEv26Group_norm_nhwc_bwd_params,@function
        .size           _Z35group_norm_nhwc_bwd_one_pass_kernelI11Fp16IOFp32WLi128ELi8ELi128EEv26Group_norm_nhwc_bwd_params,(.L_x_3345 - _Z35group_norm_nhwc_bwd_one_pass_kernelI11Fp16IOFp32WLi128ELi8ELi128EEv26Group_norm_nhwc_bwd_params)
        .other          _Z35group_norm_nhwc_bwd_one_pass_kernelI11Fp16IOFp32WLi128ELi8ELi128EEv26Group_norm_nhwc_bwd_params,@"STO_CUDA_ENTRY STV_DEFAULT"
_Z35group_norm_nhwc_bwd_one_pass_kernelI11Fp16IOFp32WLi128ELi8ELi128EEv26Group_norm_nhwc_bwd_params:
.text._Z35group_norm_nhwc_bwd_one_pass_kernelI11Fp16IOFp32WLi128ELi8ELi128EEv26Group_norm_nhwc_bwd_params:
        /* <DEDUP_REMOVED lines=14> */
[----:B------:R-:W-:Y:S01]  /*00e0*/  ULDC.64 UR10, c[0x0][0x288] ;  /* 0x0000a200000a7ab9 */ /* 0x000fe20000000a00 */
[----:B------:R-:W1:Y:S01]  /*00f0*/  S2R R30, SR_LANEID ;  /* 0x00000000001e7919 */ /* 0x000e620000000000 */
[----:B------:R-:W-:Y:S01]  /*0100*/  ISETP.GE.U32.AND P2, PT, R40, 0x80, PT ;  /* 0x000000802800780c */ /* 0x000fe20003f46070 */
[----:B------:R-:W-:Y:S01]  /*0110*/  UIMAD.WIDE.U32 UR4, UR10, 0x3, URZ ;  /* 0x000000030a0478a5 */ /* 0x000fe2000f8e003f */
[----:B------:R-:W-:Y:S01]  /*0120*/  R2UR UR15, R31 ;  /* 0x000000001f0f72ca */ /* 0x000fe200000e0000 */
[----:B------:R-:W2:Y:S01]  /*0130*/  S2UR UR9, SR_CgaCtaId ;  /* 0x00000000000979c3 */ /* 0x000ea20000008800 */
[----:B------:R-:W-:Y:S02]  /*0140*/  UIMAD UR8, UR11, 0x3, URZ ;  /* 0x000000030b0878a4 */ /* 0x000fe4000f8e023f */
[----:B------:R-:W-:-:S02]  /*0150*/  ULEA.HI UR7, UP0, UR11, UR10, URZ, 0x1 ;  /* 0x0000000a0b077291 */ /* 0x000fc4000f81083f */
[----:B------:R-:W-:Y:S01]  /*0160*/  UIADD3 UR8, UR5, UR8, URZ ;  /* 0x0000000805087290 */ /* 0x000fe2000fffe03f */
[----:B------:R-:W-:Y:S01]  /*0170*/  UMOV UR6, 0x400 ;  /* 0x0000040000067882 */ /* 0x000fe20000000000 */
[----:B------:R-:W-:-:S04]  /*0180*/  UIADD3.X UR10, URZ, UR11, URZ, UP0, !UPT ;  /* 0x0000000b3f0a7290 */ /* 0x000fc800087fe43f */
[----:B------:R-:W-:Y:S02]  /*0190*/  USHF.R.S64 UR5, UR7, 0x1, UR10 ;  /* 0x0000000107057899 */ /* 0x000fe4000800100a */
[----:B------:R-:W-:Y:S01]  /*01a0*/  USHF.R.S32.HI UR7, URZ, 0x1, UR10 ;  /* 0x000000013f077899 */ /* 0x000fe2000801140a */
[----:B0-----:R-:W-:Y:S01]  /*01b0*/  IMAD R0, R3, UR14, R0 ;  /* 0x0000000e03007c24 */ /* 0x001fe2000f8e0200 */
[----:B------:R-:W-:Y:S02]  /*01c0*/  SHF.R.S32.HI R3, RZ, 0x1f, R40 ;  /* 0x0000001fff037819 */ /* 0x000fe40000011428 */
[----:B------:R-:W-:Y:S02]  /*01d0*/  USHF.L.U64.HI UR7, UR5, 0x2, UR7 ;  /* 0x0000000205077899 */ /* 0x000fe40008010207 */
[----:B------:R-:W-:Y:S02]  /*01e0*/  ISETP.LT.U32.AND P1, PT, R0, UR16, PT ;  /* 0x0000001000007c0c */ /* 0x000fe4000bf21070 */
[----:B------:R-:W-:Y:S01]  /*01f0*/  SHF.R.S32.HI R2, RZ, 0x1f, R0 ;  /* 0x0000001fff027819 */ /* 0x000fe20000011400 */
[----:B--2---:R-:W-:Y:S01]  /*0200*/  ULEA UR9, UR9, UR6, 0x18 ;  /* 0x0000000609097291 */ /* 0x004fe2000f8ec03f */
[----:B------:R-:W-:Y:S01]  /*0210*/  LEA.HI R3, R3, R40, RZ, 0x5 ;  /* 0x0000002803037211 */ /* 0x000fe200078f28ff */
[----:B------:R-:W-:Y:S01]  /*0220*/  ULEA.HI UR6, UP0, UR8, UR4, URZ, 0x1 ;  /* 0x0000000408067291 */ /* 0x000fe2000f81083f */
[----:B------:R-:W-:-:S02]  /*0230*/  ISETP.LT.AND.EX P1, PT, R2, UR17, !P2, P1 ;  /* 0x0000001102007c0c */ /* 0x000fc4000d721310 */
[----:B------:R-:W-:Y:S01]  /*0240*/  IADD3 R2, R0, 0x20, RZ ;  /* 0x0000002000027810 */ /* 0x000fe20007ffe0ff */
[----:B------:R-:W-:Y:S01]  /*0250*/  UIADD3.X UR8, URZ, UR8, URZ, UP0, !UPT ;  /* 0x000000083f087290 */ /* 0x000fe200087fe43f */
[----:B------:R-:W-:Y:S02]  /*0260*/  UMOV UR4, URZ ;  /* 0x0000003f00047c82 */ /* 0x000fe40008000000 */
[----:B------:R-:W-:Y:S01]  /*0270*/  ISETP.LT.U32.AND P0, PT, R2, UR16, PT ;  /* 0x0000001002007c0c */ /* 0x000fe2000bf01070 */
[----:B------:R-:W-:Y:S01]  /*0280*/  USHF.R.S64 UR6, UR6, 0x1, UR8 ;  /* 0x0000000106067899 */ /* 0x000fe20008001008 */
[----:B------:R-:W-:Y:S01]  /*0290*/  SHF.R.S32.HI R2, RZ, 0x1f, R2 ;  /* 0x0000001fff027819 */ /* 0x000fe20000011402 */
[----:B------:R-:W-:Y:S01]  /*02a0*/  USHF.R.S32.HI UR8, URZ, 0x1, UR8 ;  /* 0x000000013f087899 */ /* 0x000fe20008011408 */
[----:B------:R-:W-:Y:S02]  /*02b0*/  ULDC UR16, c[0x0][0x10] ;  /* 0x0000040000107ab9 */ /* 0x000fe40000000800 */
[----:B------:R-:W-:Y:S01]  /*02c0*/  ISETP.LT.AND.EX P2, PT, R2, UR17, !P2, P0 ;  /* 0x0000001102007c0c */ /* 0x000fe2000d741300 */
[----:B------:R-:W-:Y:S01]  /*02d0*/  USHF.L.U64.HI UR8, UR6, 0x2, UR8 ;  /* 0x0000000206087899 */ /* 0x000fe20008010208 */
[----:B------:R-:W-:-:S04]  /*02e0*/  SHF.R.S32.HI R2, RZ, 0x5, R3 ;  /* 0x00000005ff027819 */ /* 0x000fc80000011403 */
[----:B-1----:R-:W-:-:S07]  /*02f0*/  LEA R2, R2, UR9, 0x3 ;  /* 0x0000000902027c11 */ /* 0x002fce000f8e18ff */
.L_x_742:
[----:B0-----:R-:W0:Y:S01]  /*0300*/  LDC R9, c[0x0][0x2a0] ;  /* 0x0000a800ff097b82 */ /* 0x001e220000000800 */
[----:B------:R-:W-:Y:S01]  /*0310*/  IABS R6, UR15 ;  /* 0x0000000f00067c13 */ /* 0x000fe20008000000 */
[----:B------:R-:W-:Y:S01]  /*0320*/  ULDC.64 UR10, c[0x0][0x248] ;  /* 0x00009200000a7ab9 */ /* 0x000fe20000000a00 */
[----:B------:R-:W-:Y:S01]  /*0330*/  ISETP.LE.AND P0, PT, RZ, UR15, PT ;  /* 0x0000000fff007c0c */ /* 0x000fe2000bf03270 */
[----:B------:R-:W-:Y:S01]  /*0340*/  UIMAD.WIDE UR10, UR15, 0x8, UR10 ;  /* 0x000000080f0a78a5 */ /* 0x000fe2000f8e020a */
[----:B-1----:R-:W-:Y:S01]  /*0350*/  SHF.R.S32.HI R11, RZ, 0x1f, R0 ;  /* 0x0000001fff0b7819 */ /* 0x002fe20000011400 */
        /* <DEDUP_REMOVED lines=151> */
[----:B------:R-:W-:Y:S01]  /*0cd0*/  ULDC.U8 UR9, c[0x0][0x2a4] ;  /* 0x0000a90000097ab9 */ /* 0x000fe20000000000 */
[C---:B------:R-:W-:Y:S01]  /*0ce0*/  SHF.L.U32 R11, R8.reuse, 0x2, RZ ;  /* 0x00000002080b7819 */ /* 0x040fe200000006ff */
[----:B------:R-:W-:Y:S01]  /*0cf0*/  ULDC.64 UR18, c[0x0][0x238] ;  /* 0x00008e0000127ab9 */ /* 0x000fe20000000a00 */
[----:B------:R-:W-:Y:S02]  /*0d00*/  ISETP.NE.AND P0, PT, RZ, UR9, PT ;  /* 0x00000009ff007c0c */ /* 0x000fe4000bf05270 */
[----:B------:R-:W-:Y:S02]  /*0d10*/  SHF.L.U64.HI R12, R8, 0x2, R9 ;  /* 0x00000002080c7819 */ /* 0x000fe40000010209 */
[----:B------:R-:W-:-:S04]  /*0d20*/  IADD3 R8, P3, R11, UR18, RZ ;  /* 0x000000120b087c10 */ /* 0x000fc8000ff7e0ff */
[----:B------:R-:W-:-:S05]  /*0d30*/  IADD3.X R9, R12, UR19, RZ, P3, !PT ;  /* 0x000000130c097c10 */ /* 0x000fca0009ffe4ff */
[----:B------:R-:W0:Y:S02]  /*0d40*/  @P0 LDC.64 R4, c[0x0][0x240] ;  /* 0x00009000ff040b82 */ /* 0x000e240000000a00 */
[----:B0-----:R-:W-:-:S04]  /*0d50*/  @P0 IADD3 R10, P4, R11, R4, RZ ;  /* 0x000000040b0a0210 */ /* 0x001fc80007f9e0ff */
[----:B------:R-:W-:Y:S02]  /*0d60*/  @P0 IADD3.X R11, R12, R5, RZ, P4, !PT ;  /* 0x000000050c0b0210 */ /* 0x000fe400027fe4ff */
[----:B------:R0:W5:Y:S04]  /*0d70*/  LDG.E.64 R4, desc[UR12][R8.64] ;  /* 0x0000000c08047981 */ /* 0x000168000c1e1b00 */
[----:B------:R0:W5:Y:S03]  /*0d80*/  @P0 LDG.E.64 R6, desc[UR12][R10.64] ;  /* 0x0000000c0a060981 */ /* 0x000166000c1e1b00 */
.L_x_709:
[----:B------:R-:W-:Y:S05]  /*0d90*/  BSYNC B0 ;  /* 0x0000000000007941 */ /* 0x000fea0003800000 */
.L_x_708:
[----:B------:R-:W-:Y:S01]  /*0da0*/  ULDC.U8 UR9, c[0x0][0x2a4] ;  /* 0x0000a90000097ab9 */ /* 0x000fe20000000000 */
[--C-:B0----5:R-:W-:Y:S01]  /*0db0*/  HADD2.F32 R8, -RZ, R38.reuse.H0_H0 ;  /* 0x20000026ff087230 */ /* 0x121fe20000004100 */
[----:B------:R-:W-:Y:S01]  /*0dc0*/  ISETP.NE.AND P4, PT, RZ, UR9, PT ;  /* 0x00000009ff007c0c */ /* 0x000fe2000bf85270 */
[----:B------:R-:W-:Y:S02]  /*0dd0*/  HADD2.F32 R9, -RZ, R38.H1_H1 ;  /* 0x30000026ff097230 */ /* 0x000fe40000004100 */
[--C-:B------:R-:W-:Y:S02]  /*0de0*/  HADD2.F32 R15, -RZ, R37.reuse.H0_H0 ;  /* 0x20000025ff0f7230 */ /* 0x100fe40000004100 */
[----:B------:R-:W-:Y:S01]  /*0df0*/  FADD.FTZ R8, R8, -UR20 ;  /* 0x8000001408087e21 */ /* 0x000fe20008010000 */
[----:B------:R-:W-:Y:S02]  /*0e00*/  HADD2.F32 R14, -RZ, R37.H1_H1 ;  /* 0x30000025ff0e7230 */ /* 0x000fe40000004100 */
        /* <DEDUP_REMOVED lines=22> */
.L_x_710:
[----:B------:R-:W-:Y:S01]  /*0f70*/  FMUL.FTZ R10, R15, R4 ;  /* 0x000000040f0a7220 */ /* 0x000fe20000410000 */
[----:B------:R-:W-:Y:S01]  /*0f80*/  FMUL.FTZ R17, R14, R5 ;  /* 0x000000050e117220 */ /* 0x000fe20000410000 */
[--C-:B------:R-:W-:Y:S02]  /*0f90*/  HADD2.F32 R12, -RZ, R39.reuse.H0_H0 ;  /* 0x20000027ff0c7230 */ /* 0x100fe40000004100 */
[----:B------:R-:W-:Y:S01]  /*0fa0*/  FFMA.FTZ R11, R9, R10, RZ ;  /* 0x0000000a090b7223 */ /* 0x000fe200000100ff */
[----:B------:R-:W-:Y:S01]  /*0fb0*/  FADD.FTZ R10, RZ, R10 ;  /* 0x0000000aff0a7221 */ /* 0x000fe20000010000 */
[----:B------:R-:W-:Y:S02]  /*0fc0*/  HADD2.F32 R13, -RZ, R39.H1_H1 ;  /* 0x30000027ff0d7230 */ /* 0x000fe40000004100 */
[----:B------:R-:W-:Y:S01]  /*0fd0*/  FFMA.FTZ R16, R8, R17, R11 ;  /* 0x0000001108107223 */ /* 0x000fe2000001000b */
[----:B------:R-:W-:Y:S01]  /*0fe0*/  FADD.FTZ R17, R17, R10 ;  /* 0x0000000a11117221 */ /* 0x000fe20000010000 */
[----:B------:R-:W-:Y:S01]  /*0ff0*/  FADD.FTZ R11, R12, -UR20 ;  /* 0x800000140c0b7e21 */ /* 0x000fe20008010000 */
[----:B------:R-:W-:Y:S01]  /*1000*/  FADD.FTZ R10, R13, -UR20 ;  /* 0x800000140d0a7e21 */ /* 0x000fe20008010000 */
[----:B------:R-:W-:-:S02]  /*1010*/  HADD2.F32 R13, -RZ, R36.H0_H0 ;  /* 0x20000024ff0d7230 */ /* 0x000fc40000004100 */
[----:B------:R-:W-:Y:S02]  /*1020*/  HADD2.F32 R12, -RZ, R36.H1_H1 ;  /* 0x30000024ff0c7230 */ /* 0x000fe40000004100 */
        /* <DEDUP_REMOVED lines=21> */
.L_x_711:
[----:B------:R-:W-:Y:S01]  /*1180*/  FMUL.FTZ R20, R13, R4 ;  /* 0x000000040d147220 */ /* 0x000fe20000410000 */
[--C-:B------:R-:W-:Y:S02]  /*1190*/  HADD2.F32 R18, -RZ, R34.reuse.H0_H0 ;  /* 0x20000022ff127230 */ /* 0x100fe40000004100 */
[----:B------:R-:W-:Y:S01]  /*11a0*/  FMUL.FTZ R23, R12, R5 ;  /* 0x000000050c177220 */ /* 0x000fe20000410000 */
[----:B------:R-:W-:Y:S02]  /*11b0*/  HADD2.F32 R22, -RZ, R34.H1_H1 ;  /* 0x30000022ff167230 */ /* 0x000fe40000004100 */
[----:B------:R-:W-:Y:S01]  /*11c0*/  FFMA.FTZ R21, R11, R20, R16 ;  /* 0x000000140b157223 */ /* 0x000fe20000010010 */
[----:B------:R-:W-:Y:S01]  /*11d0*/  FADD.FTZ R20, R17, R20 ;  /* 0x0000001411147221 */ /* 0x000fe20000010000 */
[----:B------:R-:W-:Y:S01]  /*11e0*/  FADD.FTZ R17, R18, -UR20 ;  /* 0x8000001412117e21 */ /* 0x000fe20008010000 */
[--C-:B------:R-:W-:Y:S02]  /*11f0*/  HADD2.F32 R19, -RZ, R33.reuse.H0_H0 ;  /* 0x20000021ff137230 */ /* 0x100fe40000004100 */
[----:B------:R-:W-:Y:S01]  /*1200*/  FADD.FTZ R18, R22, -UR20 ;  /* 0x8000001416127e21 */ /* 0x000fe20008010000 */
[----:B------:R-:W-:-:S02]  /*1210*/  HADD2.F32 R16, -RZ, R33.H1_H1 ;  /* 0x30000021ff107230 */ /* 0x000fc40000004100 */
        /* <DEDUP_REMOVED lines=21> */
.L_x_712:
[----:B------:R-:W-:Y:S01]  /*1370*/  FFMA.FTZ R24, R10, R23, R21 ;  /* 0x000000170a187223 */ /* 0x000fe20000010015 */
[----:B------:R-:W-:Y:S01]  /*1380*/  FMUL.FTZ R22, R19, R4 ;  /* 0x0000000413167220 */ /* 0x000fe20000410000 */
[----:B------:R-:W-:Y:S01]  /*1390*/  FADD.FTZ R23, R23, R20 ;  /* 0x0000001417177221 */ /* 0x000fe20000010000 */
[----:B------:R-:W-:Y:S01]  /*13a0*/  FMUL.FTZ R25, R16, R5 ;  /* 0x0000000510197220 */ /* 0x000fe20000410000 */
[--C-:B------:R-:W-:Y:S02]  /*13b0*/  HADD2.F32 R20, -RZ, R35.reuse.H0_H0 ;  /* 0x20000023ff147230 */ /* 0x100fe40000004100 */
[----:B------:R-:W-:Y:S01]  /*13c0*/  FFMA.FTZ R21, R17, R22, R24 ;  /* 0x0000001611157223 */ /* 0x000fe20000010018 */
[----:B------:R-:W-:Y:S01]  /*13d0*/  FADD.FTZ R22, R23, R22 ;  /* 0x0000001617167221 */ /* 0x000fe20000010000 */
        /* <DEDUP_REMOVED lines=28> */
.L_x_713:
        /* <DEDUP_REMOVED lines=11> */
[----:B------:R-:W-:Y:S01]  /*1650*/  FADD.FTZ R15, RZ, R15 ;  /* 0x0000000fff0f7221 */ /* 0x000fe20000010000 */
[----:B------:R-:W-:Y:S01]  /*1660*/  FADD.FTZ R9, RZ, R14 ;  /* 0x0000000eff097221 */ /* 0x000fe20000010000 */
[----:B------:R-:W1:Y:S01]  /*1670*/  SHFL.DOWN PT, R25, R28, 0x1, 0x1f ;  /* 0x08201f001c197f89 */ /* 0x000e6200000e0000 */
[----:B------:R-:W-:Y:S01]  /*1680*/  FFMA.FTZ R26, R11, R13, R26 ;  /* 0x0000000d0b1a7223 */ /* 0x000fe2000001001a */
[----:B------:R-:W-:Y:S01]  /*1690*/  FFMA.FTZ R11, R8, R14, RZ ;  /* 0x0000000e080b7223 */ /* 0x000fe200000100ff */
[----:B------:R-:W-:Y:S01]  /*16a0*/  UIADD3 UR9, UR10, 0x40, URZ ;  /* 0x000000400a097890 */ /* 0x000fe2000fffe03f */
        /* <DEDUP_REMOVED lines=52> */
.L_x_715:
[----:B------:R-:W-:Y:S05]  /*19f0*/  BSYNC B0 ;  /* 0x0000000000007941 */ /* 0x000fea0003800000 */
.L_x_714:
        /* <DEDUP_REMOVED lines=158> */
.L_x_717:
[----:B------:R-:W-:Y:S05]  /*23e0*/  BSYNC B0 ;  /* 0x0000000000007941 */ /* 0x000fea0003800000 */
.L_x_716:
[----:B------:R-:W1:Y:S01]  /*23f0*/  LDC R12, c[0x0][0xc] ;  /* 0x00000300ff0c7b82 */ /* 0x000e620000000800 */
[----:B------:R-:W-:Y:S01]  /*2400*/  LEA R3, R3, R40, 0x2 ;  /* 0x0000002803037211 */ /* 0x000fe200078e10ff */
[----:B------:R-:W-:Y:S06]  /*2410*/  BSSY B0, `(.L_x_718) ;  /* 0x0000012000007945 */ /* 0x000fec0003800000 */
        /* <DEDUP_REMOVED lines=17> */
.L_x_719:
[----:B------:R-:W-:Y:S05]  /*2530*/  BSYNC B0 ;  /* 0x0000000000007941 */ /* 0x000fea0003800000 */
.L_x_718:
[----:B------:R-:W-:Y:S05]  /*2540*/  @!P0 BRA `(.L_x_720) ;  /* 0x0000001000948947 */ /* 0x000fea0003800000 */
[----:B--2---:R-:W1:Y:S01]  /*2550*/  LDC.64 R8, c[0x0][0x258] ;  /* 0x00009600ff087b82 */ /* 0x004e620000000a00 */
        /* <DEDUP_REMOVED lines=33> */
.L_x_722:
[----:B------:R-:W2:Y:S04]  /*2770*/  LDG.E.STRONG.GPU R3, desc[UR12][R8.64] ;  /* 0x0000000c08037981 */ /* 0x000ea8000c1ef900 */
[----:B--2---:R-:W-:Y:S01]  /*2780*/  CCTL.IVALL ;  /* 0x00000000ff00798f */ /* 0x004fe20002000000 */
[----:B------:R-:W-:Y:S05]  /*2790*/  YIELD ;  /* 0x0000000000007946 */ /* 0x000fea0003800000 */
[----:B------:R-:W-:-:S13]  /*27a0*/  ISETP.NE.AND P0, PT, R3, R14, PT ;  /* 0x0000000e0300720c */ /* 0x000fda0003f05270 */
[----:B------:R-:W-:Y:S05]  /*27b0*/  @P0 BRA `(.L_x_722) ;  /* 0xfffffffc00ec0947 */ /* 0x000fea000383ffff */
.L_x_721:
        /* <DEDUP_REMOVED lines=17> */
.L_x_726:
        /* <DEDUP_REMOVED lines=115> */
.L_x_725:
        /* <DEDUP_REMOVED lines=61> */
.L_x_727:
[----:B------:R-:W-:-:S13]  /*33d0*/  ISETP.NE.OR P0, PT, R3, RZ, P0 ;  /* 0x000000ff0300720c */ /* 0x000fda0000705670 */
[----:B------:R-:W-:Y:S05]  /*33e0*/  @!P0 BRA `(.L_x_723) ;  /* 0x00000000007c8947 */ /* 0x000fea0003800000 */
.L_x_724:
        /* <DEDUP_REMOVED lines=31> */
.L_x_723:
        /* <DEDUP_REMOVED lines=11> */
.L_x_729:
[----:B------:R-:W-:Y:S05]  /*3690*/  BSYNC B0 ;  /* 0x0000000000007941 */ /* 0x000fea0003800000 */
.L_x_728:
        /* <DEDUP_REMOVED lines=16> */
.L_x_720:
[----:B------:R-:W1:Y:S01]  /*37a0*/  S2UR UR10, SR_CgaCtaId ;  /* 0x00000000000a79c3 */ /* 0x000e620000008800 */
[----:B------:R-:W-:Y:S01]  /*37b0*/  UMOV UR9, 0x400 ;  /* 0x0000040000097882 */ /* 0x000fe20000000000 */
[----:B------:R-:W-:Y:S01]  /*37c0*/  SHF.R.U32.HI R3, RZ, 0x2, R40 ;  /* 0x00000002ff037819 */ /* 0x000fe20000011628 */
[----:B------:R-:W-:Y:S01]  /*37d0*/  ULDC.64 UR18, c[0x0][0x290] ;  /* 0x0000a40000127ab9 */ /* 0x000fe20000000a00 */
[--C-:B------:R-:W-:Y:S02]  /*37e0*/  HADD2.F32 R12, -RZ, R38.reuse.H0_H0 ;  /* 0x20000026ff0c7230 */ /* 0x100fe40000004100 */
[----:B------:R-:W-:Y:S02]  /*37f0*/  HADD2.F32 R38, -RZ, R38.H1_H1 ;  /* 0x30000026ff267230 */ /* 0x000fe40000004100 */
[----:B--2---:R-:W2:Y:S01]  /*3800*/  LDC R10, c[0x0][0x2ac] ;  /* 0x0000ab00ff0a7b82 */ /* 0x004ea20000000800 */
[----:B------:R-:W-:Y:S01]  /*3810*/  FADD.FTZ R12, R12, -UR20 ;  /* 0x800000140c0c7e21 */ /* 0x000fe20008010000 */
[----:B------:R-:W-:-:S02]  /*3820*/  HADD2.F32 R11, -RZ, R37.H0_H0 ;  /* 0x20000025ff0b7230 */ /* 0x000fc40000004100 */
[----:B------:R-:W-:Y:S01]  /*3830*/  FADD.FTZ R38, R38, -UR20 ;  /* 0x8000001426267e21 */ /* 0x000fe20008010000 */
[----:B------:R-:W-:-:S03]  /*3840*/  FMUL.FTZ R23, R12, UR11 ;  /* 0x0000000b0c177c20 */ /* 0x000fc60008410000 */
[----:B------:R-:W-:Y:S01]  /*3850*/  FMUL.FTZ R38, R38, UR11 ;  /* 0x0000000b26267c20 */ /* 0x000fe20008410000 */
[----:B-1----:R-:W-:Y:S01]  /*3860*/  ULEA UR9, UR10, UR9, 0x18 ;  /* 0x000000090a097291 */ /* 0x002fe2000f8ec03f */
[----:B--2---:R-:W-:-:S08]  /*3870*/  IMAD R3, R10, UR14, R3 ;  /* 0x0000000e0a037c24 */ /* 0x004fd0000f8e0203 */
[----:B------:R-:W-:Y:S01]  /*3880*/  @!P3 STS.64 [UR9+0x30], R28 ;  /* 0x0000301cff00b988 */ /* 0x000fe20008000a09 */
[----:B------:R-:W-:Y:S01]  /*3890*/  BAR.SYNC.DEFER_BLOCKING 0x0 ;  /* 0x0000000000007b1d */ /* 0x000fe20000010000 */
[C---:B------:R-:W-:Y:S02]  /*38a0*/  IADD3 R10, R3.reuse, 0x40, RZ ;  /* 0x00000040030a7810 */ /* 0x040fe40007ffe0ff */
[----:B------:R-:W-:Y:S02]  /*38b0*/  IADD3 R3, R3, 0x60, RZ ;  /* 0x0000006003037810 */ /* 0x000fe40007ffe0ff */
[----:B------:R-:W-:Y:S02]  /*38c0*/  ISETP.GE.U32.AND P0, PT, R10, UR18, PT ;  /* 0x000000120a007c0c */ /* 0x000fe4000bf06070 */
[----:B------:R-:W-:Y:S02]  /*38d0*/  ISETP.GE.U32.AND P3, PT, R3, UR18, PT ;  /* 0x0000001203007c0c */ /* 0x000fe4000bf66070 */
[----:B------:R-:W-:-:S02]  /*38e0*/  SHF.R.S32.HI R3, RZ, 0x1f, R3 ;  /* 0x0000001fff037819 */ /* 0x000fc40000011403 */
[----:B------:R-:W-:Y:S02]  /*38f0*/  SHF.R.S32.HI R10, RZ, 0x1f, R10 ;  /* 0x0000001fff0a7819 */ /* 0x000fe4000001140a */
[----:B------:R-:W-:Y:S02]  /*3900*/  ISETP.GE.AND.EX P3, PT, R3, UR19, PT, P3 ;  /* 0x0000001303007c0c */ /* 0x000fe4000bf66330 */
[----:B------:R-:W-:Y:S01]  /*3910*/  ISETP.GE.AND.EX P0, PT, R10, UR19, PT, P0 ;  /* 0x000000130a007c0c */ /* 0x000fe2000bf06300 */
[----:B------:R-:W-:Y:S01]  /*3920*/  HADD2.F32 R10, -RZ, R37.H1_H1 ;  /* 0x30000025ff0a7230 */ /* 0x000fe20000004100 */
[----:B------:R-:W1:Y:S01]  /*3930*/  LDS.64 R8, [UR9+0x30] ;  /* 0x00003009ff087984 */ /* 0x000e620008000a00 */
[----:B------:R-:W-:Y:S02]  /*3940*/  ULDC UR9, c[0x0][0x2bc] ;  /* 0x0000af0000097ab9 */ /* 0x000fe40000000800 */
[----:B-1----:R-:W-:Y:S01]  /*3950*/  FMUL.FTZ R3, R8, UR9 ;  /* 0x0000000908037c20 */ /* 0x002fe20008410000 */
[----:B------:R-:W-:Y:S01]  /*3960*/  FMUL.FTZ R8, R9, UR9 ;  /* 0x0000000909087c20 */ /* 0x000fe20008410000 */
[----:B------:R-:W-:-:S02]  /*3970*/  HADD2.F32 R9, -RZ, R39.H0_H0 ;  /* 0x20000027ff097230 */ /* 0x000fc40000004100 */
[----:B------:R-:W-:Y:S01]  /*3980*/  HADD2.F32 R39, -RZ, R39.H1_H1 ;  /* 0x30000027ff277230 */ /* 0x000fe20000004100 */
        /* <DEDUP_REMOVED lines=19> */
.L_x_730:
        /* <DEDUP_REMOVED lines=11> */
[----:B------:R-:W-:Y:S02]  /*3b70*/  FMUL.FTZ R14, R13, UR11 ;  /* 0x0000000b0d0e7c20 */ /* 0x000fe40008410000 */
[----:B------:R-:W-:-:S02]  /*3b80*/  IMAD R17, R0, UR19, R15 ;  /* 0x0000001300117c24 */ /* 0x000fc4000f8e020f */
[----:B------:R-:W-:Y:S01]  /*3b90*/  FMUL.FTZ R15, R12, UR11 ;  /* 0x0000000b0c0f7c20 */ /* 0x000fe20008410000 */
[----:B------:R-:W-:Y:S01]  /*3ba0*/  IMAD.WIDE.U32 R10, R0, UR18, R10 ;  /* 0x00000012000a7c25 */ /* 0x000fe2000f8e000a */
[----:B------:R-:W-:Y:S02]  /*3bb0*/  ULDC.64 UR18, c[0x0][0x210] ;  /* 0x0000840000127ab9 */ /* 0x000fe40000000a00 */
[----:B------:R-:W-:Y:S02]  /*3bc0*/  LEA R12, P5, R10, UR18, 0x1 ;  /* 0x000000120a0c7c11 */ /* 0x000fe4000f8a08ff */
[----:B------:R-:W-:Y:S02]  /*3bd0*/  IADD3 R17, R11, R17, RZ ;  /* 0x000000110b117210 */ /* 0x000fe40007ffe0ff */
[----:B------:R-:W-:Y:S02]  /*3be0*/  F2FP.F16.F32.PACK_AB R11, R14, R15 ;  /* 0x0000000f0e0b723e */ /* 0x000fe400000000ff */
[----:B------:R-:W-:-:S05]  /*3bf0*/  LEA.HI.X R13, R10, UR19, R17, 0x1, P5 ;  /* 0x000000130a0d7c11 */ /* 0x000fca000a8f0c11 */
[----:B------:R1:W-:Y:S02]  /*3c00*/  STG.E desc[UR12][R12.64], R11 ;  /* 0x0000000b0c007986 */ /* 0x0003e4000c10190c */
.L_x_732:
[----:B------:R-:W-:Y:S05]  /*3c10*/  BSYNC B0 ;  /* 0x0000000000007941 */ /* 0x000fea0003800000 */
.L_x_731:
[----:B------:R-:W-:Y:S01]  /*3c20*/  FADD.FTZ R10, R9, -UR20 ;  /* 0x80000014090a7e21 */ /* 0x000fe20008010000 */
[----:B------:R-:W-:Y:S01]  /*3c30*/  FADD.FTZ R39, R39, -UR20 ;  /* 0x8000001427277e21 */ /* 0x000fe20008010000 */
[--C-:B------:R-:W-:Y:S02]  /*3c40*/  HADD2.F32 R9, -RZ, R36.reuse.H0_H0 ;  /* 0x20000024ff097230 */ /* 0x100fe40000004100 */
[----:B------:R-:W-:Y:S02]  /*3c50*/  HADD2.F32 R36, -RZ, R36.H1_H1 ;  /* 0x30000024ff247230 */ /* 0x000fe40000004100 */
[----:B------:R-:W-:Y:S01]  /*3c60*/  FMUL.FTZ R21, R10, UR11 ;  /* 0x0000000b0a157c20 */ /* 0x000fe20008410000 */
[----:B------:R-:W-:Y:S01]  /*3c70*/  FMUL.FTZ R20, R39, UR11 ;  /* 0x0000000b27147c20 */ /* 0x000fe20008410000 */
        /* <DEDUP_REMOVED lines=19> */
.L_x_733:
[----:B------:R-:W-:Y:S04]  /*3db0*/  BSSY B0, `(.L_x_734) ;  /* 0x0000016000007945 */ /* 0x000fe80003800000 */
[----:B------:R-:W-:Y:S05]  /*3dc0*/  @!P2 BRA `(.L_x_735) ;  /* 0x000000000050a947 */ /* 0x000fea0003800000 */
[----:B-1----:R-:W-:Y:S01]  /*3dd0*/  IADD3 R13, R0, 0x20, RZ ;  /* 0x00000020000d7810 */ /* 0x002fe20007ffe0ff */
        /* <DEDUP_REMOVED lines=12> */
[----:B------:R-:W-:Y:S01]  /*3ea0*/  F2FP.F16.F32.PACK_AB R9, R9, R14 ;  /* 0x0000000e0909723e */ /* 0x000fe200000000ff */
[----:B------:R-:W-:Y:S01]  /*3eb0*/  IMAD R13, R13, UR19, R12 ;  /* 0x000000130d0d7c24 */ /* 0x000fe2000f8e020c */
[----:B------:R-:W-:Y:S02]  /*3ec0*/  ULDC.64 UR18, c[0x0][0x210] ;  /* 0x0000840000127ab9 */ /* 0x000fe40000000a00 */
[----:B------:R-:W-:Y:S02]  /*3ed0*/  LEA R12, P5, R10, UR18, 0x1 ;  /* 0x000000120a0c7c11 */ /* 0x000fe4000f8a08ff */
[----:B------:R-:W-:-:S04]  /*3ee0*/  IADD3 R13, R11, R13, RZ ;  /* 0x0000000d0b0d7210 */ /* 0x000fc80007ffe0ff */
[----:B------:R-:W-:-:S05]  /*3ef0*/  LEA.HI.X R13, R10, UR19, R13, 0x1, P5 ;  /* 0x000000130a0d7c11 */ /* 0x000fca000a8f0c0d */
[----:B------:R2:W-:Y:S02]  /*3f00*/  STG.E desc[UR12][R12.64], R9 ;  /* 0x000000090c007986 */ /* 0x0005e4000c10190c */
.L_x_735:
[----:B------:R-:W-:Y:S05]  /*3f10*/  BSYNC B0 ;  /* 0x0000000000007941 */ /* 0x000fea0003800000 */
.L_x_734:
[--C-:B--2---:R-:W-:Y:S01]  /*3f20*/  HADD2.F32 R9, -RZ, R34.reuse.H0_H0 ;  /* 0x20000022ff097230 */ /* 0x104fe20000004100 */
[C---:B------:R-:W-:Y:S01]  /*3f30*/  ISETP.LT.U32.AND P0, PT, R40.reuse, 0x80, !P0 ;  /* 0x000000802800780c */ /* 0x040fe20004701070 */
[----:B------:R-:W-:Y:S01]  /*3f40*/  HADD2.F32 R34, -RZ, R34.H1_H1 ;  /* 0x30000022ff227230 */ /* 0x000fe20000004100 */
[----:B------:R-:W-:Y:S01]  /*3f50*/  ISETP.LT.U32.AND P3, PT, R40, 0x80, !P3 ;  /* 0x000000802800780c */ /* 0x000fe20005f61070 */
[----:B-1----:R-:W-:Y:S02]  /*3f60*/  HADD2.F32 R11, -RZ, R33.H0_H0 ;  /* 0x20000021ff0b7230 */ /* 0x002fe40000004100 */
[----:B------:R-:W-:Y:S01]  /*3f70*/  FADD.FTZ R12, R9, -UR20 ;  /* 0x80000014090c7e21 */ /* 0x000fe20008010000 */
[----:B------:R-:W-:Y:S02]  /*3f80*/  HADD2.F32 R9, -RZ, R35.H0_H0 ;  /* 0x20000023ff097230 */ /* 0x000fe40000004100 */
[----:B------:R-:W-:Y:S01]  /*3f90*/  FADD.FTZ R34, R34, -UR20 ;  /* 0x8000001422227e21 */ /* 0x000fe20008010000 */
[----:B------:R-:W-:-:S02]  /*3fa0*/  HADD2.F32 R10, -RZ, R33.H1_H1 ;  /* 0x30000021ff0a7230 */ /* 0x000fc40000004100 */
[----:B------:R-:W-:Y:S01]  /*3fb0*/  FMUL.FTZ R23, R12, UR11 ;  /* 0x0000000b0c177c20 */ /* 0x000fe20008410000 */
[----:B------:R-:W-:Y:S02]  /*3fc0*/  HADD2.F32 R35, -RZ, R35.H1_H1 ;  /* 0x30000023ff237230 */ /* 0x000fe40000004100 */
        /* <DEDUP_REMOVED lines=20> */
.L_x_736:
        /* <DEDUP_REMOVED lines=13> */
[----:B------:R-:W-:-:S04]  /*41e0*/  IMAD.WIDE.U32 R10, R17, UR18, R10 ;  /* 0x00000012110a7c25 */ /* 0x000fc8000f8e000a */
[----:B------:R-:W-:Y:S01]  /*41f0*/  IMAD R17, R17, UR19, R14 ;  /* 0x0000001311117c24 */ /* 0x000fe2000f8e020e */
[----:B------:R-:W-:Y:S01]  /*4200*/  ULDC.64 UR18, c[0x0][0x210] ;  /* 0x0000840000127ab9 */ /* 0x000fe20000000a00 */
[----:B------:R-:W-:Y:S01]  /*4210*/  FMUL.FTZ R14, R13, UR11 ;  /* 0x0000000b0d0e7c20 */ /* 0x000fe20008410000 */
[----:B------:R-:W-:Y:S02]  /*4220*/  LEA R12, P0, R10, UR18, 0x1 ;  /* 0x000000120a0c7c11 */ /* 0x000fe4000f8008ff */
[----:B------:R-:W-:Y:S02]  /*4230*/  IADD3 R17, R11, R17, RZ ;  /* 0x000000110b117210 */ /* 0x000fe40007ffe0ff */
[----:B------:R-:W-:Y:S02]  /*4240*/  F2FP.F16.F32.PACK_AB R11, R14, R15 ;  /* 0x0000000f0e0b723e */ /* 0x000fe400000000ff */
[----:B------:R-:W-:-:S05]  /*4250*/  LEA.HI.X R13, R10, UR19, R17, 0x1, P0 ;  /* 0x000000130a0d7c11 */ /* 0x000fca00080f0c11 */
[----:B------:R1:W-:Y:S02]  /*4260*/  STG.E desc[UR12][R12.64], R11 ;  /* 0x0000000b0c007986 */ /* 0x0003e4000c10190c */
.L_x_738:
[----:B------:R-:W-:Y:S05]  /*4270*/  BSYNC B0 ;  /* 0x0000000000007941 */ /* 0x000fea0003800000 */
.L_x_737:
        /* <DEDUP_REMOVED lines=8> */
[----:B------:R-:W-:-:S03]  /*4300*/  FFMA.FTZ R7, R18, R5, R7 ;  /* 0x0000000512077223 */ /* 0x000fc60000010007 */
[----:B------:R-:W-:Y:S01]  /*4310*/  FMUL.FTZ R10, R6, -1.4426950216293334961 ;  /* 0xbfb8aa3b060a7820 */ /* 0x000fe20000410000 */
[----:B-1----:R-:W-:-:S05]  /*4320*/  FMUL.FTZ R13, R7, -1.4426950216293334961 ;  /* 0xbfb8aa3b070d7820 */ /* 0x002fca0000410000 */
        /* <DEDUP_REMOVED lines=14> */
.L_x_739:
[----:B------:R-:W-:Y:S04]  /*4410*/  BSSY B0, `(.L_x_740) ;  /* 0x0000015000007945 */ /* 0x000fe80003800000 */
        /* <DEDUP_REMOVED lines=20> */
.L_x_741:
[----:B------:R-:W-:Y:S05]  /*4560*/  BSYNC B0 ;  /* 0x0000000000007941 */ /* 0x000fea0003800000 */
.L_x_740:
[----:B------:R-:W-:Y:S01]  /*4570*/  ULDC UR9, c[0x0][0x2a0] ;  /* 0x0000a80000097ab9 */ /* 0x000fe20000000800 */
[----:B------:R-:W-:Y:S01]  /*4580*/  ULDC UR10, c[0x0][0x270] ;  /* 0x00009c00000a7ab9 */ /* 0x000fe20000000800 */
[----:B------:R-:W-:Y:S02]  /*4590*/  UIADD3 UR15, UR16, UR15, URZ ;  /* 0x0000000f100f7290 */ /* 0x000fe4000fffe03f */
[----:B------:R-:W-:Y:S02]  /*45a0*/  UIMAD UR9, UR9, UR10, URZ ;  /* 0x0000000a090972a4 */ /* 0x000fe4000f8e023f */
[----:B------:R-:W-:Y:S02]  /*45b0*/  UIADD3 UR4, UR4, 0x1, URZ ;  /* 0x0000000104047890 */ /* 0x000fe4000fffe03f */
[----:B------:R-:W-:-:S06]  /*45c0*/  UISETP.GE.AND UP0, UPT, UR15, UR9, UPT ;  /* 0x000000090f00728c */ /* 0x000fcc000bf06270 */
[----:B------:R-:W-:-:S13]  /*45d0*/  PLOP3.LUT P0, PT, PT, PT, UP0, 0x80, 0x0 ;  /* 0x000000000000781c */ /* 0x000fda0003f0f008 */
[----:B------:R-:W-:Y:S05]  /*45e0*/  @!P0 BRA `(.L_x_742) ;  /* 0xffffffbc00448947 */ /* 0x000fea000383ffff */
.L_x_707:
        /* <DEDUP_REMOVED lines=23> */
.L_x_744:
[----:B------:R-:W-:Y:S05]  /*4760*/  BSYNC B0 ;  /* 0x0000000000007941 */ /* 0x000fea0003800000 */
.L_x_743:
[----:B------:R-:W-:Y:S05]  /*4770*/  @P0 EXIT ;  /* 0x000000000000094d */ /* 0x000fea0003800000 */
[----:B------:R-:W-:Y:S05]  /*4780*/  @P2 BRA `(.L_x_745) ;  /* 0x0000000000202947 */ /* 0x000fea0003800000 */
[----:B------:R-:W-:-:S05]  /*4790*/  IMAD R0, R6, R7, RZ ;  /* 0x0000000706007224 */ /* 0x000fca00078e02ff */
[----:B------:R-:W-:-:S13]  /*47a0*/  ISETP.NE.AND P0, PT, R0, -0x1, PT ;  /* 0xffffffff0000780c */ /* 0x000fda0003f05270 */
[----:B------:R-:W-:Y:S05]  /*47b0*/  @!P0 BRA `(.L_x_745) ;  /* 0x0000000000148947 */ /* 0x000fea0003800000 */
.L_x_746:
[----:B0-----:R-:W2:Y:S04]  /*47c0*/  LDG.E.STRONG.GPU R5, desc[UR12][R2.64] ;  /* 0x0000000c02057981 */ /* 0x001ea8000c1ef900 */
[----:B--2---:R-:W-:Y:S01]  /*47d0*/  CCTL.IVALL ;  /* 0x00000000ff00798f */ /* 0x004fe20002000000 */
[----:B------:R-:W-:Y:S05]  /*47e0*/  YIELD ;  /* 0x0000000000007946 */ /* 0x000fea0003800000 */
[----:B------:R-:W-:-:S13]  /*47f0*/  ISETP.NE.AND P0, PT, R5, R0, PT ;  /* 0x000000000500720c */ /* 0x000fda0003f05270 */
[----:B------:R-:W-:Y:S05]  /*4800*/  @P0 BRA `(.L_x_746) ;  /* 0xfffffffc00ec0947 */ /* 0x000fea000383ffff */
.L_x_745:
        /* <DEDUP_REMOVED lines=12> */
[----:B-1----:R-:W-:Y:S01]  /*48d0*/  LEA R11, R3, R3, 0x1 ;  /* 0x00000003030b7211 */ /* 0x002fe200078e08ff */
        /* <DEDUP_REMOVED lines=11> */
.L_x_747:
        /* <DEDUP_REMOVED lines=23> */
.L_x_748:
        /* <DEDUP_REMOVED lines=16> */
.L_x_3345:


//--------------------- .text._Z35group_norm_nhwc_bwd_one_pass_kernelI11Fp16IOFp32WLi256ELi8ELi128EEv26Group_norm_nhwc_bwd_params --------------------------
	.section	.text._Z35group_norm_nhwc_bwd_one_pass_kernelI11Fp16IOFp32WLi256ELi8ELi128EEv26Group_norm_nhwc_bwd_params,"ax",@progbits
	.align	128
        .global         _Z35group_norm_nhwc_bwd_one_pass_kernelI11Fp16IOFp32WLi256ELi8ELi128EEv26Group_norm_nhwc_bwd_params
        .type           _Z35group_norm_nhwc_bwd_one_pass_kernelI11Fp16IOFp32WLi256ELi8ELi128EEv26Group_norm_nhwc_bwd_params,@function
        .size           _Z35group_norm_nhwc_bwd_one_pass_kernelI11Fp16IOFp32WLi256ELi8ELi128EEv26Group_norm_nhwc_bwd_params,(.L_x_3346 - _Z35group_norm_nhwc_bwd_one_pass_kernelI11Fp16IOFp32WLi256ELi8ELi128EEv26Group_norm_nhwc_bwd_params)
        .other          _Z35group_norm_nhwc_bwd_one_pass_kernelI11Fp16IOFp32WLi256ELi8ELi128EEv26Group_norm_nhwc_bwd_params,@"STO_CUDA_ENTRY STV_DEFAULT"
_Z35group_norm_nhwc_bwd_one_pass_kernelI11Fp16IOFp32WLi256ELi8ELi128EEv26Group_norm_nhwc_bwd_params:
.text._Z35group_norm_nhwc_bwd_one_pass_kernelI11Fp16IOFp32WLi256ELi8ELi128EEv26Group_norm_nhwc_bwd_params:
        /* <DEDUP_REMOVED lines=15> */
[----:B------:R-:W1:Y:S01]  /*00f0*/  S2R R60, SR_LANEID ;  /* 0x00000000003c7919 */ /* 0x000e620000000000 */
[----:B------:R-:W-:Y:S01]  /*0100*/  UIMAD.WIDE.U32 UR6, UR10, 0x3, URZ ;  /* 0x000000030a0678a5 */ /* 0x000fe2000f8e003f */
[----:B------:R-:W-:Y:S01]  /*0110*/  SHF.R.S32.HI R5, RZ, 0x1f, R0 ;  /* 0x0000001fff057819 */ /* 0x000fe20000011400 */
[----:B------:R-:W2:Y:S01]  /*0120*/  S2UR UR8, SR_CgaCtaId ;  /* 0x00000000000879c3 */ /* 0x000ea20000008800 */
[----:B------:R-:W-:Y:S01]  /*0130*/  ULEA.HI UR5, UP0, UR11, UR10, URZ, 0x1 ;  /* 0x0000000a0b057291 */ /* 0x000fe2000f81083f */
[----:B------:R-:W-:Y:S01]  /*0140*/  HFMA2.MMA R52, -RZ, RZ, 0, 0 ;  /* 0x00000000ff347435 */ /* 0x000fe200000001ff */
[----:B------:R-:W-:Y:S01]  /*0150*/  UIMAD UR10, UR11, 0x3, URZ ;  /* 0x000000030b0a78a4 */ /* 0x000fe2000f8e023f */
[----:B------:R-:W-:Y:S01]  /*0160*/  LEA.HI R5, R5, R0, RZ, 0x5 ;  /* 0x0000000005057211 */ /* 0x000fe200078f28ff */
[----:B------:R-:W-:Y:S01]  /*0170*/  UIADD3.X UR9, URZ, UR11, URZ, UP0, !UPT ;  /* 0x0000000b3f097290 */ /* 0x000fe200087fe43f */
[----:B------:R-:W-:Y:S01]  /*0180*/  UMOV UR4, 0x400 ;  /* 0x0000040000047882 */ /* 0x000fe20000000000 */
[----:B------:R-:W-:Y:S01]  /*0190*/  UIADD3 UR7, UR7, UR10, URZ ;  /* 0x0000000a07077290 */ /* 0x000fe2000fffe03f */
[----:B------:R-:W-:-:S02]  /*01a0*/  SHF.R.S32.HI R58, RZ, 0x5, R5 ;  /* 0x00000005ff3a7819 */ /* 0x000fc40000011405 */
[----:B------:R-:W-:Y:S01]  /*01b0*/  MOV R5, R53 ;  /* 0x0000003500057202 */ /* 0x000fe20000000f00 */
[----:B------:R-:W-:Y:S01]  /*01c0*/  ULDC.U8 UR10, c[0x0][0x2a4] ;  /* 0x0000a900000a7ab9 */ /* 0x000fe20000000000 */
[----:B0-----:R-:W-:-:S05]  /*01d0*/  IMAD R2, R3, UR14, R2 ;  /* 0x0000000e03027c24 */ /* 0x001fca000f8e0202 */
[C---:B------:R-:W-:Y:S02]  /*01e0*/  IADD3 R3, R2.reuse, 0x60, RZ ;  /* 0x0000006002037810 */ /* 0x040fe40007ffe0ff */
[----:B------:R-:W-:Y:S01]  /*01f0*/  IADD3 R4, R2, 0x80, RZ ;  /* 0x0000008002047810 */ /* 0x000fe20007ffe0ff */
[----:B--2---:R-:W-:Y:S01]  /*0200*/  ULEA UR8, UR8, UR4, 0x18 ;  /* 0x0000000408087291 */ /* 0x004fe2000f8ec03f */
        /* <DEDUP_REMOVED lines=10> */
[----:B------:R-:W-:Y:S01]  /*02b0*/  ISETP.LT.AND.EX P4, PT, R4, UR17, !P0, P4 ;  /* 0x0000001104007c0c */ /* 0x000fe2000c781340 */
[----:B------:R-:W0:Y:S01]  /*02c0*/  LDC R3, c[0x0][0x10] ;  /* 0x00000400ff037b82 */ /* 0x000e220000000800 */
[C---:B------:R-:W-:Y:S01]  /*02d0*/  IADD3 R6, R2.reuse, 0xa0, RZ ;  /* 0x000000a002067810 */ /* 0x040fe20007ffe0ff */
[----:B------:R-:W-:Y:S01]  /*02e0*/  USHF.R.S64 UR5, UR5, 0x1, UR7 ;  /* 0x0000000105057899 */ /* 0x000fe20008001007 */
[----:B------:R-:W-:Y:S01]  /*02f0*/  ISETP.LT.U32.AND P6, PT, R2, UR16, PT ;  /* 0x0000001002007c0c */ /* 0x000fe2000bfc1070 */
[----:B------:R-:W-:Y:S01]  /*0300*/  USHF.R.S32.HI UR7, URZ, 0x1, UR7 ;  /* 0x000000013f077899 */ /* 0x000fe20008011407 */
[----:B------:R-:W-:-:S02]  /*0310*/  SHF.R.S32.HI R57, RZ, 0x1f, R2 ;  /* 0x0000001fff397819 */ /* 0x000fc40000011402 */
[C---:B------:R-:W-:Y:S01]  /*0320*/  IADD3 R51, R2.reuse, 0x20, RZ ;  /* 0x0000002002337810 */ /* 0x040fe20007ffe0ff */
[----:B------:R-:W2:Y:S01]  /*0330*/  LDC R4, c[0x0][0xc] ;  /* 0x00000300ff047b82 */ /* 0x000ea20000000800 */
[----:B------:R-:W-:Y:S01]  /*0340*/  IADD3 R49, R2, 0x40, RZ ;  /* 0x0000004002317810 */ /* 0x000fe20007ffe0ff */
[----:B------:R-:W-:Y:S01]  /*0350*/  USHF.L.U64.HI UR7, UR5, 0x2, UR7 ;  /* 0x0000000205077899 */ /* 0x000fe20008010207 */
[----:B------:R-:W-:Y:S02]  /*0360*/  ISETP.LT.U32.AND P1, PT, R6, UR16, PT ;  /* 0x0000001006007c0c */ /* 0x000fe4000bf21070 */
[----:B------:R-:W-:Y:S02]  /*0370*/  SHF.R.S32.HI R6, RZ, 0x1f, R6 ;  /* 0x0000001fff067819 */ /* 0x000fe40000011406 */
[----:B------:R-:W-:Y:S02]  /*0380*/  ISETP.LT.U32.AND P3, PT, R51, UR16, PT ;  /* 0x0000001033007c0c */ /* 0x000fe4000bf61070 */
[----:B------:R-:W-:-:S02]  /*0390*/  ISETP.LT.U32.AND P2, PT, R49, UR16, PT ;  /* 0x0000001031007c0c */ /* 0x000fc4000bf41070 */
[----:B------:R-:W-:Y:S02]  /*03a0*/  SHF.R.S32.HI R56, RZ, 0x1f, R51 ;  /* 0x0000001fff387819 */ /* 0x000fe40000011433 */
[----:B------:R-:W-:Y:S02]  /*03b0*/  SHF.R.S32.HI R55, RZ, 0x1f, R49 ;  /* 0x0000001fff377819 */ /* 0x000fe40000011431 */
[----:B------:R-:W-:Y:S01]  /*03c0*/  ISETP.LT.AND.EX P6, PT, R57, UR17, !P0, P6 ;  /* 0x0000001139007c0c */ /* 0x000fe2000c7c1360 */
[----:B0-----:R-:W-:Y:S01]  /*03d0*/  IMAD R61, R3, UR14, R53 ;  /* 0x0000000e033d7c24 */ /* 0x001fe2000f8e0235 */
[----:B------:R-:W-:Y:S02]  /*03e0*/  ISETP.LT.AND.EX P3, PT, R56, UR17, !P0, P3 ;  /* 0x0000001138007c0c */ /* 0x000fe4000c761330 */
[----:B------:R-:W-:Y:S02]  /*03f0*/  ISETP.LT.AND.EX P2, PT, R55, UR17, !P0, P2 ;  /* 0x0000001137007c0c */ /* 0x000fe4000c741320 */
[----:B------:R-:W-:-:S02]  /*0400*/  P2R R54, PR, RZ, 0x40 ;  /* 0x00000040ff367803 */ /* 0x000fc40000000000 */
[----:B------:R-:W-:Y:S02]  /*0410*/  ISETP.LT.AND.EX P1, PT, R6, UR17, !P0, P1 ;  /* 0x0000001106007c0c */ /* 0x000fe4000c721310 */
[----:B--2---:R-:W-:Y:S02]  /*0420*/  LOP3.LUT R59, R4, 0x3, RZ, 0xc0, !PT ;  /* 0x00000003043b7812 */ /* 0x004fe400078ec0ff */
[----:B-1----:R-:W-:-:S09]  /*0430*/  LEA R58, R58, UR8, 0x3 ;  /* 0x000000083a3a7c11 */ /* 0x002fd2000f8e18ff */
.L_x_800:
[----:B0-----:R-:W0:Y:S01]  /*0440*/  LDC R12, c[0x0][0x2a0] ;  /* 0x0000a800ff0c7b82 */ /* 0x001e220000000800 */
[----:B------:R-:W-:Y:S01]  /*0450*/  ISETP.NE.AND P6, PT, R54, RZ, PT ;  /* 0x000000ff3600720c */ /* 0x000fe20003fc5270 */
[----:B------:R-:W-:Y:S01]  /*0460*/  ULDC.64 UR8, c[0x0][0x298] ;  /* 0x0000a60000087ab9 */ /* 0x000fe20000000a00 */
[----:B------:R-:W-:Y:S02]  /*0470*/  IADD3 R23, R2, 0x60, RZ ;  /* 0x0000006002177810 */ /* 0x000fe40007ffe0ff */
[----:B------:R-:W-:Y:S02]  /*0480*/  MOV R42, RZ ;  /* 0x000000ff002a7202 */ /* 0x000fe40000000f00 */
[----:B------:R-:W-:Y:S01]  /*0490*/  SHF.R.S32.HI R25, RZ, 0x1f, R23 ;  /* 0x0000001fff197819 */ /* 0x000fe20000011417 */
[----:B------:R-:W1:Y:S08]  /*04a0*/  @P3 LDC.64 R36, c[0x0][0x230] ;  /* 0x00008c00ff243b82 */ /* 0x000e700000000a00 */
[----:B------:R-:W2:Y:S01]  /*04b0*/  @P6 LDC.64 R46, c[0x0][0x230] ;  /* 0x00008c00ff2e6b82 */ /* 0x000ea20000000a00 */
[----:B0-----:R-:W-:-:S07]  /*04c0*/  IABS R11, R12 ;  /* 0x0000000c000b7213 */ /* 0x001fce0000000000 */
[----:B------:R-:W0:Y:S01]  /*04d0*/  @P6 LDC.64 R44, c[0x0][0x228] ;  /* 0x00008a00ff2c6b82 */ /* 0x000e220000000a00 */
[----:B------:R-:W3:Y:S07]  /*04e0*/  I2F.RP R8, R11 ;  /* 0x0000000b00087306 */ /* 0x000eee0000209400 */
[----:B------:R-:W4:Y:S08]  /*04f0*/  @P3 LDC.64 R40, c[0x0][0x228] ;  /* 0x00008a00ff283b82 */ /* 0x000f300000000a00 */
[----:B------:R-:W4:Y:S01]  /*0500*/  @P2 LDC.64 R34, c[0x0][0x230] ;  /* 0x00008c00ff222b82 */ /* 0x000f220000000a00 */
[----:B---3--:R-:W3:Y:S07]  /*0510*/  MUFU.RCP R8, R8 ;  /* 0x0000000800087308 */ /* 0x008eee0000001000 */
[----:B------:R-:W4:Y:S08]  /*0520*/  @P2 LDC.64 R32, c[0x0][0x228] ;  /* 0x00008a00ff202b82 */ /* 0x000f300000000a00 */
[----:B------:R-:W4:Y:S01]  /*0530*/  @P5 LDC.64 R30, c[0x0][0x230] ;  /* 0x00008c00ff1e5b82 */ /* 0x000f220000000a00 */
[----:B---3--:R-:W-:-:S04]  /*0540*/  IADD3 R6, R8, 0xffffffe, RZ ;  /* 0x0ffffffe08067810 */ /* 0x008fc80007ffe0ff */
[----:B------:R3:W1:Y:S03]  /*0550*/  F2I.FTZ.U32.TRUNC.NTZ R7, R6 ;  /* 0x0000000600077305 */ /* 0x000666000021f000 */
[----:B------:R-:W4:Y:S01]  /*0560*/  @P5 LDC.64 R28, c[0x0][0x228] ;  /* 0x00008a00ff1c5b82 */ /* 0x000f220000000a00 */
[----:B---3--:R-:W-:-:S07]  /*0570*/  MOV R6, RZ ;  /* 0x000000ff00067202 */ /* 0x008fce0000000f00 */
[----:B------:R-:W3:Y:S01]  /*0580*/  @P4 LDC.64 R26, c[0x0][0x230] ;  /* 0x00008c00ff1a4b82 */ /* 0x000ee20000000a00 */
[----:B-1----:R-:W-:-:S05]  /*0590*/  IADD3 R10, RZ, -R7, RZ ;  /* 0x80000007ff0a7210 */ /* 0x002fca0007ffe0ff */
[----:B------:R-:W-:Y:S01]  /*05a0*/  IMAD R9, R10, R11, RZ ;  /* 0x0000000b0a097224 */ /* 0x000fe200078e02ff */
[----:B------:R-:W-:-:S03]  /*05b0*/  IABS R10, R5 ;  /* 0x00000005000a7213 */ /* 0x000fc60000000000 */
[----:B------:R-:W-:Y:S01]  /*05c0*/  IMAD.HI.U32 R7, R7, R9, R6 ;  /* 0x0000000907077227 */ /* 0x000fe200078e0006 */
[----:B------:R-:W-:-:S05]  /*05d0*/  LOP3.LUT R6, R5, R12, RZ, 0x3c, !PT ;  /* 0x0000000c05067212 */ /* 0x000fca00078e3cff */
[----:B------:R-:W-:-:S05]  /*05e0*/  IMAD.HI.U32 R7, R7, R10, RZ ;  /* 0x0000000a07077227 */ /* 0x000fca00078e00ff */
[----:B------:R-:W-:-:S05]  /*05f0*/  IADD3 R8, -R7, RZ, RZ ;  /* 0x000000ff07087210 */ /* 0x000fca0007ffe1ff */
[----:B------:R-:W-:Y:S01]  /*0600*/  IMAD R8, R11, R8, R10 ;  /* 0x000000080b087224 */ /* 0x000fe200078e020a */
[----:B------:R-:W-:-:S04]  /*0610*/  SHF.L.U32 R10, R0, 0x1, RZ ;  /* 0x00000001000a7819 */ /* 0x000fc800000006ff */
[----:B------:R-:W-:Y:S02]  /*0620*/  ISETP.GT.U32.AND P0, PT, R11, R8, PT ;  /* 0x000000080b00720c */ /* 0x000fe40003f04070 */
[----:B------:R-:W-:-:S11]  /*0630*/  LOP3.LUT R17, R10, 0x6, RZ, 0xc0, !PT ;  /* 0x000000060a117812 */ /* 0x000fd600078ec0ff */
[-C--:B------:R-:W-:Y:S02]  /*0640*/  @!P0 IADD3 R8, R8, -R11.reuse, RZ ;  /* 0x8000000b08088210 */ /* 0x080fe40007ffe0ff */
[----:B------:R-:W-:Y:S02]  /*0650*/  @!P0 IADD3 R7, R7, 0x1, RZ ;  /* 0x0000000107078810 */ /* 0x000fe40007ffe0ff */
[----:B------:R-:W-:Y:S02]  /*0660*/  ISETP.GT.U32.AND P0, PT, R11, R8, PT ;  /* 0x000000080b00720c */ /* 0x000fe40003f04070 */
[----:B------:R-:W-:-:S04]  /*0670*/  IADD3 R9, R8, -R11, RZ ;  /* 0x8000000b08097210 */ /* 0x000fc80007ffe0ff */
[----:B------:R-:W-:Y:S02]  /*0680*/  SEL R9, R9, R8, !P0 ;  /* 0x0000000809097207 */ /* 0x000fe40004000000 */
[----:B------:R-:W-:Y:S02]  /*0690*/  ISETP.GE.U32.AND P0, PT, R8, R11, PT ;  /* 0x0000000b0800720c */ /* 0x000fe40003f06070 */
[----:B------:R-:W-:-:S11]  /*06a0*/  LOP3.LUT R8, RZ, R12, RZ, 0x33, !PT ;  /* 0x0000000cff087212 */ /* 0x000fd600078e33ff */
[----:B------:R-:W-:Y:S02]  /*06b0*/  @P0 IADD3 R7, R7, 0x1, RZ ;  /* 0x0000000107070810 */ /* 0x000fe40007ffe0ff */
[----:B------:R-:W-:Y:S02]  /*06c0*/  ISETP.GE.AND P0, PT, R5, RZ, PT ;  /* 0x000000ff0500720c */ /* 0x000fe40003f06270 */
[----:B------:R-:W-:-:S11]  /*06d0*/  MOV R11, R7 ;  /* 0x00000007000b7202 */ /* 0x000fd60000000f00 */
[----:B------:R-:W-:Y:S02]  /*06e0*/  @!P0 IADD3 R9, -R9, RZ, RZ ;  /* 0x000000ff09098210 */ /* 0x000fe40007ffe1ff */
[----:B------:R-:W-:Y:S02]  /*06f0*/  ISETP.GE.AND P0, PT, R6, RZ, PT ;  /* 0x000000ff0600720c */ /* 0x000fe40003f06270 */
[----:B------:R-:W1:Y:S11]  /*0700*/  @P6 LDC.64 R6, c[0x0][0x288] ;  /* 0x0000a200ff066b82 */ /* 0x000e760000000a00 */
[----:B------:R-:W-:-:S02]  /*0710*/  @!P0 IADD3 R11, -R11, RZ, RZ ;  /* 0x000000ff0b0b8210 */ /* 0x000fc40007ffe1ff */
[----:B------:R-:W-:Y:S02]  /*0720*/  ISETP.NE.AND P0, PT, R12, RZ, PT ;  /* 0x000000ff0c00720c */ /* 0x000fe40003f05270 */
[----:B------:R-:W2:Y:S02]  /*0730*/  @P3 LDC.64 R12, c[0x0][0x288] ;  /* 0x0000a200ff0c3b82 */ /* 0x000ea40000000a00 */
[C---:B------:R-:W-:Y:S02]  /*0740*/  SEL R50, R8.reuse, R9, !P0 ;  /* 0x0000000908327207 */ /* 0x040fe40004000000 */
[----:B------:R-:W-:Y:S02]  /*0750*/  SEL R9, R8, R11, !P0 ;  /* 0x0000000b08097207 */ /* 0x000fe40004000000 */
[----:B------:R-:W-:Y:S02]  /*0760*/  LEA R16, R50, R17, 0x3 ;  /* 0x0000001132107211 */ /* 0x000fe400078e18ff */
[----:B------:R-:W-:Y:S01]  /*0770*/  SHF.R.S32.HI R8, RZ, 0x1f, R9 ;  /* 0x0000001fff087819 */ /* 0x000fe20000011409 */
[----:B-1----:R-:W-:Y:S01]  /*0780*/  @P6 IMAD R10, R57, R6, RZ ;  /* 0x00000006390a6224 */ /* 0x002fe200078e02ff */
[----:B------:R-:W-:-:S03]  /*0790*/  SHF.R.S32.HI R17, RZ, 0x1f, R16 ;  /* 0x0000001fff117819 */ /* 0x000fc60000011410 */
[----:B------:R-:W-:Y:S02]  /*07a0*/  IMAD R8, R8, UR8, RZ ;  /* 0x0000000808087c24 */ /* 0x000fe4000f8e02ff */
[----:B------:R-:W-:Y:S02]  /*07b0*/  @P6 IMAD R19, R2, R7, R10 ;  /* 0x0000000702136224 */ /* 0x000fe400078e020a */
[C---:B------:R-:W-:Y:S02]  /*07c0*/  IMAD R11, R9.reuse, UR9, R8 ;  /* 0x00000009090b7c24 */ /* 0x040fe4000f8e0208 */
[----:B------:R-:W-:Y:S01]  /*07d0*/  IMAD.WIDE.U32 R8, R9, UR8, R16 ;  /* 0x0000000809087c25 */ /* 0x000fe2000f8e0010 */
[----:B------:R-:W-:-:S04]  /*07e0*/  ULDC.64 UR8, c[0x0][0x290] ;  /* 0x0000a40000087ab9 */ /* 0x000fc80000000a00 */
[----:B------:R-:W-:Y:S02]  /*07f0*/  IADD3 R11, R9, R11, RZ ;  /* 0x0000000b090b7210 */ /* 0x000fe40007ffe0ff */
[----:B------:R-:W-:-:S05]  /*0800*/  @P6 MOV R10, R8 ;  /* 0x00000008000a6202 */ /* 0x000fca0000000f00 */
[----:B------:R-:W-:Y:S02]  /*0810*/  @P6 IMAD.WIDE.U32 R14, R2, R6, R10 ;  /* 0x00000006020e6225 */ /* 0x000fe400078e000a */
[----:B------:R-:W1:Y:S03]  /*0820*/  @P2 LDC.64 R6, c[0x0][0x288] ;  /* 0x0000a200ff062b82 */ /* 0x000e660000000a00 */
[----:B------:R-:W-:Y:S02]  /*0830*/  @P6 IADD3 R19, R15, R19, RZ ;  /* 0x000000130f136210 */ /* 0x000fe40007ffe0ff */
[C---:B------:R-:W-:Y:S02]  /*0840*/  @P6 SHF.L.U32 R15, R14.reuse, 0x1, RZ ;  /* 0x000000010e0f6819 */ /* 0x040fe400000006ff */
[----:B------:R-:W-:Y:S01]  /*0850*/  @P6 SHF.L.U64.HI R18, R14, 0x1, R19 ;  /* 0x000000010e126819 */ /* 0x000fe20000010213 */
[----:B--2---:R-:W-:Y:S01]  /*0860*/  @P3 IMAD R14, R56, R12, RZ ;  /* 0x0000000c380e3224 */ /* 0x004fe200078e02ff */
[----:B------:R-:W-:-:S03]  /*0870*/  @P6 IADD3 R46, P0, R15, R46, RZ ;  /* 0x0000002e0f2e6210 */ /* 0x000fc60007f1e0ff */
[----:B------:R-:W-:Y:S01]  /*0880*/  @P3 IMAD R19, R51, R13, R14 ;  /* 0x0000000d33133224 */ /* 0x000fe200078e020e */
[C---:B------:R-:W-:Y:S02]  /*0890*/  @P6 IADD3.X R47, R18.reuse, R47, RZ, P0, !PT ;  /* 0x0000002f122f6210 */ /* 0x040fe400007fe4ff */
[----:B0-----:R-:W-:Y:S02]  /*08a0*/  @P6 IADD3 R44, P0, R15, R44, RZ ;  /* 0x0000002c0f2c6210 */ /* 0x001fe40007f1e0ff */
[----:B------:R-:W-:Y:S02]  /*08b0*/  @P3 MOV R14, R8 ;  /* 0x00000008000e3202 */ /* 0x000fe40000000f00 */
[----:B------:R-:W-:Y:S02]  /*08c0*/  @P3 MOV R15, R11 ;  /* 0x0000000b000f3202 */ /* 0x000fe40000000f00 */
[----:B------:R-:W-:Y:S01]  /*08d0*/  @P6 IADD3.X R45, R18, R45, RZ, P0, !PT ;  /* 0x0000002d122d6210 */ /* 0x000fe200007fe4ff */
[----:B------:R-:W-:-:S03]  /*08e0*/  @P3 IMAD.WIDE.U32 R12, R51, R12, R14 ;  /* 0x0000000c330c3225 */ /* 0x000fc600078e000e */
[----:B------:R-:W0:Y:S01]  /*08f0*/  @P5 LDC.64 R14, c[0x0][0x288] ;  /* 0x0000a200ff0e5b82 */ /* 0x000e220000000a00 */
[----:B-1----:R-:W-:Y:S01]  /*0900*/  @P2 IMAD R18, R55, R6, RZ ;  /* 0x0000000637122224 */ /* 0x002fe200078e02ff */
[----:B------:R-:W-:Y:S02]  /*0910*/  @P3 IADD3 R13, R13, R19, RZ ;  /* 0x000000130d0d3210 */ /* 0x000fe40007ffe0ff */
[C---:B------:R-:W-:Y:S01]  /*0920*/  @P3 SHF.L.U32 R21, R12.reuse, 0x1, RZ ;  /* 0x000000010c153819 */ /* 0x040fe200000006ff */
[----:B------:R-:W-:Y:S01]  /*0930*/  @P2 IMAD R7, R49, R7, R18 ;  /* 0x0000000731072224 */ /* 0x000fe200078e0212 */
[----:B------:R-:W-:Y:S02]  /*0940*/  @P3 SHF.L.U64.HI R20, R12, 0x1, R13 ;  /* 0x000000010c143819 */ /* 0x000fe4000001020d */
[----:B------:R-:W1:Y:S01]  /*0950*/  @P4 LDC.64 R12, c[0x0][0x288] ;  /* 0x0000a200ff0c4b82 */ /* 0x000e620000000a00 */
[----:B------:R-:W-:Y:S02]  /*0960*/  @P2 MOV R18, R8 ;  /* 0x0000000800122202 */ /* 0x000fe40000000f00 */
[----:B------:R-:W-:-:S02]  /*0970*/  @P2 MOV R19, R11 ;  /* 0x0000000b00132202 */ /* 0x000fc40000000f00 */
[----:B------:R-:W-:Y:S01]  /*0980*/  @P3 IADD3 R36, P0, R21, R36, RZ ;  /* 0x0000002415243210 */ /* 0x000fe20007f1e0ff */
[----:B------:R-:W-:-:S03]  /*0990*/  @P2 IMAD.WIDE.U32 R18, R49, R6, R18 ;  /* 0x0000000631122225 */ /* 0x000fc600078e0012 */
[----:B------:R-:W-:Y:S02]  /*09a0*/  @P3 IADD3.X R37, R20, R37, RZ, P0, !PT ;  /* 0x0000002514253210 */ /* 0x000fe400007fe4ff */
[----:B----4-:R-:W-:Y:S02]  /*09b0*/  @P3 IADD3 R40, P0, R21, R40, RZ ;  /* 0x0000002815283210 */ /* 0x010fe40007f1e0ff */
[----:B------:R-:W-:Y:S02]  /*09c0*/  @P2 IADD3 R19, R19, R7, RZ ;  /* 0x0000000713132210 */ /* 0x000fe40007ffe0ff */
[----:B------:R-:W-:Y:S01]  /*09d0*/  IADD3 R21, R2, 0x80, RZ ;  /* 0x0000008002157810 */ /* 0x000fe20007ffe0ff */
[----:B0-----:R-:W-:Y:S01]  /*09e0*/  @P5 IMAD R6, R25, R14, RZ ;  /* 0x0000000e19065224 */ /* 0x001fe200078e02ff */
[----:B------:R-:W-:Y:S02]  /*09f0*/  @P3 IADD3.X R41, R20, R41, RZ, P0, !PT ;  /* 0x0000002914293210 */ /* 0x000fe400007fe4ff */
[C---:B------:R-:W-:Y:S01]  /*0a00*/  @P2 SHF.L.U32 R7, R18.reuse, 0x1, RZ ;  /* 0x0000000112072819 */ /* 0x040fe200000006ff */
[----:B------:R-:W-:Y:S01]  /*0a10*/  @P5 IMAD R25, R23, R15, R6 ;  /* 0x0000000f17195224 */ /* 0x000fe200078e0206 */
[----:B------:R-:W-:-:S02]  /*0a20*/  @P2 SHF.L.U64.HI R20, R18, 0x1, R19 ;  /* 0x0000000112142819 */ /* 0x000fc40000010213 */
[----:B------:R-:W-:Y:S02]  /*0a30*/  SHF.R.S32.HI R19, RZ, 0x1f, R21 ;  /* 0x0000001fff137819 */ /* 0x000fe40000011415 */
[----:B------:R-:W-:Y:S02]  /*0a40*/  @P2 IADD3 R34, P0, R7, R34, RZ ;  /* 0x0000002207222210 */ /* 0x000fe40007f1e0ff */
[----:B------:R-:W-:Y:S01]  /*0a50*/  @P5 MOV R18, R8 ;  /* 0x0000000800125202 */ /* 0x000fe20000000f00 */
[----:B-1----:R-:W-:Y:S01]  /*0a60*/  @P4 IMAD R22, R19, R12, RZ ;  /* 0x0000000c13164224 */ /* 0x002fe200078e02ff */
[----:B------:R-:W-:Y:S02]  /*0a70*/  @P5 MOV R19, R11 ;  /* 0x0000000b00135202 */ /* 0x000fe40000000f00 */
[----:B------:R-:W-:Y:S01]  /*0a80*/  @P2 IADD3.X R35, R20, R35, RZ, P0, !PT ;  /* 0x0000002314232210 */ /* 0x000fe200007fe4ff */
[----:B------:R-:W-:Y:S01]  /*0a90*/  @P4 IMAD R39, R21, R13, R22 ;  /* 0x0000000d15274224 */ /* 0x000fe200078e0216 */
[----:B------:R-:W-:Y:S01]  /*0aa0*/  @P2 IADD3 R32, P0, R7, R32, RZ ;  /* 0x0000002007202210 */ /* 0x000fe20007f1e0ff */
[----:B------:R-:W-:Y:S01]  /*0ab0*/  @P5 IMAD.WIDE.U32 R14, R23, R14, R18 ;  /* 0x0000000e170e5225 */ /* 0x000fe200078e0012 */
[----:B------:R-:W0:Y:S01]  /*0ac0*/  @P1 LDC.64 R6, c[0x0][0x288] ;  /* 0x0000a200ff061b82 */ /* 0x000e220000000a00 */
[----:B------:R-:W-:-:S02]  /*0ad0*/  @P4 MOV R18, R8 ;  /* 0x0000000800124202 */ /* 0x000fc40000000f00 */
[----:B------:R-:W-:Y:S02]  /*0ae0*/  @P4 MOV R19, R11 ;  /* 0x0000000b00134202 */ /* 0x000fe40000000f00 */
[----:B------:R-:W-:Y:S02]  /*0af0*/  @P5 IADD3 R23, R15, R25, RZ ;  /* 0x000000190f175210 */ /* 0x000fe40007ffe0ff */
[----:B------:R-:W-:Y:S01]  /*0b00*/  @P5 SHF.L.U32 R15, R14, 0x1, RZ ;  /* 0x000000010e0f5819 */ /* 0x000fe200000006ff */
[----:B------:R-:W-:Y:S01]  /*0b10*/  @P4 IMAD.WIDE.U32 R12, R21, R12, R18 ;  /* 0x0000000c150c4225 */ /* 0x000fe200078e0012 */
[----:B------:R-:W1:Y:S01]  /*0b20*/  @P4 LDC.64 R24, c[0x0][0x228] ;  /* 0x00008a00ff184b82 */ /* 0x000e620000000a00 */
[----:B------:R-:W-:Y:S02]  /*0b30*/  @P2 IADD3.X R33, R20, R33, RZ, P0, !PT ;  /* 0x0000002114212210 */ /* 0x000fe400007fe4ff */
[----:B------:R-:W-:Y:S02]  /*0b40*/  @P5 SHF.L.U64.HI R14, R14, 0x1, R23 ;  /* 0x000000010e0e5819 */ /* 0x000fe40000010217 */
[----:B------:R-:W-:-:S02]  /*0b50*/  @P4 IADD3 R13, R13, R39, RZ ;  /* 0x000000270d0d4210 */ /* 0x000fc40007ffe0ff */
[C---:B------:R-:W-:Y:S01]  /*0b60*/  @P5 IADD3 R30, P0, R15.reuse, R30, RZ ;  /* 0x0000001e0f1e5210 */ /* 0x040fe20007f1e0ff */
[----:B------:R-:W2:Y:S01]  /*0b70*/  @P1 LDC.64 R22, c[0x0][0x230] ;  /* 0x00008c00ff161b82 */ /* 0x000ea20000000a00 */
[----:B------:R-:W-:Y:S02]  /*0b80*/  IADD3 R19, R2, 0xa0, RZ ;  /* 0x000000a002137810 */ /* 0x000fe40007ffe0ff */
[----:B------:R-:W-:Y:S02]  /*0b90*/  @P5 IADD3.X R31, R14, R31, RZ, P0, !PT ;  /* 0x0000001f0e1f5210 */ /* 0x000fe400007fe4ff */
[C---:B------:R-:W-:Y:S02]  /*0ba0*/  @P4 SHF.L.U64.HI R18, R12.reuse, 0x1, R13 ;  /* 0x000000010c124819 */ /* 0x040fe4000001020d */
[----:B------:R-:W-:Y:S01]  /*0bb0*/  @P4 SHF.L.U32 R20, R12, 0x1, RZ ;  /* 0x000000010c144819 */ /* 0x000fe200000006ff */
[----:B------:R-:W4:Y:S01]  /*0bc0*/  LDC R21, c[0x0][0x2ac] ;  /* 0x0000ab00ff157b82 */ /* 0x000f220000000800 */
[----:B------:R-:W-:-:S02]  /*0bd0*/  @P5 IADD3 R28, P0, R15, R28, RZ ;  /* 0x0000001c0f1c5210 */ /* 0x000fc40007f1e0ff */
[----:B------:R-:W-:Y:S02]  /*0be0*/  SHF.R.S32.HI R38, RZ, 0x1f, R19 ;  /* 0x0000001fff267819 */ /* 0x000fe40000011413 */
[----:B------:R-:W-:Y:S02]  /*0bf0*/  @P5 IADD3.X R29, R14, R29, RZ, P0, !PT ;  /* 0x0000001d0e1d5210 */ /* 0x000fe400007fe4ff */
[----:B------:R-:W-:Y:S01]  /*0c00*/  @P1 MOV R14, R8 ;  /* 0x00000008000e1202 */ /* 0x000fe20000000f00 */
[----:B------:R-:W2:Y:S01]  /*0c10*/  @P1 LDC.64 R12, c[0x0][0x228] ;  /* 0x00008a00ff0c1b82 */ /* 0x000ea20000000a00 */
[----:B------:R-:W-:Y:S01]  /*0c20*/  @P1 MOV R15, R11 ;  /* 0x0000000b000f1202 */ /* 0x000fe20000000f00 */
[----:B0-----:R-:W-:Y:S01]  /*0c30*/  @P1 IMAD R38, R38, R6, RZ ;  /* 0x0000000626261224 */ /* 0x001fe200078e02ff */
[----:B---3--:R-:W-:-:S03]  /*0c40*/  @P4 IADD3 R26, P0, R20, R26, RZ ;  /* 0x0000001a141a4210 */ /* 0x008fc60007f1e0ff */
[C---:B------:R-:W-:Y:S01]  /*0c50*/  @P1 IMAD R7, R19.reuse, R7, R38 ;  /* 0x0000000713071224 */ /* 0x040fe200078e0226 */
[----:B------:R-:W-:Y:S01]  /*0c60*/  @P4 IADD3.X R27, R18, R27, RZ, P0, !PT ;  /* 0x0000001b121b4210 */ /* 0x000fe200007fe4ff */
[----:B------:R-:W-:Y:S01]  /*0c70*/  @P1 IMAD.WIDE.U32 R14, R19, R6, R14 ;  /* 0x00000006130e1225 */ /* 0x000fe200078e000e */
[----:B-1----:R-:W-:Y:S02]  /*0c80*/  @P4 IADD3 R24, P0, R20, R24, RZ ;  /* 0x0000001814184210 */ /* 0x002fe40007f1e0ff */
[----:B------:R-:W-:Y:S02]  /*0c90*/  SHF.R.U32.HI R20, RZ, 0x2, R0 ;  /* 0x00000002ff147819 */ /* 0x000fe40000011600 */
[----:B------:R-:W-:Y:S02]  /*0ca0*/  @P1 IADD3 R15, R15, R7, RZ ;  /* 0x000000070f0f1210 */ /* 0x000fe40007ffe0ff */
[----:B------:R-:W-:Y:S01]  /*0cb0*/  @P1 SHF.L.U32 R7, R14, 0x1, RZ ;  /* 0x000000010e071819 */ /* 0x000fe200000006ff */
[----:B----4-:R-:W-:Y:S01]  /*0cc0*/  IMAD R20, R21, UR14, R20 ;  /* 0x0000000e15147c24 */ /* 0x010fe2000f8e0214 */
[----:B------:R-:W-:-:S02]  /*0cd0*/  @P4 IADD3.X R25, R18, R25, RZ, P0, !PT ;  /* 0x0000001912194210 */ /* 0x000fc400007fe4ff */
[----:B------:R-:W-:Y:S02]  /*0ce0*/  @P1 SHF.L.U64.HI R14, R14, 0x1, R15 ;  /* 0x000000010e0e1819 */ /* 0x000fe4000001020f */
[C---:B--2---:R-:W-:Y:S02]  /*0cf0*/  @P1 IADD3 R22, P0, R7.reuse, R22, RZ ;  /* 0x0000001607161210 */ /* 0x044fe40007f1e0ff */
[----:B------:R-:W-:Y:S02]  /*0d00*/  IADD3 R6, R20, 0xc0, RZ ;  /* 0x000000c014067810 */ /* 0x000fe40007ffe0ff */
[----:B------:R-:W-:Y:S02]  /*0d10*/  @P1 IADD3.X R23, R14, R23, RZ, P0, !PT ;  /* 0x000000170e171210 */ /* 0x000fe400007fe4ff */
[----:B------:R-:W-:Y:S02]  /*0d20*/  @P1 IADD3 R12, P0, R7, R12, RZ ;  /* 0x0000000c070c1210 */ /* 0x000fe40007f1e0ff */
[----:B------:R-:W-:-:S02]  /*0d30*/  IADD3 R21, R2, 0xc0, RZ ;  /* 0x000000c002157810 */ /* 0x000fc40007ffe0ff */
[----:B------:R-:W-:Y:S02]  /*0d40*/  @P1 IADD3.X R13, R14, R13, RZ, P0, !PT ;  /* 0x0000000d0e0d1210 */ /* 0x000fe400007fe4ff */
[----:B------:R-:W-:Y:S02]  /*0d50*/  ISETP.GE.U32.AND P0, PT, R6, UR8, PT ;  /* 0x0000000806007c0c */ /* 0x000fe4000bf06070 */
[----:B------:R-:W-:Y:S02]  /*0d60*/  SHF.R.S32.HI R6, RZ, 0x1f, R6 ;  /* 0x0000001fff067819 */ /* 0x000fe40000011406 */
[----:B------:R-:W-:Y:S02]  /*0d70*/  SHF.R.S32.HI R19, RZ, 0x1f, R21 ;  /* 0x0000001fff137819 */ /* 0x000fe40000011415 */
[----:B------:R-:W-:Y:S02]  /*0d80*/  ISETP.GE.AND.EX P0, PT, R6, UR9, PT, P0 ;  /* 0x0000000906007c0c */ /* 0x000fe4000bf06300 */
[----:B------:R-:W-:-:S02]  /*0d90*/  IADD3 R20, R20, 0xe0, RZ ;  /* 0x000000e014147810 */ /* 0x000fc40007ffe0ff */
        /* <DEDUP_REMOVED lines=13> */
[C---:B------:R-:W-:Y:S02]  /*0e70*/  @P0 IADD3.X R15, R6.reuse, R15, RZ, P6, !PT ;  /* 0x0000000f060f0210 */ /* 0x040fe400037fe4ff */
[----:B0-----:R-:W-:Y:S02]  /*0e80*/  @P0 IADD3 R18, P6, R7, R18, RZ ;  /* 0x0000001207120210 */ /* 0x001fe40007fde0ff */
[----:B------:R-:W-:Y:S02]  /*0e90*/  MOV R7, RZ ;  /* 0x000000ff00077202 */ /* 0x000fe40000000f00 */
[----:B------:R-:W-:-:S04]  /*0ea0*/  @P0 IADD3.X R19, R6, R19, RZ, P6, !PT ;  /* 0x0000001306130210 */ /* 0x000fc800037fe4ff */
[----:B------:R-:W5:Y:S04]  /*0eb0*/  @P0 LDG.E R7, desc[UR12][R14.64] ;  /* 0x0000000c0e070981 */ /* 0x000f68000c1e1900 */
[----:B------:R0:W5:Y:S01]  /*0ec0*/  @P0 LDG.E R42, desc[UR12][R18.64] ;  /* 0x0000000c122a0981 */ /* 0x000162000c1e1900 */
[----:B------:R-:W-:Y:S02]  /*0ed0*/  ISETP.GE.U32.AND P0, PT, R20, UR8, PT ;  /* 0x0000000814007c0c */ /* 0x000fe4000bf06070 */
[----:B------:R-:W-:Y:S02]  /*0ee0*/  SHF.R.S32.HI R20, RZ, 0x1f, R20 ;  /* 0x0000001fff147819 */ /* 0x000fe40000011414 */
[----:B------:R-:W-:Y:S02]  /*0ef0*/  IADD3 R43, R2, 0xe0, RZ ;  /* 0x000000e0022b7810 */ /* 0x000fe40007ffe0ff */
[----:B------:R-:W-:-:S02]  /*0f00*/  ISETP.GE.AND.EX P0, PT, R20, UR9, PT, P0 ;  /* 0x0000000914007c0c */ /* 0x000fc4000bf06300 */
[----:B------:R-:W-:Y:S02]  /*0f10*/  SHF.R.S32.HI R21, RZ, 0x1f, R43 ;  /* 0x0000001fff157819 */ /* 0x000fe4000001142b */
[----:B------:R-:W-:-:S13]  /*0f20*/  ISETP.LT.U32.AND P0, PT, R0, 0x80, !P0 ;  /* 0x000000800000780c */ /* 0x000fda0004701070 */
[----:B0-----:R-:W0:Y:S01]  /*0f30*/  @P0 LDC.64 R18, c[0x0][0x288] ;  /* 0x0000a200ff120b82 */ /* 0x001e220000000a00 */
[----:B------:R-:W-:-:S07]  /*0f40*/  @P0 MOV R20, R8 ;  /* 0x0000000800140202 */ /* 0x000fce0000000f00 */
[----:B------:R-:W1:Y:S01]  /*0f50*/  @P0 LDC.64 R14, c[0x0][0x230] ;  /* 0x00008c00ff0e0b82 */ /* 0x000e620000000a00 */
[----:B0-----:R-:W-:Y:S01]  /*0f60*/  @P0 IMAD R6, R21, R18, RZ ;  /* 0x0000001215060224 */ /* 0x001fe200078e02ff */
[----:B------:R-:W-:-:S03]  /*0f70*/  @P0 MOV R21, R11 ;  /* 0x0000000b00150202 */ /* 0x000fc60000000f00 */
[C---:B------:R-:W-:Y:S02]  /*0f80*/  @P0 IMAD R39, R43.reuse, R19, R6 ;  /* 0x000000132b270224 */ /* 0x040fe400078e0206 */
[----:B------:R-:W-:-:S05]  /*0f90*/  @P0 IMAD.WIDE.U32 R20, R43, R18, R20 ;  /* 0x000000122b140225 */ /* 0x000fca00078e0014 */
[----:B------:R-:W-:Y:S02]  /*0fa0*/  @P0 IADD3 R19, R21, R39, RZ ;  /* 0x0000002715130210 */ /* 0x000fe40007ffe0ff */
[C---:B------:R-:W-:Y:S02]  /*0fb0*/  @P0 SHF.L.U32 R21, R20.reuse, 0x1, RZ ;  /* 0x0000000114150819 */ /* 0x040fe400000006ff */
[----:B------:R-:W-:Y:S02]  /*0fc0*/  @P0 SHF.L.U64.HI R20, R20, 0x1, R19 ;  /* 0x0000000114140819 */ /* 0x000fe40000010213 */
[----:B------:R-:W0:Y:S01]  /*0fd0*/  @P0 LDC.64 R18, c[0x0][0x228] ;  /* 0x00008a00ff120b82 */ /* 0x000e220000000a00 */
[----:B-1----:R-:W-:-:S04]  /*0fe0*/  @P0 IADD3 R14, P6, R21, R14, RZ ;  /* 0x0000000e150e0210 */ /* 0x002fc80007fde0ff */
[----:B------:R-:W-:Y:S02]  /*0ff0*/  @P0 IADD3.X R15, R20, R15, RZ, P6, !PT ;  /* 0x0000000f140f0210 */ /* 0x000fe400037fe4ff */
[----:B0-----:R-:W-:-:S04]  /*1000*/  @P0 IADD3 R18, P6, R21, R18, RZ ;  /* 0x0000001215120210 */ /* 0x001fc80007fde0ff */
[----:B------:R-:W-:Y:S02]  /*1010*/  @P0 IADD3.X R19, R20, R19, RZ, P6, !PT ;  /* 0x0000001314130210 */ /* 0x000fe400037fe4ff */
[----:B------:R-:W0:Y:S01]  /*1020*/  LDC.64 R20, c[0x0][0x248] ;  /* 0x00009200ff147b82 */ /* 0x000e220000000a00 */
[----:B------:R-:W-:Y:S01]  /*1030*/  ISETP.NE.AND P6, PT, R54, RZ, PT ;  /* 0x000000ff3600720c */ /* 0x000fe20003fc5270 */
[----:B0-----:R-:W-:-:S06]  /*1040*/  IMAD.WIDE R20, R5, 0x8, R20 ;  /* 0x0000000805147825 */ /* 0x001fcc00078e0214 */
[----:B------:R-:W2:Y:S01]  /*1050*/  LDG.E.64 R20, desc[UR12][R20.64] ;  /* 0x0000000c14147981 */ /* 0x000ea2000c1e1b00 */
[----:B------:R-:W-:Y:S02]  /*1060*/  CS2R R38, SRZ ;  /* 0x0000000000267805 */ /* 0x000fe4000001ff00 */
[----:B------:R-:W-:-:S04]  /*1070*/  MOV R48, RZ ;  /* 0x000000ff00307202 */ /* 0x000fc80000000f00 */
[----:B------:R0:W5:Y:S04]  /*1080*/  @P6 LDG.E R38, desc[UR12][R46.64] ;  /* 0x0000000c2e266981 */ /* 0x000168000c1e1900 */
[----:B------:R1:W5:Y:S04]  /*1090*/  @P3 LDG.E R39, desc[UR12][R36.64] ;  /* 0x0000000c24273981 */ /* 0x000368000c1e1900 */
[----:B------:R3:W5:Y:S01]  /*10a0*/  @P6 LDG.E R48, desc[UR12][R44.64] ;  /* 0x0000000c2c306981 */ /* 0x000762000c1e1900 */
[----:B0-----:R-:W-:Y:S02]  /*10b0*/  CS2R R46, SRZ ;  /* 0x00000000002e7805 */ /* 0x001fe4000001ff00 */
[----:B-1----:R-:W-:-:S04]  /*10c0*/  CS2R R36, SRZ ;  /* 0x0000000000247805 */ /* 0x002fc8000001ff00 */
[----:B------:R0:W5:Y:S01]  /*10d0*/  @P3 LDG.E R47, desc[UR12][R40.64] ;  /* 0x0000000c282f3981 */ /* 0x000162000c1e1900 */
[----:B---3--:R-:W-:-:S03]  /*10e0*/  CS2R R44, SRZ ;  /* 0x00000000002c7805 */ /* 0x008fc6000001ff00 */
[----:B------:R1:W5:Y:S04]  /*10f0*/  @P2 LDG.E R36, desc[UR12][R34.64] ;  /* 0x0000000c22242981 */ /* 0x000368000c1e1900 */
[----:B------:R-:W5:Y:S01]  /*1100*/  @P2 LDG.E R46, desc[UR12][R32.64] ;  /* 0x0000000c202e2981 */ /* 0x000f62000c1e1900 */
[----:B0-----:R-:W-:-:S03]  /*1110*/  CS2R R40, SRZ ;  /* 0x0000000000287805 */ /* 0x001fc6000001ff00 */
[----:B------:R-:W5:Y:S01]  /*1120*/  @P5 LDG.E R37, desc[UR12][R30.64] ;  /* 0x0000000c1e255981 */ /* 0x000f62000c1e1900 */
[----:B-1----:R-:W-:-:S03]  /*1130*/  CS2R R34, SRZ ;  /* 0x0000000000227805 */ /* 0x002fc6000001ff00 */
[----:B------:R-:W5:Y:S04]  /*1140*/  @P5 LDG.E R45, desc[UR12][R28.64] ;  /* 0x0000000c1c2d5981 */ /* 0x000f68000c1e1900 */
[----:B------:R-:W5:Y:S04]  /*1150*/  @P4 LDG.E R40, desc[UR12][R26.64] ;  /* 0x0000000c1a284981 */ /* 0x000f68000c1e1900 */
[----:B------:R-:W5:Y:S04]  /*1160*/  @P4 LDG.E R44, desc[UR12][R24.64] ;  /* 0x0000000c182c4981 */ /* 0x000f68000c1e1900 */
[----:B------:R-:W5:Y:S04]  /*1170*/  @P1 LDG.E R35, desc[UR12][R22.64] ;  /* 0x0000000c16231981 */ /* 0x000f68000c1e1900 */
[----:B------:R0:W5:Y:S04]  /*1180*/  @P0 LDG.E R34, desc[UR12][R14.64] ;  /* 0x0000000c0e220981 */ /* 0x000168000c1e1900 */
[----:B------:R-:W5:Y:S01]  /*1190*/  @P0 LDG.E R41, desc[UR12][R18.64] ;  /* 0x0000000c12290981 */ /* 0x000f62000c1e1900 */
[----:B------:R-:W-:Y:S01]  /*11a0*/  UMOV UR11, 0x3f800000 ;  /* 0x3f800000000b7882 */ /* 0x000fe20000000000 */
[----:B------:R-:W-:Y:S01]  /*11b0*/  MOV R43, RZ ;  /* 0x000000ff002b7202 */ /* 0x000fe20000000f00 */
[----:B------:R-:W-:Y:S01]  /*11c0*/  BSSY B0, `(.L_x_750) ;  /* 0x000001d000007945 */ /* 0x000fe20003800000 */
[----:B0-----:R-:W-:-:S04]  /*11d0*/  CS2R R14, SRZ ;  /* 0x00000000000e7805 */ /* 0x001fc8000001ff00 */
[----:B------:R0:W5:Y:S02]  /*11e0*/  @P1 LDG.E R43, desc[UR12][R12.64] ;  /* 0x0000000c0c2b1981 */ /* 0x000164000c1e1900 */
[----:B0-----:R-:W-:Y:S02]  /*11f0*/  CS2R R12, SRZ ;  /* 0x00000000000c7805 */ /* 0x001fe4000001ff00 */
        /* <DEDUP_REMOVED lines=12> */
[----:B------:R-:W-:-:S13]  /*12c0*/  ISETP.GT.U32.AND P0, PT, R0, 0x7f, PT ;  /* 0x0000007f0000780c */ /* 0x000fda0003f04070 */
[----:B------:R-:W-:Y:S05]  /*12d0*/  @P0 BRA `(.L_x_751) ;  /* 0x00000000002c0947 */ /* 0x000fea0003800000 */
[C---:B------:R-:W-:Y:S01]  /*12e0*/  SHF.L.U32 R19, R16.reuse, 0x2, RZ ;  /* 0x0000000210137819 */ /* 0x040fe200000006ff */
[----:B------:R-:W-:Y:S01]  /*12f0*/  ULDC.64 UR8, c[0x0][0x238] ;  /* 0x00008e0000087ab9 */ /* 0x000fe20000000a00 */
[----:B------:R-:W-:Y:S02]  /*1300*/  SHF.L.U64.HI R6, R16, 0x2, R17 ;  /* 0x0000000210067819 */ /* 0x000fe40000010211 */
[----:B------:R-:W-:-:S04]  /*1310*/  IADD3 R12, P0, R19, UR8, RZ ;  /* 0x00000008130c7c10 */ /* 0x000fc8000ff1e0ff */
[----:B------:R-:W-:Y:S02]  /*1320*/  IADD3.X R13, R6, UR9, RZ, P0, !PT ;  /* 0x00000009060d7c10 */ /* 0x000fe400087fe4ff */
[----:B------:R-:W-:-:S04]  /*1330*/  ISETP.NE.AND P0, PT, RZ, UR10, PT ;  /* 0x0000000aff007c0c */ /* 0x000fc8000bf05270 */
[----:B------:R-:W5:Y:S09]  /*1340*/  LDG.E.64 R12, desc[UR12][R12.64] ;  /* 0x0000000c0c0c7981 */ /* 0x000f72000c1e1b00 */
[----:B------:R-:W0:Y:S02]  /*1350*/  @P0 LDC.64 R16, c[0x0][0x240] ;  /* 0x00009000ff100b82 */ /* 0x000e240000000a00 */
[----:B0-----:R-:W-:-:S04]  /*1360*/  @P0 IADD3 R16, P6, R19, R16, RZ ;  /* 0x0000001013100210 */ /* 0x001fc80007fde0ff */
[----:B------:R-:W-:-:S05]  /*1370*/  @P0 IADD3.X R17, R6, R17, RZ, P6, !PT ;  /* 0x0000001106110210 */ /* 0x000fca00037fe4ff */
[----:B------:R0:W5:Y:S04]  /*1380*/  @P0 LDG.E.64 R14, desc[UR12][R16.64] ;  /* 0x0000000c100e0981 */ /* 0x000168000c1e1b00 */
.L_x_751:
[----:B------:R-:W-:Y:S05]  /*1390*/  BSYNC B0 ;  /* 0x0000000000007941 */ /* 0x000fea0003800000 */
.L_x_750:
[----:B------:R-:W-:Y:S01]  /*13a0*/  ISETP.NE.AND P0, PT, RZ, UR10, PT ;  /* 0x0000000aff007c0c */ /* 0x000fe2000bf05270 */
[--C-:B-----5:R-:W-:Y:S02]  /*13b0*/  HADD2.F32 R6, -RZ, R38.reuse.H0_H0 ;  /* 0x20000026ff067230 */ /* 0x120fe40000004100 */
[----:B0-----:R-:W-:Y:S01]  /*13c0*/  HADD2.F32 R16, -RZ, R38.H1_H1 ;  /* 0x30000026ff107230 */ /* 0x001fe20000004100 */
[----:B------:R-:W-:Y:S01]  /*13d0*/  P2R R17, PR, RZ, 0x1 ;  /* 0x00000001ff117803 */ /* 0x000fe20000000000 */
[--C-:B------:R-:W-:Y:S02]  /*13e0*/  HADD2.F32 R23, -RZ, R39.reuse.H0_H0 ;  /* 0x20000027ff177230 */ /* 0x100fe40000004100 */
[----:B------:R-:W-:Y:S01]  /*13f0*/  FADD.FTZ R6, R6, -UR15 ;  /* 0x8000000f06067e21 */ /* 0x000fe20008010000 */
[----:B------:R-:W-:Y:S02]  /*1400*/  HADD2.F32 R22, -RZ, R39.H1_H1 ;  /* 0x30000027ff167230 */ /* 0x000fe40000004100 */
[----:B------:R-:W-:Y:S01]  /*1410*/  FADD.FTZ R16, R16, -UR15 ;  /* 0x8000000f10107e21 */ /* 0x000fe20008010000 */
[----:B------:R-:W-:-:S02]  /*1420*/  HADD2.F32 R20, -RZ, R48.H0_H0 ;  /* 0x20000030ff147230 */ /* 0x000fc40000004100 */
[----:B------:R-:W-:Y:S01]  /*1430*/  FMUL.FTZ R17, R6, UR11 ;  /* 0x0000000b06117c20 */ /* 0x000fe20008410000 */
[----:B------:R-:W-:Y:S02]  /*1440*/  HADD2.F32 R19, -RZ, R48.H1_H1 ;  /* 0x30000030ff137230 */ /* 0x000fe40000004100 */
[----:B------:R-:W-:Y:S01]  /*1450*/  FADD.FTZ R23, R23, -UR15 ;  /* 0x8000000f17177e21 */ /* 0x000fe20008010000 */
[--C-:B------:R-:W-:Y:S02]  /*1460*/  HADD2.F32 R21, -RZ, R47.reuse.H0_H0 ;  /* 0x2000002fff157230 */ /* 0x100fe40000004100 */
[----:B------:R-:W-:Y:S01]  /*1470*/  FADD.FTZ R22, R22, -UR15 ;  /* 0x8000000f16167e21 */ /* 0x000fe20008010000 */
[----:B------:R-:W-:Y:S02]  /*1480*/  HADD2.F32 R18, -RZ, R47.H1_H1 ;  /* 0x3000002fff127230 */ /* 0x000fe40000004100 */
        /* <DEDUP_REMOVED lines=20> */
.L_x_752:
[----:B------:R-:W-:Y:S01]  /*15d0*/  FMUL.FTZ R16, R20, R12 ;  /* 0x0000000c14107220 */ /* 0x000fe20000410000 */
[----:B------:R-:W-:Y:S01]  /*15e0*/  FFMA.FTZ R24, R17, R20, RZ ;  /* 0x0000001411187223 */ /* 0x000fe200000100ff */
        /* <DEDUP_REMOVED lines=24> */
.L_x_753:
[C---:B------:R-:W-:Y:S01]  /*1770*/  FFMA.FTZ R27, R6.reuse, R25, R17 ;  /* 0x00000019061b7223 */ /* 0x040fe20000010011 */
[----:B------:R-:W-:Y:S01]  /*1780*/  FMUL.FTZ R22, R21, R12 ;  /* 0x0000000c15167220 */ /* 0x000fe20000410000 */
[----:B------:R-:W-:Y:S01]  /*1790*/  FFMA.FTZ R17, R23, R21, R24 ;  /* 0x0000001517117223 */ /* 0x000fe20000010018 */
[----:B------:R-:W-:Y:S01]  /*17a0*/  FADD.FTZ R25, R25, R26 ;  /* 0x0000001a19197221 */ /* 0x000fe20000010000 */
[----:B------:R-:W-:Y:S01]  /*17b0*/  FFMA.FTZ R29, R6, R19, RZ ;  /* 0x00000013061d7223 */ /* 0x000fe200000100ff */
[----:B------:R-:W-:Y:S01]  /*17c0*/  FFMA.FTZ R24, R23, R22, R27 ;  /* 0x0000001617187223 */ /* 0x000fe2000001001b */
[----:B------:R-:W-:Y:S01]  /*17d0*/  FADD.FTZ R23, RZ, R19 ;  /* 0x00000013ff177221 */ /* 0x000fe20000010000 */
[--C-:B------:R-:W-:Y:S02]  /*17e0*/  HADD2.F32 R26, -RZ, R36.reuse.H0_H0 ;  /* 0x20000024ff1a7230 */ /* 0x100fe40000004100 */
[----:B------:R-:W-:Y:S01]  /*17f0*/  FMUL.FTZ R19, R18, R13 ;  /* 0x0000000d12137220 */ /* 0x000fe20000410000 */
[----:B------:R-:W-:-:S02]  /*1800*/  HADD2.F32 R27, -RZ, R36.H1_H1 ;  /* 0x30000024ff1b7230 */ /* 0x000fc40000004100 */
[----:B------:R-:W-:Y:S01]  /*1810*/  FADD.FTZ R20, RZ, R20 ;  /* 0x00000014ff147221 */ /* 0x000fe20000010000 */
[C---:B------:R-:W-:Y:S01]  /*1820*/  FFMA.FTZ R6, R16.reuse, R18, R29 ;  /* 0x0000001210067223 */ /* 0x040fe2000001001d */
[----:B------:R-:W-:Y:S01]  /*1830*/  FADD.FTZ R22, R25, R22 ;  /* 0x0000001619167221 */ /* 0x000fe20000010000 */
[----:B------:R-:W-:Y:S01]  /*1840*/  FFMA.FTZ R16, R16, R19, R24 ;  /* 0x0000001310107223 */ /* 0x000fe20000010018 */
[----:B------:R-:W-:Y:S01]  /*1850*/  FADD.FTZ R25, R26, -UR15 ;  /* 0x8000000f1a197e21 */ /* 0x000fe20008010000 */
[----:B------:R-:W-:Y:S01]  /*1860*/  FADD.FTZ R24, R27, -UR15 ;  /* 0x8000000f1b187e21 */ /* 0x000fe20008010000 */
[----:B------:R-:W-:Y:S01]  /*1870*/  FADD.FTZ R21, R20, R21 ;  /* 0x0000001514157221 */ /* 0x000fe20000010000 */
[----:B------:R-:W-:Y:S01]  /*1880*/  FADD.FTZ R20, R23, R18 ;  /* 0x0000001217147221 */ /* 0x000fe20000010000 */
[--C-:B------:R-:W-:Y:S02]  /*1890*/  HADD2.F32 R26, -RZ, R46.reuse.H0_H0 ;  /* 0x2000002eff1a7230 */ /* 0x100fe40000004100 */
[----:B------:R-:W-:Y:S01]  /*18a0*/  FMUL.FTZ R25, R25, UR11 ;  /* 0x0000000b19197c20 */ /* 0x000fe20008410000 */
[----:B------:R-:W-:-:S02]  /*18b0*/  HADD2.F32 R23, -RZ, R46.H1_H1 ;  /* 0x3000002eff177230 */ /* 0x000fc40000004100 */
        /* <DEDUP_REMOVED lines=20> */
.L_x_754:
[----:B------:R-:W-:Y:S01]  /*1a00*/  FMUL.FTZ R27, R26, R12 ;  /* 0x0000000c1a1b7220 */ /* 0x000fe20000410000 */
[----:B------:R-:W-:Y:S01]  /*1a10*/  FADD.FTZ R22, R19, R22 ;  /* 0x0000001613167221 */ /* 0x000fe20000010000 */
[C---:B------:R-:W-:Y:S01]  /*1a20*/  FFMA.FTZ R19, R25.reuse, R26, R17 ;  /* 0x0000001a19137223 */ /* 0x040fe20000010011 */
[--C-:B------:R-:W-:Y:S02]  /*1a30*/  HADD2.F32 R17, -RZ, R37.reuse.H0_H0 ;  /* 0x20000025ff117230 */ /* 0x100fe40000004100 */
[----:B------:R-:W-:Y:S01]  /*1a40*/  FFMA.FTZ R25, R25, R27, R16 ;  /* 0x0000001b19197223 */ /* 0x000fe20000010010 */
[----:B------:R-:W-:Y:S01]  /*1a50*/  FADD.FTZ R16, R20, R23 ;  /* 0x0000001714107221 */ /* 0x000fe20000010000 */
[----:B------:R-:W-:Y:S02]  /*1a60*/  HADD2.F32 R20, -RZ, R37.H1_H1 ;  /* 0x30000025ff147230 */ /* 0x000fe40000004100 */
[----:B------:R-:W-:Y:S01]  /*1a70*/  FADD.FTZ R18, R21, R26 ;  /* 0x0000001a15127221 */ /* 0x000fe20000010000 */
[----:B------:R-:W-:Y:S01]  /*1a80*/  FMUL.FTZ R26, R23, R13 ;  /* 0x0000000d171a7220 */ /* 0x000fe20000410000 */
[----:B------:R-:W-:Y:S01]  /*1a90*/  FADD.FTZ R27, R22, R27 ;  /* 0x0000001b161b7221 */ /* 0x000fe20000010000 */
[----:B------:R-:W-:Y:S01]  /*1aa0*/  FADD.FTZ R17, R17, -UR15 ;  /* 0x8000000f11117e21 */ /* 0x000fe20008010000 */
[----:B------:R-:W-:Y:S01]  /*1ab0*/  FADD.FTZ R22, R20, -UR15 ;  /* 0x8000000f14167e21 */ /* 0x000fe20008010000 */
[C---:B------:R-:W-:Y:S01]  /*1ac0*/  FFMA.FTZ R6, R24.reuse, R23, R6 ;  /* 0x0000001718067223 */ /* 0x040fe20000010006 */
[----:B------:R-:W-:Y:S01]  /*1ad0*/  FFMA.FTZ R23, R24, R26, R25 ;  /* 0x0000001a18177223 */ /* 0x000fe20000010019 */
[----:B------:R-:W-:Y:S01]  /*1ae0*/  FADD.FTZ R26, R26, R27 ;  /* 0x0000001b1a1a7221 */ /* 0x000fe20000010000 */
[----:B------:R-:W-:-:S02]  /*1af0*/  HADD2.F32 R25, -RZ, R45.H0_H0 ;  /* 0x2000002dff197230 */ /* 0x000fc40000004100 */
[----:B------:R-:W-:Y:S01]  /*1b00*/  FMUL.FTZ R28, R17, UR11 ;  /* 0x0000000b111c7c20 */ /* 0x000fe20008410000 */
[----:B------:R-:W-:Y:S02]  /*1b10*/  HADD2.F32 R21, -RZ, R45.H1_H1 ;  /* 0x3000002dff157230 */ /* 0x000fe40000004100 */
[----:B------:R-:W-:Y:S01]  /*1b20*/  FMUL.FTZ R22, R22, UR11 ;  /* 0x0000000b16167c20 */ /* 0x000fe20008410000 */
[----:B------:R-:W-:Y:S01]  /*1b30*/  HADD2.F32 R20, -RZ, R40.H0_H0 ;  /* 0x20000028ff147230 */ /* 0x000fe20000004100 */
        /* <DEDUP_REMOVED lines=12> */
[----:B-1----:R-:W-:Y:S01]  /*1c00*/  FMUL.FTZ R25, R25, R30 ;  /* 0x0000001e19197220 */ /* 0x002fe20000410000 */
[----:B------:R-:W-:Y:S01]  /*1c10*/  FADD.FTZ R33, -R30, 1 ;  /* 0x3f8000001e217421 */ /* 0x000fe20000010100 */
[----:B------:R-:W-:-:S03]  /*1c20*/  FADD.FTZ R30, -R32, 1 ;  /* 0x3f800000201e7421 */ /* 0x000fc60000010100 */
[----:B------:R-:W-:Y:S01]  /*1c30*/  FFMA.FTZ R24, R24, R33, 1 ;  /* 0x3f80000018187423 */ /* 0x000fe20000010021 */
[----:B------:R-:W-:-:S03]  /*1c40*/  FFMA.FTZ R30, R17, R30, 1 ;  /* 0x3f800000111e7423 */ /* 0x000fc6000001001e */
[----:B------:R-:W-:Y:S01]  /*1c50*/  FMUL.FTZ R25, R25, R24 ;  /* 0x0000001819197220 */ /* 0x000fe20000410000 */
[----:B------:R-:W-:-:S07]  /*1c60*/  FMUL.FTZ R21, R21, R30 ;  /* 0x0000001e15157220 */ /* 0x000fce0000410000 */
.L_x_755:
[----:B------:R-:W-:Y:S01]  /*1c70*/  FADD.FTZ R17, R18, R25 ;  /* 0x0000001912117221 */ /* 0x000fe20000010000 */
[----:B------:R-:W-:Y:S01]  /*1c80*/  FMUL.FTZ R30, R25, R12 ;  /* 0x0000000c191e7220 */ /* 0x000fe20000410000 */
[----:B------:R-:W-:Y:S02]  /*1c90*/  HADD2.F32 R18, -RZ, R40.H1_H1 ;  /* 0x30000028ff127230 */ /* 0x000fe40000004100 */
[----:B------:R-:W-:Y:S01]  /*1ca0*/  FFMA.FTZ R24, R28, R25, R19 ;  /* 0x000000191c187223 */ /* 0x000fe20000010013 */
[----:B------:R-:W-:Y:S01]  /*1cb0*/  FADD.FTZ R20, R20, -UR15 ;  /* 0x8000000f14147e21 */ /* 0x000fe20008010000 */
[----:B------:R-:W-:Y:S01]  /*1cc0*/  FFMA.FTZ R23, R28, R30, R23 ;  /* 0x0000001e1c177223 */ /* 0x000fe20000010017 */
[----:B------:R-:W-:Y:S01]  /*1cd0*/  FADD.FTZ R26, R26, R30 ;  /* 0x0000001e1a1a7221 */ /* 0x000fe20000010000 */
[----:B------:R-:W-:Y:S01]  /*1ce0*/  FADD.FTZ R28, R18, -UR15 ;  /* 0x8000000f121c7e21 */ /* 0x000fe20008010000 */
[----:B------:R-:W-:Y:S01]  /*1cf0*/  FMUL.FTZ R25, R20, UR11 ;  /* 0x0000000b14197c20 */ /* 0x000fe20008410000 */
[----:B------:R-:W-:-:S02]  /*1d00*/  HADD2.F32 R19, -RZ, R44.H0_H0 ;  /* 0x2000002cff137230 */ /* 0x000fc40000004100 */
[----:B------:R-:W-:Y:S01]  /*1d10*/  FMUL.FTZ R27, R21, R13 ;  /* 0x0000000d151b7220 */ /* 0x000fe20000410000 */
        /* <DEDUP_REMOVED lines=21> */
.L_x_756:
[C---:B------:R-:W-:Y:S01]  /*1e70*/  FFMA.FTZ R30, R22.reuse, R27, R23 ;  /* 0x0000001b161e7223 */ /* 0x040fe20000010017 */
[----:B------:R-:W-:Y:S01]  /*1e80*/  FMUL.FTZ R28, R19, R12 ;  /* 0x0000000c131c7220 */ /* 0x000fe20000410000 */
[----:B------:R-:W-:Y:S01]  /*1e90*/  FADD.FTZ R29, R27, R26 ;  /* 0x0000001a1b1d7221 */ /* 0x000fe20000010000 */
[----:B------:R-:W-:Y:S01]  /*1ea0*/  FFMA.FTZ R23, R22, R21, R6 ;  /* 0x0000001516177223 */ /* 0x000fe20000010006 */
[----:B------:R-:W-:Y:S01]  /*1eb0*/  FADD.FTZ R21, R16, R21 ;  /* 0x0000001510157221 */ /* 0x000fe20000010000 */
[--C-:B------:R-:W-:Y:S02]  /*1ec0*/  HADD2.F32 R6, -RZ, R35.reuse.H0_H0 ;  /* 0x20000023ff067230 */ /* 0x100fe40000004100 */
[----:B------:R-:W-:Y:S01]  /*1ed0*/  FFMA.FTZ R27, R25, R28, R30 ;  /* 0x0000001c191b7223 */ /* 0x000fe2000001001e */
[----:B------:R-:W-:Y:S02]  /*1ee0*/  HADD2.F32 R16, -RZ, R35.H1_H1 ;  /* 0x30000023ff107230 */ /* 0x000fe40000004100 */
[----:B------:R-:W-:Y:S01]  /*1ef0*/  FADD.FTZ R29, R29, R28 ;  /* 0x0000001c1d1d7221 */ /* 0x000fe20000010000 */
[----:B------:R-:W-:Y:S01]  /*1f00*/  FMUL.FTZ R28, R18, R13 ;  /* 0x0000000d121c7220 */ /* 0x000fe20000410000 */
[----:B------:R-:W-:Y:S01]  /*1f10*/  FFMA.FTZ R22, R25, R19, R24 ;  /* 0x0000001319167223 */ /* 0x000fe20000010018 */
[----:B------:R-:W-:Y:S01]  /*1f20*/  FADD.FTZ R6, R6, -UR15 ;  /* 0x8000000f06067e21 */ /* 0x000fe20008010000 */
[----:B------:R-:W-:Y:S01]  /*1f30*/  FADD.FTZ R24, R16, -UR15 ;  /* 0x8000000f10187e21 */ /* 0x000fe20008010000 */
[----:B------:R-:W-:Y:S01]  /*1f40*/  FFMA.FTZ R26, R20, R28, R27 ;  /* 0x0000001c141a7223 */ /* 0x000fe2000001001b */
[----:B------:R-:W-:Y:S01]  /*1f50*/  FADD.FTZ R28, R28, R29 ;  /* 0x0000001d1c1c7221 */ /* 0x000fe20000010000 */
[----:B------:R-:W-:Y:S01]  /*1f60*/  FMUL.FTZ R27, R6, UR11 ;  /* 0x0000000b061b7c20 */ /* 0x000fe20008410000 */
[----:B------:R-:W-:-:S02]  /*1f70*/  HADD2.F32 R25, -RZ, R43.H0_H0 ;  /* 0x2000002bff197230 */ /* 0x000fc40000004100 */
        /* <DEDUP_REMOVED lines=21> */
.L_x_757:
[----:B------:R-:W-:Y:S01]  /*20d0*/  FMUL.FTZ R29, R25, R12 ;  /* 0x0000000c191d7220 */ /* 0x000fe20000410000 */
[----:B------:R-:W-:Y:S01]  /*20e0*/  FADD.FTZ R24, R17, R19 ;  /* 0x0000001311187221 */ /* 0x000fe20000010000 */
[----:B------:R-:W-:Y:S01]  /*20f0*/  FFMA.FTZ R17, R20, R18, R23 ;  /* 0x0000001214117223 */ /* 0x000fe20000010017 */
[--C-:B------:R-:W-:Y:S02]  /*2100*/  HADD2.F32 R20, -RZ, R7.reuse.H0_H0 ;  /* 0x20000007ff147230 */ /* 0x100fe40000004100 */
[----:B------:R-:W-:Y:S01]  /*2110*/  FFMA.FTZ R19, R27, R29, R26 ;  /* 0x0000001d1b137223 */ /* 0x000fe2000001001a */
[----:B------:R-:W-:Y:S01]  /*2120*/  FADD.FTZ R29, R28, R29 ;  /* 0x0000001d1c1d7221 */ /* 0x000fe20000010000 */
[----:B------:R-:W-:Y:S01]  /*2130*/  FMUL.FTZ R28, R16, R13 ;  /* 0x0000000d101c7220 */ /* 0x000fe20000410000 */
[----:B------:R-:W-:Y:S02]  /*2140*/  HADD2.F32 R30, -RZ, R7.H1_H1 ;  /* 0x30000007ff1e7230 */ /* 0x000fe40000004100 */
[----:B------:R-:W-:Y:S01]  /*2150*/  FADD.FTZ R23, R21, R18 ;  /* 0x0000001215177221 */ /* 0x000fe20000010000 */
[----:B------:R-:W-:-:S02]  /*2160*/  HADD2.F32 R21, -RZ, R42.H0_H0 ;  /* 0x2000002aff157230 */ /* 0x000fc40000004100 */
[----:B------:R-:W-:Y:S01]  /*2170*/  FFMA.FTZ R26, R6, R28, R19 ;  /* 0x0000001c061a7223 */ /* 0x000fe20000010013 */
[----:B------:R-:W-:Y:S01]  /*2180*/  FADD.FTZ R19, R20, -UR15 ;  /* 0x8000000f14137e21 */ /* 0x000fe20008010000 */
[----:B------:R-:W-:Y:S01]  /*2190*/  FADD.FTZ R18, R30, -UR15 ;  /* 0x8000000f1e127e21 */ /* 0x000fe20008010000 */
[----:B------:R-:W-:Y:S01]  /*21a0*/  FADD.FTZ R28, R28, R29 ;  /* 0x0000001d1c1c7221 */ /* 0x000fe20000010000 */
[----:B------:R-:W-:Y:S02]  /*21b0*/  HADD2.F32 R20, -RZ, R42.H1_H1 ;  /* 0x3000002aff147230 */ /* 0x000fe40000004100 */
[----:B------:R-:W-:Y:S01]  /*21c0*/  FMUL.FTZ R19, R19, UR11 ;  /* 0x0000000b13137c20 */ /* 0x000fe20008410000 */
[----:B------:R-:W-:Y:S01]  /*21d0*/  FMUL.FTZ R18, R18, UR11 ;  /* 0x0000000b12127c20 */ /* 0x000fe20008410000 */
[----:B------:R-:W-:Y:S06]  /*21e0*/  @!P0 BRA `(.L_x_758) ;  /* 0x0000000000488947 */ /* 0x000fec0003800000 */
[----:B------:R-:W-:-:S04]  /*21f0*/  FFMA.FTZ R30, R19, R12, R14 ;  /* 0x0000000c131e7223 */ /* 0x000fc8000001000e */
[----:B------:R-:W-:-:S04]  /*2200*/  FMUL.FTZ R29, R30, -1.4426950216293334961 ;  /* 0xbfb8aa3b1e1d7820 */ /* 0x000fc80000410000 */
[----:B------:R0:W1:Y:S02]  /*2210*/  MUFU.EX2 R32, R29 ;  /* 0x0000001d00207308 */ /* 0x0000640000000800 */
[----:B0-----:R-:W-:-:S04]  /*2220*/  FFMA.FTZ R29, R18, R13, R15 ;  /* 0x0000000d121d7223 */ /* 0x001fc8000001000f */
[----:B------:R-:W-:Y:S01]  /*2230*/  FMUL.FTZ R31, R29, -1.4426950216293334961 ;  /* 0xbfb8aa3b1d1f7820 */ /* 0x000fe20000410000 */
[----:B-1----:R-:W-:-:S05]  /*2240*/  FADD.FTZ R32, R32, 1 ;  /* 0x3f80000020207421 */ /* 0x002fca0000010000 */
[----:B------:R-:W0:Y:S08]  /*2250*/  MUFU.EX2 R31, R31 ;  /* 0x0000001f001f7308 */ /* 0x000e300000000800 */
[----:B------:R-:W1:Y:S01]  /*2260*/  MUFU.RCP R32, R32 ;  /* 0x0000002000207308 */ /* 0x000e620000001000 */
[----:B0-----:R-:W-:-:S07]  /*2270*/  FADD.FTZ R31, R31, 1 ;  /* 0x3f8000001f1f7421 */ /* 0x001fce0000010000 */
[----:B------:R-:W0:Y:S01]  /*2280*/  MUFU.RCP R31, R31 ;  /* 0x0000001f001f7308 */ /* 0x000e220000001000 */
[----:B-1----:R-:W-:Y:S01]  /*2290*/  FMUL.FTZ R21, R21, R32 ;  /* 0x0000002015157220 */ /* 0x002fe20000410000 */
[----:B------:R-:W-:-:S04]  /*22a0*/  FADD.FTZ R33, -R32, 1 ;  /* 0x3f80000020217421 */ /* 0x000fc80000010100 */
[----:B------:R-:W-:-:S04]  /*22b0*/  FFMA.FTZ R30, R30, R33, 1 ;  /* 0x3f8000001e1e7423 */ /* 0x000fc80000010021 */
[----:B------:R-:W-:Y:S01]  /*22c0*/  FMUL.FTZ R21, R21, R30 ;  /* 0x0000001e15157220 */ /* 0x000fe20000410000 */
[----:B0-----:R-:W-:Y:S01]  /*22d0*/  FADD.FTZ R32, -R31, 1 ;  /* 0x3f8000001f207421 */ /* 0x001fe20000010100 */
[----:B------:R-:W-:-:S03]  /*22e0*/  FMUL.FTZ R20, R20, R31 ;  /* 0x0000001f14147220 */ /* 0x000fc60000410000 */
[----:B------:R-:W-:-:S04]  /*22f0*/  FFMA.FTZ R29, R29, R32, 1 ;  /* 0x3f8000001d1d7423 */ /* 0x000fc80000010020 */
[----:B------:R-:W-:-:S07]  /*2300*/  FMUL.FTZ R20, R20, R29 ;  /* 0x0000001d14147220 */ /* 0x000fce0000410000 */
.L_x_758:
[----:B------:R-:W-:Y:S01]  /*2310*/  FMUL.FTZ R29, R21, R12 ;  /* 0x0000000c151d7220 */ /* 0x000fe20000410000 */
[----:B------:R-:W-:Y:S01]  /*2320*/  FFMA.FTZ R22, R27, R25, R22 ;  /* 0x000000191b167223 */ /* 0x000fe20000010016 */
[----:B------:R-:W-:Y:S01]  /*2330*/  FADD.FTZ R30, R24, R25 ;  /* 0x00000019181e7221 */ /* 0x000fe20000010000 */
[--C-:B------:R-:W-:Y:S02]  /*2340*/  HADD2.F32 R27, -RZ, R34.reuse.H1_H1 ;  /* 0x30000022ff1b7230 */ /* 0x100fe40000004100 */
[----:B------:R-:W-:Y:S01]  /*2350*/  FFMA.FTZ R25, R19, R29, R26 ;  /* 0x0000001d13197223 */ /* 0x000fe2000001001a */
[----:B------:R-:W-:Y:S02]  /*2360*/  HADD2.F32 R26, -RZ, R34.H0_H0 ;  /* 0x20000022ff1a7230 */ /* 0x000fe40000004100 */
[----:B------:R-:W-:Y:S01]  /*2370*/  FADD.FTZ R24, R28, R29 ;  /* 0x0000001d1c187221 */ /* 0x000fe20000010000 */
[----:B------:R-:W-:Y:S01]  /*2380*/  FMUL.FTZ R29, R20, R13 ;  /* 0x0000000d141d7220 */ /* 0x000fe20000410000 */
[----:B------:R-:W-:Y:S01]  /*2390*/  FADD.FTZ R31, R27, -UR15 ;  /* 0x8000000f1b1f7e21 */ /* 0x000fe20008010000 */
[----:B------:R-:W-:-:S02]  /*23a0*/  FADD.FTZ R26, R26, -UR15 ;  /* 0x8000000f1a1a7e21 */ /* 0x000fc40008010000 */
[----:B------:R-:W-:Y:S01]  /*23b0*/  FFMA.FTZ R28, R18, R29, R25 ;  /* 0x0000001d121c7223 */ /* 0x000fe20000010019 */
[----:B------:R-:W-:Y:S01]  /*23c0*/  FADD.FTZ R29, R29, R24 ;  /* 0x000000181d1d7221 */ /* 0x000fe20000010000 */
[--C-:B------:R-:W-:Y:S02]  /*23d0*/  HADD2.F32 R25, -RZ, R41.reuse.H0_H0 ;  /* 0x20000029ff197230 */ /* 0x100fe40000004100 */
[----:B------:R-:W-:Y:S01]  /*23e0*/  FMUL.FTZ R27, R26, UR11 ;  /* 0x0000000b1a1b7c20 */ /* 0x000fe20008410000 */
[----:B------:R-:W-:Y:S01]  /*23f0*/  FMUL.FTZ R26, R31, UR11 ;  /* 0x0000000b1f1a7c20 */ /* 0x000fe20008410000 */
[----:B------:R-:W-:Y:S01]  /*2400*/  HADD2.F32 R24, -RZ, R41.H1_H1 ;  /* 0x30000029ff187230 */ /* 0x000fe20000004100 */
        /* <DEDUP_REMOVED lines=8> */
[----:B------:R-:W-:-:S04]  /*2490*/  FFMA.FTZ R31, R31, R32, 1 ;  /* 0x3f8000001f1f7423 */ /* 0x000fc80000010020 */
[----:B------:R-:W-:Y:S01]  /*24a0*/  FMUL.FTZ R25, R25, R31 ;  /* 0x0000001f19197220 */ /* 0x000fe20000410000 */
        /* <DEDUP_REMOVED lines=9> */
.L_x_759:
[----:B------:R-:W-:Y:S01]  /*2540*/  FMUL.FTZ R32, R25, R12 ;  /* 0x0000000c19207220 */ /* 0x000fe20000410000 */
[----:B------:R-:W-:Y:S01]  /*2550*/  FMUL.FTZ R33, R24, R13 ;  /* 0x0000000d18217220 */ /* 0x000fe20000410000 */
[----:B------:R-:W-:Y:S01]  /*2560*/  ISETP.GT.AND P0, PT, R60, 0x1e, PT ;  /* 0x0000001e3c00780c */ /* 0x000fe20003f04270 */
[----:B------:R-:W0:Y:S01]  /*2570*/  S2UR UR16, SR_CgaCtaId ;  /* 0x00000000001079c3 */ /* 0x000e220000008800 */
[----:B------:R-:W-:Y:S01]  /*2580*/  FFMA.FTZ R31, R27, R32, R28 ;  /* 0x000000201b1f7223 */ /* 0x000fe2000001001c */
[----:B------:R-:W-:Y:S01]  /*2590*/  FADD.FTZ R28, R29, R32 ;  /* 0x000000201d1c7221 */ /* 0x000fe20000010000 */
[----:B------:R-:W-:Y:S01]  /*25a0*/  UMOV UR9, 0x400 ;  /* 0x0000040000097882 */ /* 0x000fe20000000000 */
[----:B------:R-:W-:Y:S01]  /*25b0*/  FFMA.FTZ R17, R6, R16, R17 ;  /* 0x0000001006117223 */ /* 0x000fe20000010011 */
[----:B------:R-:W-:Y:S01]  /*25c0*/  FFMA.FTZ R32, R26, R33, R31 ;  /* 0x000000211a207223 */ /* 0x000fe2000001001f */
[----:B------:R-:W-:Y:S01]  /*25d0*/  FADD.FTZ R33, R33, R28 ;  /* 0x0000001c21217221 */ /* 0x000fe20000010000 */
[----:B------:R-:W-:Y:S01]  /*25e0*/  UIADD3 UR8, UR9, 0x40, URZ ;  /* 0x0000004009087890 */ /* 0x000fe2000fffe03f */
[----:B------:R-:W-:Y:S01]  /*25f0*/  FADD.FTZ R23, R23, R16 ;  /* 0x0000001017177221 */ /* 0x000fe20000010000 */
[----:B------:R-:W-:Y:S01]  /*2600*/  FFMA.FTZ R22, R19, R21, R22 ;  /* 0x0000001513167223 */ /* 0x000fe20000010016 */
[----:B------:R-:W1:Y:S01]  /*2610*/  SHFL.DOWN PT, R29, R32, 0x1, 0x1f ;  /* 0x08201f00201d7f89 */ /* 0x000e6200000e0000 */
[----:B------:R-:W-:Y:S01]  /*2620*/  FADD.FTZ R30, R30, R21 ;  /* 0x000000151e1e7221 */ /* 0x000fe20000010000 */
[----:B------:R-:W-:Y:S01]  /*2630*/  FFMA.FTZ R17, R18, R20, R17 ;  /* 0x0000001412117223 */ /* 0x000fe20000010011 */
[----:B------:R-:W-:Y:S01]  /*2640*/  FADD.FTZ R23, R23, R20 ;  /* 0x0000001417177221 */ /* 0x000fe20000010000 */
[----:B------:R-:W2:Y:S01]  /*2650*/  SHFL.DOWN PT, R28, R33, 0x1, 0x1f ;  /* 0x08201f00211c7f89 */ /* 0x000ea200000e0000 */
[----:B------:R-:W-:Y:S01]  /*2660*/  FFMA.FTZ R16, R27, R25, R22 ;  /* 0x000000191b107223 */ /* 0x000fe20000010016 */
[----:B------:R-:W-:Y:S01]  /*2670*/  FFMA.FTZ R17, R26, R24, R17 ;  /* 0x000000181a117223 */ /* 0x000fe20000010011 */
[----:B------:R-:W-:Y:S01]  /*2680*/  FADD.FTZ R18, R30, R25 ;  /* 0x000000191e127221 */ /* 0x000fe20000010000 */
[----:B------:R-:W-:Y:S01]  /*2690*/  FADD.FTZ R19, R23, R24 ;  /* 0x0000001817137221 */ /* 0x000fe20000010000 */
[----:B------:R-:W-:Y:S01]  /*26a0*/  BSSY B0, `(.L_x_760) ;  /* 0x0000028000007945 */ /* 0x000fe20003800000 */
[----:B0-----:R-:W-:-:S06]  /*26b0*/  ULEA UR8, UR16, UR8, 0x18 ;  /* 0x0000000810087291 */ /* 0x001fcc000f8ec03f */
        /* <DEDUP_REMOVED lines=38> */
.L_x_761:
[----:B------:R-:W-:Y:S05]  /*2920*/  BSYNC B0 ;  /* 0x0000000000007941 */ /* 0x000fea0003800000 */
.L_x_760:
[----:B------:R-:W-:Y:S01]  /*2930*/  BAR.SYNC.DEFER_BLOCKING 0x0 ;  /* 0x0000000000007b1d */ /* 0x000fe20000010000 */
[----:B------:R-:W-:-:S04]  /*2940*/  ISETP.GT.U32.AND P6, PT, R0, 0x3, PT ;  /* 0x000000030000780c */ /* 0x000fc80003fc4070 */
[----:B------:R-:W-:Y:S01]  /*2950*/  P2R R20, PR, RZ, 0x40 ;  /* 0x00000040ff147803 */ /* 0x000fe20000000000 */
[----:B------:R-:W-:Y:S08]  /*2960*/  BSSY B0, `(.L_x_762) ;  /* 0x000009d000007945 */ /* 0x000ff00003800000 */
[----:B------:R-:W-:Y:S05]  /*2970*/  @P6 BRA `(.L_x_763) ;  /* 0x00000008006c6947 */ /* 0x000fea0003800000 */
[----:B------:R-:W0:Y:S04]  /*2980*/  LDS.128 R20, [R6+0x40] ;  /* 0x0000400006147984 */ /* 0x000e280000000c00 */
[----:B------:R-:W1:Y:S04]  /*2990*/  LDS.128 R24, [R6+0x80] ;  /* 0x0000800006187984 */ /* 0x000e680000000c00 */
[----:B------:R-:W2:Y:S01]  /*29a0*/  LDS.128 R28, [R6+0xc0] ;  /* 0x0000c000061c7984 */ /* 0x000ea20000000c00 */
        /* <DEDUP_REMOVED lines=10> */
[----:B------:R-:W-:Y:S01]  /*2a50*/  FADD.FTZ R29, R25, R29 ;  /* 0x0000001d191d7221 */ /* 0x000fe20000010000 */
[----:B------:R-:W1:Y:S01]  /*2a60*/  LDS.128 R20, [R6+0x140] ;  /* 0x0001400006147984 */ /* 0x000e620000000c00 */
[----:B------:R-:W-:Y:S01]  /*2a70*/  FADD.FTZ R30, R26, R30 ;  /* 0x0000001e1a1e7221 */ /* 0x000fe20000010000 */
[----:B------:R-:W-:-:S02]  /*2a80*/  FADD.FTZ R31, R27, R31 ;  /* 0x0000001f1b1f7221 */ /* 0x000fc40000010000 */
[----:B------:R-:W2:Y:S01]  /*2a90*/  LDS.128 R24, [R6+0x180] ;  /* 0x0001800006187984 */ /* 0x000ea20000000c00 */
        /* <DEDUP_REMOVED lines=91> */
[----:B------:R-:W-:Y:S01]  /*3050*/  FADD.FTZ R17, R30, R18 ;  /* 0x000000121e117221 */ /* 0x000fe20000010000 */
[----:B------:R-:W1:Y:S01]  /*3060*/  LDS.128 R24, [R6+0x600] ;  /* 0x0006000006187984 */ /* 0x000e620000000c00 */
        /* <DEDUP_REMOVED lines=9> */
[----:B------:R-:W-:Y:S01]  /*3100*/  FADD.FTZ R30, R30, R27 ;  /* 0x0000001b1e1e7221 */ /* 0x000fe20000010000 */
[----:B------:R-:W1:Y:S04]  /*3110*/  LDS.128 R20, [R6+0x680] ;  /* 0x0006800006147984 */ /* 0x000e680000000c00 */
[----:B------:R-:W-:Y:S01]  /*3120*/  LDS.128 R24, [R6+0x700] ;  /* 0x0007000006187984 */ /* 0x000fe20000000c00 */
        /* <DEDUP_REMOVED lines=9> */
[----:B0-----:R-:W-:Y:S01]  /*31c0*/  FADD.FTZ R31, R31, R16 ;  /* 0x000000101f1f7221 */ /* 0x001fe20000010000 */
[----:B------:R-:W-:Y:S01]  /*31d0*/  FADD.FTZ R21, R29, R18 ;  /* 0x000000121d157221 */ /* 0x000fe20000010000 */
[----:B------:R-:W-:Y:S01]  /*31e0*/  FADD.FTZ R28, R28, R17 ;  /* 0x000000111c1c7221 */ /* 0x000fe20000010000 */
[----:B------:R-:W-:Y:S01]  /*31f0*/  FADD.FTZ R30, R30, R19 ;  /* 0x000000131e1e7221 */ /* 0x000fe20000010000 */
[----:B------:R-:W-:Y:S01]  /*3200*/  FADD.FTZ R29, R31, R24 ;  /* 0x000000181f1d7221 */ /* 0x000fe20000010000 */
[----:B------:R-:W0:Y:S01]  /*3210*/  LDS.128 R16, [R6+0x740] ;  /* 0x0007400006107984 */ /* 0x000e220000000c00 */
[----:B------:R-:W-:Y:S01]  /*3220*/  FADD.FTZ R31, R21, R26 ;  /* 0x0000001a151f7221 */ /* 0x000fe20000010000 */
[----:B------:R-:W-:Y:S01]  /*3230*/  FADD.FTZ R28, R28, R25 ;  /* 0x000000191c1c7221 */ /* 0x000fe20000010000 */
[----:B------:R-:W-:Y:S01]  /*3240*/  FADD.FTZ R30, R30, R27 ;  /* 0x0000001b1e1e7221 */ /* 0x000fe20000010000 */
[----:B------:R-:W1:Y:S04]  /*3250*/  LDS.128 R20, [R6+0x780] ;  /* 0x0007800006147984 */ /* 0x000e680000000c00 */
[----:B------:R-:W2:Y:S01]  /*3260*/  LDS.128 R24, [R6+0x7c0] ;  /* 0x0007c00006187984 */ /* 0x000ea20000000c00 */
        /* <DEDUP_REMOVED lines=11> */
[----:B------:R-:W-:-:S07]  /*3320*/  FADD.FTZ R19, R30, R27 ;  /* 0x0000001b1e137221 */ /* 0x000fce0000010000 */
.L_x_763:
[----:B------:R-:W-:Y:S05]  /*3330*/  BSYNC B0 ;  /* 0x0000000000007941 */ /* 0x000fea0003800000 */
.L_x_762:
[----:B------:R-:W0:Y:S01]  /*3340*/  LDC.64 R20, c[0x0][0x268] ;  /* 0x00009a00ff147b82 */ /* 0x000e220000000a00 */
[----:B------:R-:W-:Y:S01]  /*3350*/  LEA R23, R50, R0, 0x2 ;  /* 0x0000000032177211 */ /* 0x000fe200078e10ff */
[----:B------:R-:W-:Y:S04]  /*3360*/  BSSY B0, `(.L_x_764) ;  /* 0x0000010000007945 */ /* 0x000fe80003800000 */
        /* <DEDUP_REMOVED lines=15> */
.L_x_765:
[----:B------:R-:W-:Y:S05]  /*3460*/  BSYNC B0 ;  /* 0x0000000000007941 */ /* 0x000fea0003800000 */
.L_x_764:
[----:B------:R-:W-:-:S13]  /*3470*/  ISETP.GE.U32.AND P6, PT, R4, 0x2, PT ;  /* 0x000000020400780c */ /* 0x000fda0003fc6070 */
[----:B------:R-:W-:Y:S05]  /*3480*/  @!P6 BRA `(.L_x_766) ;  /* 0x000000100098e947 */ /* 0x000fea0003800000 */
[----:B-1----:R-:W0:Y:S01]  /*3490*/  LDC.64 R18, c[0x0][0x258] ;  /* 0x00009600ff127b82 */ /* 0x002e220000000a00 */
        /* <DEDUP_REMOVED lines=30> */
.L_x_768:
[----:B------:R-:W2:Y:S04]  /*3680*/  LDG.E.STRONG.GPU R6, desc[UR12][R18.64] ;  /* 0x0000000c12067981 */ /* 0x000ea8000c1ef900 */
[----:B--2---:R-:W-:Y:S01]  /*3690*/  CCTL.IVALL ;  /* 0x00000000ff00798f */ /* 0x004fe20002000000 */
[----:B------:R-:W-:Y:S05]  /*36a0*/  YIELD ;  /* 0x0000000000007946 */ /* 0x000fea0003800000 */
[----:B------:R-:W-:-:S13]  /*36b0*/  ISETP.NE.AND P6, PT, R6, R25, PT ;  /* 0x000000190600720c */ /* 0x000fda0003fc5270 */
[----:B------:R-:W-:Y:S05]  /*36c0*/  @P6 BRA `(.L_x_768) ;  /* 0xfffffffc00ec6947 */ /* 0x000fea000383ffff */
.L_x_767:
        /* <DEDUP_REMOVED lines=10> */
[C---:B------:R-:W-:Y:S02]  /*3770*/  ISETP.GT.AND P6, PT, R18.reuse, RZ, PT ;  /* 0x000000ff1200720c */ /* 0x040fe40003fc4270 */
[----:B------:R-:W-:-:S11]  /*3780*/  R2UR UR8, R18 ;  /* 0x00000000120872ca */ /* 0x000fd600000e0000 */
[----:B------:R-:W-:Y:S05]  /*3790*/  @!P6 BRA `(.L_x_770) ;  /* 0x0000000800e8e947 */ /* 0x000fea0003800000 */
[----:B------:R-:W-:Y:S02]  /*37a0*/  UISETP.GT.AND UP1, UPT, UR8, 0xc, UPT ;  /* 0x0000000c0800788c */ /* 0x000fe4000bf24270 */
[----:B------:R-:W-:-:S04]  /*37b0*/  UPLOP3.LUT UP0, UPT, UPT, UPT, UPT, 0x80, 0x0 ;  /* 0x000000000000789c */ /* 0x000fc80003f0f070 */
[----:B------:R-:W-:-:S13]  /*37c0*/  PLOP3.LUT P6, PT, PT, PT, UP1, 0x40, 0x0 ;  /* 0x000000000000781c */ /* 0x000fda0003fce818 */
[----:B------:R-:W-:Y:S05]  /*37d0*/  @P6 BRA `(.L_x_771) ;  /* 0x0000000400d46947 */ /* 0x000fea0003800000 */
[----:B------:R-:W-:-:S11]  /*37e0*/  UPLOP3.LUT UP0, UPT, UPT, UPT, UPT, 0x40, 0x0 ;  /* 0x000000000000789c */ /* 0x000fd60003f0e870 */
.L_x_772:
        /* <DEDUP_REMOVED lines=109> */
[----:B------:R-:W-:Y:S01]  /*3ec0*/  UIADD3 UR8, UR8, -0x10, URZ ;  /* 0xfffffff008087890 */ /* 0x000fe2000fffe03f */
[----:B------:R-:W-:-:S03]  /*3ed0*/  IADD3 R6, R6, 0x10, RZ ;  /* 0x0000001006067810 */ /* 0x000fc60007ffe0ff */
[----:B------:R-:W-:Y:S01]  /*3ee0*/  UISETP.GT.AND UP1, UPT, UR8, 0xc, UPT ;  /* 0x0000000c0800788c */ /* 0x000fe2000bf24270 */
[----:B--2---:R-:W-:Y:S01]  /*3ef0*/  @!P6 FADD.FTZ R32, R32, R18 ;  /* 0x000000122020e221 */ /* 0x004fe20000010000 */
[----:B------:R-:W-:-:S04]  /*3f00*/  @!P6 FADD.FTZ R33, R33, R19 ;  /* 0x000000132121e221 */ /* 0x000fc80000010000 */
[----:B------:R-:W-:-:S13]  /*3f10*/  PLOP3.LUT P6, PT, PT, PT, UP1, 0x80, 0x0 ;  /* 0x000000000000781c */ /* 0x000fda0003fcf018 */
[----:B------:R-:W-:Y:S05]  /*3f20*/  @P6 BRA `(.L_x_772) ;  /* 0xfffffff800306947 */ /* 0x000fea000383ffff */
.L_x_771:
[----:B------:R-:W-:-:S06]  /*3f30*/  UISETP.GT.AND UP1, UPT, UR8, 0x4, UPT ;  /* 0x000000040800788c */ /* 0x000fcc000bf24270 */
[----:B------:R-:W-:-:S13]  /*3f40*/  PLOP3.LUT P6, PT, PT, PT, UP1, 0x40, 0x0 ;  /* 0x000000000000781c */ /* 0x000fda0003fce818 */
[----:B------:R-:W-:Y:S05]  /*3f50*/  @P6 BRA `(.L_x_773) ;  /* 0x0000000000ec6947 */ /* 0x000fea0003800000 */
        /* <DEDUP_REMOVED lines=54> */
[----:B------:R-:W-:Y:S01]  /*42c0*/  IADD3 R6, R6, 0x4, RZ ;  /* 0x0000000406067810 */ /* 0x000fe20007ffe0ff */
[----:B------:R-:W-:Y:S02]  /*42d0*/  UPLOP3.LUT UP0, UPT, UPT, UPT, UPT, 0x40, 0x0 ;  /* 0x000000000000789c */ /* 0x000fe40003f0e870 */
[----:B------:R-:W-:Y:S01]  /*42e0*/  UIADD3 UR8, UR8, -0x4, URZ ;  /* 0xfffffffc08087890 */ /* 0x000fe2000fffe03f */
[----:B--2---:R-:W-:Y:S01]  /*42f0*/  @!P6 FADD.FTZ R32, R32, R18 ;  /* 0x000000122020e221 */ /* 0x004fe20000010000 */
[----:B------:R-:W-:-:S10]  /*4300*/  @!P6 FADD.FTZ R33, R33, R19 ;  /* 0x000000132121e221 */ /* 0x000fd40000010000 */
.L_x_773:
[----:B------:R-:W-:-:S06]  /*4310*/  UISETP.NE.OR UP0, UPT, UR8, URZ, UP0 ;  /* 0x0000003f0800728c */ /* 0x000fcc0008705670 */
[----:B------:R-:W-:-:S13]  /*4320*/  PLOP3.LUT P6, PT, PT, PT, UP0, 0x80, 0x0 ;  /* 0x000000000000781c */ /* 0x000fda0003fcf008 */
[----:B------:R-:W-:Y:S05]  /*4330*/  @!P6 BRA `(.L_x_769) ;  /* 0x00000000007ce947 */ /* 0x000fea0003800000 */
.L_x_770:
        /* <DEDUP_REMOVED lines=27> */
[----:B--2---:R-:W-:Y:S01]  /*44f0*/  @!P6 FADD.FTZ R32, R32, R18 ;  /* 0x000000122020e221 */ /* 0x004fe20000010000 */
[----:B------:R-:W-:-:S03]  /*4500*/  @!P6 FADD.FTZ R33, R33, R19 ;  /* 0x000000132121e221 */ /* 0x000fc60000010000 */
[----:B------:R-:W-:-:S13]  /*4510*/  ISETP.NE.AND P6, PT, RZ, UR8, PT ;  /* 0x00000008ff007c0c */ /* 0x000fda000bfc5270 */
[----:B------:R-:W-:Y:S05]  /*4520*/  @P6 BRA `(.L_x_770) ;  /* 0xfffffffc00846947 */ /* 0x000fea000383ffff */
.L_x_769:
        /* <DEDUP_REMOVED lines=10> */
.L_x_775:
[----:B------:R-:W-:Y:S05]  /*45d0*/  BSYNC B0 ;  /* 0x0000000000007941 */ /* 0x000fea0003800000 */
.L_x_774:
        /* <DEDUP_REMOVED lines=17> */
.L_x_766:
[----:B------:R-:W0:Y:S01]  /*46f0*/  S2UR UR9, SR_CgaCtaId ;  /* 0x00000000000979c3 */ /* 0x000e220000008800 */
[----:B------:R-:W-:Y:S01]  /*4700*/  UMOV UR8, 0x400 ;  /* 0x0000040000087882 */ /* 0x000fe20000000000 */
[----:B------:R-:W-:Y:S01]  /*4710*/  ISETP.NE.AND P6, PT, RZ, UR10, PT ;  /* 0x0000000aff007c0c */ /* 0x000fe2000bfc5270 */
[--C-:B-1----:R-:W-:Y:S02]  /*4720*/  HADD2.F32 R18, -RZ, R38.reuse.H0_H0 ;  /* 0x20000026ff127230 */ /* 0x102fe40000004100 */
[----:B------:R-:W-:Y:S02]  /*4730*/  HADD2.F32 R38, -RZ, R38.H1_H1 ;  /* 0x30000026ff267230 */ /* 0x000fe40000004100 */
[----:B------:R-:W-:Y:S01]  /*4740*/  HADD2.F32 R23, -RZ, R48.H0_H0 ;  /* 0x20000030ff177230 */ /* 0x000fe20000004100 */
[----:B------:R-:W1:Y:S01]  /*4750*/  LDC R21, c[0x0][0x2ac] ;  /* 0x0000ab00ff157b82 */ /* 0x000e620000000800 */
[----:B------:R-:W-:Y:S01]  /*4760*/  FADD.FTZ R18, R18, -UR15 ;  /* 0x8000000f12127e21 */ /* 0x000fe20008010000 */
[----:B------:R-:W-:Y:S01]  /*4770*/  FADD.FTZ R24, R38, -UR15 ;  /* 0x8000000f26187e21 */ /* 0x000fe20008010000 */
[----:B------:R-:W-:-:S02]  /*4780*/  HADD2.F32 R22, -RZ, R39.H0_H0 ;  /* 0x20000027ff167230 */ /* 0x000fc40000004100 */
[----:B------:R-:W-:Y:S02]  /*4790*/  HADD2.F32 R48, -RZ, R48.H1_H1 ;  /* 0x30000030ff307230 */ /* 0x000fe40000004100 */
[----:B------:R-:W-:Y:S01]  /*47a0*/  FMUL.FTZ R25, R18, UR11 ;  /* 0x0000000b12197c20 */ /* 0x000fe20008410000 */
[----:B------:R-:W-:Y:S02]  /*47b0*/  HADD2.F32 R39, -RZ, R39.H1_H1 ;  /* 0x30000027ff277230 */ /* 0x000fe40000004100 */
[----:B------:R-:W-:Y:S01]  /*47c0*/  FMUL.FTZ R24, R24, UR11 ;  /* 0x0000000b18187c20 */ /* 0x000fe20008410000 */
        /* <DEDUP_REMOVED lines=26> */
.L_x_776:
        /* <DEDUP_REMOVED lines=19> */
[----:B------:R-:W-:-:S05]  /*4aa0*/  F2FP.F16.F32.PACK_AB R17, R16, R17 ;  /* 0x000000111011723e */ /* 0x000fca00000000ff */
[----:B------:R0:W-:Y:S02]  /*4ab0*/  STG.E desc[UR12][R18.64], R17 ;  /* 0x0000001112007986 */ /* 0x0001e4000c10190c */
.L_x_778:
[----:B------:R-:W-:Y:S05]  /*4ac0*/  BSYNC B0 ;  /* 0x0000000000007941 */ /* 0x000fea0003800000 */
.L_x_777:
[----:B------:R-:W-:Y:S01]  /*4ad0*/  ISETP.NE.AND P6, PT, RZ, UR10, PT ;  /* 0x0000000aff007c0c */ /* 0x000fe2000bfc5270 */
[----:B------:R-:W-:Y:S01]  /*4ae0*/  FADD.FTZ R27, R22, -UR15 ;  /* 0x8000000f161b7e21 */ /* 0x000fe20008010000 */
[----:B------:R-:W-:Y:S01]  /*4af0*/  FADD.FTZ R25, R39, -UR15 ;  /* 0x8000000f27197e21 */ /* 0x000fe20008010000 */
[--C-:B------:R-:W-:Y:S02]  /*4b00*/  HADD2.F32 R22, -RZ, R36.reuse.H0_H0 ;  /* 0x20000024ff167230 */ /* 0x100fe40000004100 */
[--C-:B------:R-:W-:Y:S02]  /*4b10*/  HADD2.F32 R23, -RZ, R47.reuse.H0_H0 ;  /* 0x2000002fff177230 */ /* 0x100fe40000004100 */
[----:B------:R-:W-:Y:S01]  /*4b20*/  FMUL.FTZ R27, R27, UR11 ;  /* 0x0000000b1b1b7c20 */ /* 0x000fe20008410000 */
[----:B------:R-:W-:Y:S02]  /*4b30*/  HADD2.F32 R24, -RZ, R47.H1_H1 ;  /* 0x3000002fff187230 */ /* 0x000fe40000004100 */
[----:B------:R-:W-:Y:S01]  /*4b40*/  FMUL.FTZ R25, R25, UR11 ;  /* 0x0000000b19197c20 */ /* 0x000fe20008410000 */
[----:B------:R-:W-:-:S02]  /*4b50*/  HADD2.F32 R36, -RZ, R36.H1_H1 ;  /* 0x30000024ff247230 */ /* 0x000fc40000004100 */
        /* <DEDUP_REMOVED lines=19> */
.L_x_779:
[----:B------:R-:W-:Y:S04]  /*4c90*/  BSSY B0, `(.L_x_780) ;  /* 0x0000014000007945 */ /* 0x000fe80003800000 */
[----:B------:R-:W-:Y:S05]  /*4ca0*/  @!P3 BRA `(.L_x_781) ;  /* 0x000000000048b947 */ /* 0x000fea0003800000 */
[----:B------:R-:W-:Y:S01]  /*4cb0*/  ULDC.64 UR8, c[0x0][0x288] ;  /* 0x0000a20000087ab9 */ /* 0x000fe20000000a00 */
[----:B------:R-:W-:Y:S01]  /*4cc0*/  MOV R16, R8 ;  /* 0x0000000800107202 */ /* 0x000fe20000000f00 */
[----:B0-----:R-:W-:Y:S01]  /*4cd0*/  IMAD R18, R56, UR8, RZ ;  /* 0x0000000838127c24 */ /* 0x001fe2000f8e02ff */
[----:B------:R-:W-:Y:S01]  /*4ce0*/  MOV R17, R11 ;  /* 0x0000000b00117202 */ /* 0x000fe20000000f00 */
[----:B------:R-:W-:Y:S02]  /*4cf0*/  FFMA.FTZ R25, R6, R25, R20 ;  /* 0x0000001906197223 */ /* 0x000fe40000010014 */
[C---:B------:R-:W-:Y:S02]  /*4d00*/  IMAD R19, R51.reuse, UR9, R18 ;  /* 0x0000000933137c24 */ /* 0x040fe4000f8e0212 */
[----:B------:R-:W-:Y:S01]  /*4d10*/  IMAD.WIDE.U32 R16, R51, UR8, R16 ;  /* 0x0000000833107c25 */ /* 0x000fe2000f8e0010 */
[----:B------:R-:W-:-:S03]  /*4d20*/  ULDC.64 UR8, c[0x0][0x210] ;  /* 0x0000840000087ab9 */ /* 0x000fc60000000a00 */
[----:B------:R-:W-:Y:S01]  /*4d30*/  FFMA.FTZ R25, R24, R13, -R25 ;  /* 0x0000000d18197223 */ /* 0x000fe20000010819 */
[----:B------:R-:W-:Y:S02]  /*4d40*/  IADD3 R19, R17, R19, RZ ;  /* 0x0000001311137210 */ /* 0x000fe40007ffe0ff */
[----:B------:R-:W-:-:S04]  /*4d50*/  LEA R18, P0, R16, UR8, 0x1 ;  /* 0x0000000810127c11 */ /* 0x000fc8000f8008ff */
[----:B------:R-:W-:Y:S01]  /*4d60*/  LEA.HI.X R19, R16, UR9, R19, 0x1, P0 ;  /* 0x0000000910137c11 */ /* 0x000fe200080f0c13 */
[----:B------:R-:W-:-:S04]  /*4d70*/  FFMA.FTZ R16, R6, R27, R20 ;  /* 0x0000001b06107223 */ /* 0x000fc80000010014 */
[----:B------:R-:W-:-:S04]  /*4d80*/  FFMA.FTZ R16, R23, R12, -R16 ;  /* 0x0000000c17107223 */ /* 0x000fc80000010810 */
[----:B------:R-:W-:Y:S01]  /*4d90*/  FMUL.FTZ R17, R16, UR11 ;  /* 0x0000000b10117c20 */ /* 0x000fe20008410000 */
[----:B------:R-:W-:-:S05]  /*4da0*/  FMUL.FTZ R16, R25, UR11 ;  /* 0x0000000b19107c20 */ /* 0x000fca0008410000 */
[----:B------:R-:W-:-:S05]  /*4db0*/  F2FP.F16.F32.PACK_AB R17, R16, R17 ;  /* 0x000000111011723e */ /* 0x000fca00000000ff */
[----:B------:R1:W-:Y:S02]  /*4dc0*/  STG.E desc[UR12][R18.64], R17 ;  /* 0x0000001112007986 */ /* 0x0003e4000c10190c */
.L_x_781:
[----:B------:R-:W-:Y:S05]  /*4dd0*/  BSYNC B0 ;  /* 0x0000000000007941 */ /* 0x000fea0003800000 */
.L_x_780:
[----:B------:R-:W-:Y:S01]  /*4de0*/  FADD.FTZ R25, R22, -UR15 ;  /* 0x8000000f16197e21 */ /* 0x000fe20008010000 */
[----:B------:R-:W-:Y:S01]  /*4df0*/  FADD.FTZ R24, R36, -UR15 ;  /* 0x8000000f24187e21 */ /* 0x000fe20008010000 */
[--C-:B------:R-:W-:Y:S02]  /*4e00*/  HADD2.F32 R23, -RZ, R46.reuse.H0_H0 ;  /* 0x2000002eff177230 */ /* 0x100fe40000004100 */
[--C-:B------:R-:W-:Y:S02]  /*4e10*/  HADD2.F32 R22, -RZ, R37.reuse.H0_H0 ;  /* 0x20000025ff167230 */ /* 0x100fe40000004100 */
[----:B------:R-:W-:Y:S01]  /*4e20*/  FMUL.FTZ R25, R25, UR11 ;  /* 0x0000000b19197c20 */ /* 0x000fe20008410000 */
[----:B------:R-:W-:Y:S02]  /*4e30*/  HADD2.F32 R46, -RZ, R46.H1_H1 ;  /* 0x3000002eff2e7230 */ /* 0x000fe40000004100 */
[----:B------:R-:W-:Y:S01]  /*4e40*/  FMUL.FTZ R24, R24, UR11 ;  /* 0x0000000b18187c20 */ /* 0x000fe20008410000 */
[----:B------:R-:W-:Y:S01]  /*4e50*/  HADD2.F32 R37, -RZ, R37.H1_H1 ;  /* 0x30000025ff257230 */ /* 0x000fe20000004100 */
        /* <DEDUP_REMOVED lines=19> */
.L_x_782:
        /* <DEDUP_REMOVED lines=20> */
.L_x_784:
[----:B------:R-:W-:Y:S05]  /*50d0*/  BSYNC B0 ;  /* 0x0000000000007941 */ /* 0x000fea0003800000 */
.L_x_783:
[----:B------:R-:W-:Y:S01]  /*50e0*/  FADD.FTZ R25, R22, -UR15 ;  /* 0x8000000f16197e21 */ /* 0x000fe20008010000 */
[----:B------:R-:W-:Y:S01]  /*50f0*/  FADD.FTZ R24, R37, -UR15 ;  /* 0x8000000f25187e21 */ /* 0x000fe20008010000 */
[--C-:B------:R-:W-:Y:S02]  /*5100*/  HADD2.F32 R23, -RZ, R45.reuse.H0_H0 ;  /* 0x2000002dff177230 */ /* 0x100fe40000004100 */
[----:B------:R-:W-:Y:S02]  /*5110*/  HADD2.F32 R26, -RZ, R45.H1_H1 ;  /* 0x3000002dff1a7230 */ /* 0x000fe40000004100 */
[----:B------:R-:W-:Y:S01]  /*5120*/  FMUL.FTZ R25, R25, UR11 ;  /* 0x0000000b19197c20 */ /* 0x000fe20008410000 */
[----:B------:R-:W-:Y:S02]  /*5130*/  HADD2.F32 R22, -RZ, R40.H0_H0 ;  /* 0x20000028ff167230 */ /* 0x000fe40000004100 */
        /* <DEDUP_REMOVED lines=20> */
.L_x_785:
        /* <DEDUP_REMOVED lines=20> */
[----:B------:R-:W-:-:S05]  /*53c0*/  F2FP.F16.F32.PACK_AB R17, R16, R17 ;  /* 0x000000111011723e */ /* 0x000fca00000000ff */
[----:B------:R3:W-:Y:S02]  /*53d0*/  STG.E desc[UR12][R18.64], R17 ;  /* 0x0000001112007986 */ /* 0x0007e4000c10190c */
.L_x_787:
[----:B------:R-:W-:Y:S05]  /*53e0*/  BSYNC B0 ;  /* 0x0000000000007941 */ /* 0x000fea0003800000 */
.L_x_786:
[----:B------:R-:W-:Y:S02]  /*53f0*/  HADD2.F32 R40, -RZ, R40.H1_H1 ;  /* 0x30000028ff287230 */ /* 0x000fe40000004100 */
[----:B------:R-:W-:Y:S01]  /*5400*/  FADD.FTZ R22, R22, -UR15 ;  /* 0x8000000f16167e21 */ /* 0x000fe20008010000 */
[--C-:B------:R-:W-:Y:S01]  /*5410*/  HADD2.F32 R25, -RZ, R44.reuse.H0_H0 ;  /* 0x2000002cff197230 */ /* 0x100fe20000004100 */
[----:B------:R-:W-:Y:S01]  /*5420*/  SHF.R.U32.HI R24, RZ, 0x2, R0 ;  /* 0x00000002ff187819 */ /* 0x000fe20000011600 */
[--C-:B------:R-:W-:Y:S02]  /*5430*/  HADD2.F32 R23, -RZ, R35.reuse.H0_H0 ;  /* 0x20000023ff177230 */ /* 0x100fe40000004100 */
[----:B------:R-:W-:Y:S01]  /*5440*/  FADD.FTZ R40, R40, -UR15 ;  /* 0x8000000f28287e21 */ /* 0x000fe20008010000 */
[----:B------:R-:W-:Y:S01]  /*5450*/  FMUL.FTZ R27, R22, UR11 ;  /* 0x0000000b161b7c20 */ /* 0x000fe20008410000 */
[----:B------:R-:W-:Y:S02]  /*5460*/  HADD2.F32 R44, -RZ, R44.H1_H1 ;  /* 0x3000002cff2c7230 */ /* 0x000fe40000004100 */
[----:B------:R-:W-:-:S02]  /*5470*/  HADD2.F32 R35, -RZ, R35.H1_H1 ;  /* 0x30000023ff237230 */ /* 0x000fc40000004100 */
[----:B------:R-:W-:Y:S01]  /*5480*/  FMUL.FTZ R22, R40, UR11 ;  /* 0x0000000b28167c20 */ /* 0x000fe20008410000 */
        /* <DEDUP_REMOVED lines=19> */
.L_x_788:
        /* <DEDUP_REMOVED lines=22> */
.L_x_790:
[----:B------:R-:W-:Y:S05]  /*5720*/  BSYNC B0 ;  /* 0x0000000000007941 */ /* 0x000fea0003800000 */
.L_x_789:
[----:B------:R-:W-:Y:S01]  /*5730*/  FADD.FTZ R23, R23, -UR15 ;  /* 0x8000000f17177e21 */ /* 0x000fe20008010000 */
[----:B------:R-:W-:Y:S01]  /*5740*/  FADD.FTZ R35, R35, -UR15 ;  /* 0x8000000f23237e21 */ /* 0x000fe20008010000 */
[----:B------:R-:W-:Y:S02]  /*5750*/  IMAD R21, R21, UR14, R24 ;  /* 0x0000000e15157c24 */ /* 0x000fe4000f8e0218 */
[----:B------:R-:W-:Y:S01]  /*5760*/  FMUL.FTZ R27, R23, UR11 ;  /* 0x0000000b171b7c20 */ /* 0x000fe20008410000 */
[--C-:B------:R-:W-:Y:S02]  /*5770*/  HADD2.F32 R25, -RZ, R43.reuse.H0_H0 ;  /* 0x2000002bff197230 */ /* 0x100fe40000004100 */
[----:B------:R-:W-:Y:S01]  /*5780*/  FMUL.FTZ R23, R35, UR11 ;  /* 0x0000000b23177c20 */ /* 0x000fe20008410000 */
[----:B------:R-:W-:Y:S02]  /*5790*/  HADD2.F32 R24, -RZ, R43.H1_H1 ;  /* 0x3000002bff187230 */ /* 0x000fe40000004100 */
[----:B------:R-:W-:Y:S01]  /*57a0*/  HADD2.F32 R22, -RZ, R7.H0_H0 ;  /* 0x20000007ff167230 */ /* 0x000fe20000004100 */
        /* <DEDUP_REMOVED lines=19> */
.L_x_791:
[----:B------:R-:W-:Y:S04]  /*58e0*/  BSSY B0, `(.L_x_792) ;  /* 0x0000016000007945 */ /* 0x000fe80003800000 */
[----:B------:R-:W-:Y:S05]  /*58f0*/  @!P1 BRA `(.L_x_793) ;  /* 0x0000000000509947 */ /* 0x000fea0003800000 */
[----:B01234-:R-:W-:Y:S01]  /*5900*/  IADD3 R19, R2, 0xa0, RZ ;  /* 0x000000a002137810 */ /* 0x01ffe20007ffe0ff */
[----:B------:R-:W-:Y:S01]  /*5910*/  ULDC.64 UR8, c[0x0][0x288] ;  /* 0x0000a20000087ab9 */ /* 0x000fe20000000a00 */
[----:B------:R-:W-:Y:S01]  /*5920*/  MOV R16, R8 ;  /* 0x0000000800107202 */ /* 0x000fe20000000f00 */
[----:B------:R-:W-:Y:S01]  /*5930*/  FFMA.FTZ R23, R6, R23, R20 ;  /* 0x0000001706177223 */ /* 0x000fe20000010014 */
[----:B------:R-:W-:Y:S02]  /*5940*/  SHF.R.S32.HI R18, RZ, 0x1f, R19 ;  /* 0x0000001fff127819 */ /* 0x000fe40000011413 */
[----:B------:R-:W-:Y:S01]  /*5950*/  MOV R17, R11 ;  /* 0x0000000b00117202 */ /* 0x000fe20000000f00 */
        /* <DEDUP_REMOVED lines=10> */
[----:B------:R-:W-:Y:S01]  /*5a00*/  FMUL.FTZ R17, R16, UR11 ;  /* 0x0000000b10117c20 */ /* 0x000fe20008410000 */
[----:B------:R-:W-:-:S05]  /*5a10*/  FMUL.FTZ R16, R23, UR11 ;  /* 0x0000000b17107c20 */ /* 0x000fca0008410000 */
[----:B------:R-:W-:-:S05]  /*5a20*/  F2FP.F16.F32.PACK_AB R17, R16, R17 ;  /* 0x000000111011723e */ /* 0x000fca00000000ff */
[----:B------:R0:W-:Y:S02]  /*5a30*/  STG.E desc[UR12][R18.64], R17 ;  /* 0x0000001112007986 */ /* 0x0001e4000c10190c */
.L_x_793:
[----:B------:R-:W-:Y:S05]  /*5a40*/  BSYNC B0 ;  /* 0x0000000000007941 */ /* 0x000fea0003800000 */
.L_x_792:
[----:B------:R-:W-:Y:S02]  /*5a50*/  HADD2.F32 R16, -RZ, R7.H1_H1 ;  /* 0x30000007ff107230 */ /* 0x000fe40000004100 */
[----:B------:R-:W-:Y:S01]  /*5a60*/  FADD.FTZ R22, R22, -UR15 ;  /* 0x8000000f16167e21 */ /* 0x000fe20008010000 */
[----:B------:R-:W-:Y:S01]  /*5a70*/  IADD3 R30, R21, 0xc0, RZ ;  /* 0x000000c0151e7810 */ /* 0x000fe20007ffe0ff */
[----:B------:R-:W-:Y:S01]  /*5a80*/  ULDC.64 UR8, c[0x0][0x290] ;  /* 0x0000a40000087ab9 */ /* 0x000fe20000000a00 */
[--C-:B------:R-:W-:Y:S02]  /*5a90*/  HADD2.F32 R7, -RZ, R42.reuse.H0_H0 ;  /* 0x2000002aff077230 */ /* 0x100fe40000004100 */
[----:B------:R-:W-:Y:S01]  /*5aa0*/  FADD.FTZ R16, R16, -UR15 ;  /* 0x8000000f10107e21 */ /* 0x000fe20008010000 */
[----:B------:R-:W-:Y:S01]  /*5ab0*/  FMUL.FTZ R23, R22, UR11 ;  /* 0x0000000b16177c20 */ /* 0x000fe20008410000 */
[----:B------:R-:W-:Y:S01]  /*5ac0*/  HADD2.F32 R42, -RZ, R42.H1_H1 ;  /* 0x3000002aff2a7230 */ /* 0x000fe20000004100 */
[----:B------:R-:W-:Y:S01]  /*5ad0*/  SHF.R.S32.HI R31, RZ, 0x1f, R30 ;  /* 0x0000001fff1f7819 */ /* 0x000fe2000001141e */
        /* <DEDUP_REMOVED lines=20> */
.L_x_794:
[----:B------:R-:W-:Y:S01]  /*5c20*/  ISETP.GE.U32.AND P0, PT, R30, UR8, PT ;  /* 0x000000081e007c0c */ /* 0x000fe2000bf06070 */
[----:B------:R-:W-:Y:S01]  /*5c30*/  BSSY B0, `(.L_x_795) ;  /* 0x000001a000007945 */ /* 0x000fe20003800000 */
[----:B------:R-:W-:Y:S02]  /*5c40*/  IADD3 R21, R21, 0xe0, RZ ;  /* 0x000000e015157810 */ /* 0x000fe40007ffe0ff */
[----:B------:R-:W-:Y:S02]  /*5c50*/  ISETP.GE.AND.EX P0, PT, R31, UR9, PT, P0 ;  /* 0x000000091f007c0c */ /* 0x000fe4000bf06300 */
[----:B------:R-:W-:Y:S02]  /*5c60*/  SHF.R.S32.HI R24, RZ, 0x1f, R21 ;  /* 0x0000001fff187819 */ /* 0x000fe40000011415 */
[----:B------:R-:W-:-:S13]  /*5c70*/  ISETP.LT.U32.AND P0, PT, R0, 0x80, !P0 ;  /* 0x000000800000780c */ /* 0x000fda0004701070 */
        /* <DEDUP_REMOVED lines=14> */
[----:B------:R-:W-:-:S04]  /*5d60*/  FFMA.FTZ R16, R6, R23, R20 ;  /* 0x0000001706107223 */ /* 0x000fc80000010014 */
[----:B------:R-:W-:Y:S01]  /*5d70*/  FFMA.FTZ R16, R7, R12, -R16 ;  /* 0x0000000c07107223 */ /* 0x000fe20000010810 */
[----:B------:R-:W-:-:S03]  /*5d80*/  FFMA.FTZ R7, R42, R13, -R17 ;  /* 0x0000000d2a077223 */ /* 0x000fc60000010811 */
[----:B------:R-:W-:Y:S01]  /*5d90*/  FMUL.FTZ R16, R16, UR11 ;  /* 0x0000000b10107c20 */ /* 0x000fe20008410000 */
[----:B------:R-:W-:-:S05]  /*5da0*/  FMUL.FTZ R7, R7, UR11 ;  /* 0x0000000b07077c20 */ /* 0x000fca0008410000 */
[----:B------:R-:W-:-:S05]  /*5db0*/  F2FP.F16.F32.PACK_AB R7, R7, R16 ;  /* 0x000000100707723e */ /* 0x000fca00000000ff */
[----:B------:R0:W-:Y:S02]  /*5dc0*/  STG.E desc[UR12][R18.64], R7 ;  /* 0x0000000712007986 */ /* 0x0001e4000c10190c */
.L_x_796:
[----:B------:R-:W-:Y:S05]  /*5dd0*/  BSYNC B0 ;  /* 0x0000000000007941 */ /* 0x000fea0003800000 */
.L_x_795:
[--C-:B0-----:R-:W-:Y:S01]  /*5de0*/  HADD2.F32 R7, -RZ, R34.reuse.H0_H0 ;  /* 0x20000022ff077230 */ /* 0x101fe20000004100 */
[----:B------:R-:W-:Y:S01]  /*5df0*/  ISETP.GE.U32.AND P0, PT, R21, UR8, PT ;  /* 0x0000000815007c0c */ /* 0x000fe2000bf06070 */
[----:B------:R-:W-:Y:S02]  /*5e00*/  HADD2.F32 R34, -RZ, R34.H1_H1 ;  /* 0x30000022ff227230 */ /* 0x000fe40000004100 */
[--C-:B------:R-:W-:Y:S01]  /*5e10*/  HADD2.F32 R16, -RZ, R41.reuse.H1_H1 ;  /* 0x30000029ff107230 */ /* 0x100fe20000004100 */
[----:B------:R-:W-:Y:S01]  /*5e20*/  ISETP.GE.AND.EX P0, PT, R24, UR9, PT, P0 ;  /* 0x0000000918007c0c */ /* 0x000fe2000bf06300 */
[----:B-1234-:R-:W-:Y:S01]  /*5e30*/  FADD.FTZ R17, R7, -UR15 ;  /* 0x8000000f07117e21 */ /* 0x01efe20008010000 */
[----:B------:R-:W-:Y:S01]  /*5e40*/  FADD.FTZ R34, R34, -UR15 ;  /* 0x8000000f22227e21 */ /* 0x000fe20008010000 */
[----:B------:R-:W-:Y:S01]  /*5e50*/  HADD2.F32 R7, -RZ, R41.H0_H0 ;  /* 0x20000029ff077230 */ /* 0x000fe20000004100 */
[----:B------:R-:W-:Y:S01]  /*5e60*/  ISETP.LT.U32.AND P0, PT, R0, 0x80, !P0 ;  /* 0x000000800000780c */ /* 0x000fe20004701070 */
[----:B------:R-:W-:Y:S01]  /*5e70*/  FMUL.FTZ R25, R17, UR11 ;  /* 0x0000000b11197c20 */ /* 0x000fe20008410000 */
[----:B------:R-:W-:Y:S01]  /*5e80*/  FMUL.FTZ R34, R34, UR11 ;  /* 0x0000000b22227c20 */ /* 0x000fe20008410000 */
        /* <DEDUP_REMOVED lines=19> */
.L_x_797:
[----:B------:R-:W-:Y:S04]  /*5fc0*/  BSSY B0, `(.L_x_798) ;  /* 0x0000015000007945 */ /* 0x000fe80003800000 */
[----:B------:R-:W-:Y:S05]  /*5fd0*/  @!P0 BRA `(.L_x_799) ;  /* 0x00000000004c8947 */ /* 0x000fea0003800000 */
[----:B------:R-:W-:Y:S01]  /*5fe0*/  IADD3 R17, R2, 0xe0, RZ ;  /* 0x000000e002117810 */ /* 0x000fe20007ffe0ff */
[----:B------:R-:W-:Y:S01]  /*5ff0*/  ULDC.64 UR8, c[0x0][0x288] ;  /* 0x0000a20000087ab9 */ /* 0x000fe20000000a00 */
[C-C-:B------:R-:W-:Y:S01]  /*6000*/  FFMA.FTZ R10, R6.reuse, R25, R20.reuse ;  /* 0x00000019060a7223 */ /* 0x140fe20000010014 */
[----:B------:R-:W-:Y:S01]  /*6010*/  FFMA.FTZ R15, R6, R34, R20 ;  /* 0x00000022060f7223 */ /* 0x000fe20000010014 */
[----:B------:R-:W-:Y:S02]  /*6020*/  SHF.R.S32.HI R14, RZ, 0x1f, R17 ;  /* 0x0000001fff0e7819 */ /* 0x000fe40000011411 */
[----:B------:R-:W-:Y:S01]  /*6030*/  MOV R9, R11 ;  /* 0x0000000b00097202 */ /* 0x000fe20000000f00 */
[----:B------:R-:W-:Y:S01]  /*6040*/  FFMA.FTZ R10, R7, R12, -R10 ;  /* 0x0000000c070a7223 */ /* 0x000fe2000001080a */
[----:B------:R-:W-:Y:S01]  /*6050*/  FFMA.FTZ R15, R16, R13, -R15 ;  /* 0x0000000d100f7223 */ /* 0x000fe2000001080f */
[----:B------:R-:W-:Y:S02]  /*6060*/  IMAD R6, R14, UR8, RZ ;  /* 0x000000080e067c24 */ /* 0x000fe4000f8e02ff */
[----:B------:R-:W-:-:S04]  /*6070*/  IMAD.WIDE.U32 R8, R17, UR8, R8 ;  /* 0x0000000811087c25 */ /* 0x000fc8000f8e0008 */
[----:B------:R-:W-:Y:S01]  /*6080*/  FMUL.FTZ R10, R10, UR11 ;  /* 0x0000000b0a0a7c20 */ /* 0x000fe20008410000 */
[----:B------:R-:W-:Y:S01]  /*6090*/  FMUL.FTZ R15, R15, UR11 ;  /* 0x0000000b0f0f7c20 */ /* 0x000fe20008410000 */
[----:B------:R-:W-:Y:S01]  /*60a0*/  IMAD R7, R17, UR9, R6 ;  /* 0x0000000911077c24 */ /* 0x000fe2000f8e0206 */
[----:B------:R-:W-:Y:S02]  /*60b0*/  ULDC.64 UR8, c[0x0][0x210] ;  /* 0x0000840000087ab9 */ /* 0x000fe40000000a00 */
[C---:B------:R-:W-:Y:S02]  /*60c0*/  LEA R6, P0, R8.reuse, UR8, 0x1 ;  /* 0x0000000808067c11 */ /* 0x040fe4000f8008ff */
[----:B------:R-:W-:Y:S02]  /*60d0*/  IADD3 R7, R9, R7, RZ ;  /* 0x0000000709077210 */ /* 0x000fe40007ffe0ff */
[----:B------:R-:W-:Y:S02]  /*60e0*/  F2FP.F16.F32.PACK_AB R9, R15, R10 ;  /* 0x0000000a0f09723e */ /* 0x000fe400000000ff */
[----:B------:R-:W-:-:S05]  /*60f0*/  LEA.HI.X R7, R8, UR9, R7, 0x1, P0 ;  /* 0x0000000908077c11 */ /* 0x000fca00080f0c07 */
[----:B------:R0:W-:Y:S02]  /*6100*/  STG.E desc[UR12][R6.64], R9 ;  /* 0x0000000906007986 */ /* 0x0001e4000c10190c */
.L_x_799:
[----:B------:R-:W-:Y:S05]  /*6110*/  BSYNC B0 ;  /* 0x0000000000007941 */ /* 0x000fea0003800000 */
.L_x_798:
[----:B------:R-:W-:Y:S01]  /*6120*/  ULDC UR8, c[0x0][0x2a0] ;  /* 0x0000a80000087ab9 */ /* 0x000fe20000000800 */
[----:B------:R-:W-:Y:S01]  /*6130*/  ULDC UR9, c[0x0][0x270] ;  /* 0x00009c0000097ab9 */ /* 0x000fe20000000800 */
[----:B------:R-:W-:Y:S01]  /*6140*/  IADD3 R5, R3, R5, RZ ;  /* 0x0000000503057210 */ /* 0x000fe20007ffe0ff */
[----:B------:R-:W-:Y:S01]  /*6150*/  UIMAD UR8, UR8, UR9, URZ ;  /* 0x00000009080872a4 */ /* 0x000fe2000f8e023f */
[----:B------:R-:W-:-:S05]  /*6160*/  IADD3 R52, R52, 0x1, RZ ;  /* 0x0000000134347810 */ /* 0x000fca0007ffe0ff */
[----:B------:R-:W-:-:S13]  /*6170*/  ISETP.GE.AND P0, PT, R5, UR8, PT ;  /* 0x0000000805007c0c */ /* 0x000fda000bf06270 */
[----:B------:R-:W-:Y:S05]  /*6180*/  @!P0 BRA `(.L_x_800) ;  /* 0xffffffa000ac8947 */ /* 0x000fea000383ffff */
.L_x_749:
        /* <DEDUP_REMOVED lines=23> */
.L_x_802:
[----:B------:R-:W-:Y:S05]  /*6300*/  BSYNC B0 ;  /* 0x0000000000007941 */ /* 0x000fea0003800000 */
.L_x_801:
[----:B------:R-:W-:Y:S05]  /*6310*/  @P0 EXIT ;  /* 0x000000000000094d */ /* 0x000fea0003800000 */
[----:B------:R-:W-:Y:S05]  /*6320*/  @P2 BRA `(.L_x_803) ;  /* 0x0000000000202947 */ /* 0x000fea0003800000 */
[----:B------:R-:W-:-:S05]  /*6330*/  IMAD R4, R7, R8, RZ ;  /* 0x0000000807047224 */ /* 0x000fca00078e02ff */
[----:B------:R-:W-:-:S13]  /*6340*/  ISETP.NE.AND P0, PT, R4, -0x1, PT ;  /* 0xffffffff0400780c */ /* 0x000fda0003f05270 */
[----:B------:R-:W-:Y:S05]  /*6350*/  @!P0 BRA `(.L_x_803) ;  /* 0x0000000000148947 */ /* 0x000fea0003800000 */
.L_x_804:
[----:B0-----:R-:W2:Y:S04]  /*6360*/  LDG.E.STRONG.GPU R5, desc[UR12][R2.64] ;  /* 0x0000000c02057981 */ /* 0x001ea8000c1ef900 */
[----:B--2---:R-:W-:Y:S01]  /*6370*/  CCTL.IVALL ;  /* 0x00000000ff00798f */ /* 0x004fe20002000000 */
[----:B------:R-:W-:Y:S05]  /*6380*/  YIELD ;  /* 0x0000000000007946 */ /* 0x000fea0003800000 */
[----:B------:R-:W-:-:S13]  /*6390*/  ISETP.NE.AND P0, PT, R5, R4, PT ;  /* 0x000000040500720c */ /* 0x000fda0003f05270 */
[----:B------:R-:W-:Y:S05]  /*63a0*/  @P0 BRA `(.L_x_804) ;  /* 0xfffffffc00ec0947 */ /* 0x000fea000383ffff */
.L_x_803:
[----:B------:R-:W-:Y:S05]  /*63b0*/  WARPSYNC.ALL ;  /* 0x0000000000007948 */ /* 0x000fea0003800000 */
[----:B------:R-:W0:Y:S01]  /*63c0*/  LDC.64 R22, c[0x0][0x288] ;  /* 0x0000a200ff167b82 */ /* 0x000e220000000a00 */
[----:B------:R-:W-:-:S07]  /*63d0*/  SHF.R.S32.HI R4, RZ, 0x1f, R0 ;  /* 0x0000001fff047819 */ /* 0x000fce0000011400 */
[----:B------:R-:W-:Y:S01]  /*63e0*/  BAR.SYNC.DEFER_BLOCKING 0x0 ;  /* 0x0000000000007b1d */ /* 0x000fe20000010000 */
[----:B0-----:R-:W-:-:S04]  /*63f0*/  LEA.HI R2, P0, R23, R22, RZ, 0x1 ;  /* 0x0000001617027211 */ /* 0x001fc800078108ff */
[----:B------:R-:W-:-:S04]  /*6400*/  IADD3.X R3, RZ, R23, RZ, P0, !PT ;  /* 0x00000017ff037210 */ /* 0x000fc800007fe4ff */
[--C-:B------:R-:W-:Y:S02]  /*6410*/  SHF.R.S64 R25, R2, 0x1, R3.reuse ;  /* 0x0000000102197819 */ /* 0x100fe40000001003 */
[----:B------:R-:W-:Y:S02]  /*6420*/  SHF.R.S32.HI R24, RZ, 0x1, R3 ;  /* 0x00000001ff187819 */ /* 0x000fe40000011403 */
[----:B------:R-:W-:-:S04]  /*6430*/  ISETP.GT.U32.AND P0, PT, R25, R0, PT ;  /* 0x000000001900720c */ /* 0x000fc80003f04070 */
[----:B------:R-:W-:-:S13]  /*6440*/  ISETP.GT.AND.EX P0, PT, R24, R4, PT, P0 ;  /* 0x000000041800720c */ /* 0x000fda0003f04300 */
[----:B------:R-:W-:Y:S05]  /*6450*/  @!P0 EXIT ;  /* 0x000000000000894d */ /* 0x000fea0003800000 */
[C---:B------:R-:W-:Y:S01]  /*6460*/  IMAD.WIDE.U32 R2, R22.reuse, 0x3, RZ ;  /* 0x0000000316027825 */ /* 0x040fe200078e00ff */
[----:B------:R-:W-:Y:S01]  /*6470*/  LEA R5, R23, R23, 0x1 ;  /* 0x0000001717057211 */ /* 0x000fe200078e08ff */
[----:B------:R-:W0:Y:S01]  /*6480*/  LDC.64 R14, c[0x0][0x218] ;  /* 0x00008600ff0e7b82 */ /* 0x000e220000000a00 */
[----:B------:R-:W-:Y:S01]  /*6490*/  MOV R7, R4 ;  /* 0x0000000400077202 */ /* 0x000fe20000000f00 */
[----:B------:R-:W-:Y:S01]  /*64a0*/  ULDC.64 UR4, c[0x0][0x268] ;  /* 0x00009a0000047ab9 */ /* 0x000fe20000000a00 */
[----:B------:R-:W-:Y:S02]  /*64b0*/  IADD3 R5, R3, R5, RZ ;  /* 0x0000000503057210 */ /* 0x000fe40007ffe0ff */
[----:B------:R-:W-:Y:S02]  /*64c0*/  SHF.L.U64.HI R23, R22, 0x2, R23 ;  /* 0x0000000216177819 */ /* 0x000fe40000010217 */
[----:B------:R-:W-:Y:S01]  /*64d0*/  LEA.HI R2, P0, R5, R2, RZ, 0x1 ;  /* 0x0000000205027211 */ /* 0x000fe200078108ff */
[----:B------:R-:W1:Y:S01]  /*64e0*/  LDC.64 R16, c[0x0][0x220] ;  /* 0x00008800ff107b82 */ /* 0x000e620000000a00 */
[----:B------:R-:W-:-:S02]  /*64f0*/  SHF.L.U64.HI R31, R25, 0x2, R24 ;  /* 0x00000002191f7819 */ /* 0x000fc40000010218 */
[----:B------:R-:W-:-:S04]  /*6500*/  IADD3.X R5, RZ, R5, RZ, P0, !PT ;  /* 0x00000005ff057210 */ /* 0x000fc800007fe4ff */
[--C-:B------:R-:W-:Y:S02]  /*6510*/  SHF.R.S64 R27, R2, 0x1, R5.reuse ;  /* 0x00000001021b7819 */ /* 0x100fe40000001005 */
[----:B------:R-:W-:-:S04]  /*6520*/  SHF.R.S32.HI R2, RZ, 0x1, R5 ;  /* 0x00000001ff027819 */ /* 0x000fc80000011405 */
[----:B------:R-:W-:-:S07]  /*6530*/  SHF.L.U64.HI R29, R27, 0x2, R2 ;  /* 0x000000021b1d7819 */ /* 0x000fce0000010202 */
.L_x_805:
[----:B------:R-:W-:-:S04]  /*6540*/  LEA R6, P0, R0, UR4, 0x2 ;  /* 0x0000000400067c11 */ /* 0x000fc8000f8010ff */
[----:B------:R-:W-:Y:S02]  /*6550*/  LEA.HI.X R7, R0, UR5, R7, 0x2, P0 ;  /* 0x0000000500077c11 */ /* 0x000fe400080f1407 */
[-C--:B------:R-:W-:Y:S02]  /*6560*/  LEA R8, P0, R25, R6.reuse, 0x2 ;  /* 0x0000000619087211 */ /* 0x080fe400078010ff */
[-C--:B------:R-:W-:Y:S01]  /*6570*/  LEA R12, P1, R22, R6.reuse, 0x2 ;  /* 0x00000006160c7211 */ /* 0x080fe200078210ff */
[----:B--2---:R2:W3:Y:S01]  /*6580*/  LDG.E R18, desc[UR12][R6.64] ;  /* 0x0000000c06127981 */ /* 0x0044e2000c1e1900 */
[----:B------:R-:W-:Y:S02]  /*6590*/  LEA R10, P2, R27, R6, 0x2 ;  /* 0x000000061b0a7211 */ /* 0x000fe400078410ff */
        /* <DEDUP_REMOVED lines=8> */
[----:B0-----:R-:W-:-:S04]  /*6620*/  IMAD.WIDE R2, R5, 0x4, R14 ;  /* 0x0000000405027825 */ /* 0x001fc800078e020e */
[----:B-1----:R-:W-:Y:S01]  /*6630*/  IMAD.WIDE R4, R5, 0x4, R16 ;  /* 0x0000000405047825 */ /* 0x002fe200078e0210 */
[----:B------:R-:W-:Y:S02]  /*6640*/  ISETP.GT.U32.AND P0, PT, R25, R0, PT ;  /* 0x000000001900720c */ /* 0x000fe40003f04070 */
[----:B--2---:R-:W-:-:S04]  /*6650*/  SHF.R.S32.HI R7, RZ, 0x1f, R0 ;  /* 0x0000001fff077819 */ /* 0x004fc80000011400 */
[----:B------:R-:W-:Y:S01]  /*6660*/  ISETP.GT.AND.EX P0, PT, R24, R7, PT, P0 ;  /* 0x000000071800720c */ /* 0x000fe20003f04300 */
[----:B---3--:R2:W-:Y:S04]  /*6670*/  STG.E.64 desc[UR12][R2.64], R18 ;  /* 0x0000001202007986 */ /* 0x0085e8000c101b0c */
[----:B----4-:R2:W-:Y:S08]  /*6680*/  STG.E.64 desc[UR12][R4.64], R20 ;  /* 0x0000001404007986 */ /* 0x0105f0000c101b0c */
[----:B------:R-:W-:Y:S05]  /*6690*/  @P0 BRA `(.L_x_805) ;  /* 0xfffffffc00a80947 */ /* 0x000fea000383ffff */
[----:B------:R-:W-:Y:S05]  /*66a0*/  EXIT ;  /* 0x000000000000794d */ /* 0x000fea0003800000 */
.L_x_806:
        /* <DEDUP_REMOVED lines=13> */
.L_x_3346:


//--------------------- .text._Z35group_norm_nhwc_bwd_one_pass_kernelI11Fp16IOFp32WLi512ELi8ELi128EEv26Group_norm_nhwc_bwd_params --------------------------
	.section	.text._Z35group_norm_nhwc_bwd_one_pass_kernelI11Fp16IOFp32WLi512ELi8ELi128EEv26Group_norm_nhwc_bwd_params,"ax",@progbits
	.align	128
        .global         _Z35group_norm_nhwc_bwd_one_pass_kernelI11Fp16IOFp32WLi512ELi8ELi128EEv26Group_norm_nhwc_bwd_params
        .type           _Z35group_norm_nhwc_bwd_one_pass_kernelI11Fp16IOFp32WLi512ELi8ELi128EEv26Group_norm_nhwc_bwd_params,@function
        .size           _Z35group_norm_nhwc_bwd_one_pass_kernelI11Fp16IOFp32WLi512ELi8ELi128EEv26Group_norm_nhwc_bwd_params,(.L_x_3347 - _Z35group_norm_nhwc_bwd_one_pass_kernelI11Fp16IOFp32WLi512ELi8ELi128EEv26Group_norm_nhwc_bwd_params)
        .other          _Z35group_norm_nhwc_bwd_one_pass_kernelI11Fp16IOFp32WLi512ELi8ELi128EEv26Group_norm_nhwc_bwd_params,@"STO_CUDA_ENTRY STV_DEFAULT"
_Z35group_norm_nhwc_bwd_one_pass_kernelI11Fp16IOFp32WLi512ELi8ELi128EEv26Group_norm_nhwc_bwd_params:
.text._Z35group_norm_nhwc_bwd_one_pass_kernelI11Fp16IOFp32WLi512ELi8ELi128EEv26Group_norm_nhwc_bwd_params:
        /* <DEDUP_REMOVED lines=17> */
[----:B------:R-:W-:Y:S01]  /*0110*/  ULDC.64 UR12, c[0x0][0x288] ;  /* 0x0000a200000c7ab9 */ /* 0x000fe20000000a00 */
[----:B------:R-:W-:Y:S01]  /*0120*/  SHF.L.U32 R6, R2, 0x1, RZ ;  /* 0x0000000102067819 */ /* 0x000fe200000006ff */
[----:B------:R-:W1:Y:S01]  /*0130*/  S2UR UR9, SR_CgaCtaId ;  /* 0x00000000000979c3 */ /* 0x000e620000008800 */
[----:B------:R-:W-:Y:S01]  /*0140*/  LEA.HI R7, R7, R2, RZ, 0x5 ;  /* 0x0000000207077211 */ /* 0x000fe200078f28ff */
[----:B------:R-:W-:Y:S01]  /*0150*/  UIMAD UR8, UR13, 0x3, URZ ;  /* 0x000000030d0878a4 */ /* 0x000fe2000f8e023f */
[----:B------:R-:W-:Y:S01]  /*0160*/  LOP3.LUT R8, R6, 0x6, RZ, 0xc0, !PT ;  /* 0x0000000606087812 */ /* 0x000fe200078ec0ff */
[----:B------:R-:W-:Y:S01]  /*0170*/  ULEA.HI UR10, UP0, UR13, UR12, URZ, 0x1 ;  /* 0x0000000c0d0a7291 */ /* 0x000fe2000f81083f */
[----:B------:R-:W-:Y:S01]  /*0180*/  SHF.R.S32.HI R7, RZ, 0x5, R7 ;  /* 0x00000005ff077819 */ /* 0x000fe20000011407 */
[----:B------:R-:W-:Y:S01]  /*0190*/  HFMA2.MMA R84, -RZ, RZ, 0, 0 ;  /* 0x00000000ff547435 */ /* 0x000fe200000001ff */
[----:B------:R-:W-:Y:S01]  /*01a0*/  MOV R5, R0 ;  /* 0x0000000000057202 */ /* 0x000fe20000000f00 */
[----:B------:R-:W2:Y:S01]  /*01b0*/  LDC R3, c[0x0][0x10] ;  /* 0x00000400ff037b82 */ /* 0x000ea20000000800 */
[----:B------:R3:W-:Y:S01]  /*01c0*/  STL [R1], R8 ;  /* 0x0000000801007387 */ /* 0x0007e20000100800 */
[----:B------:R-:W-:Y:S01]  /*01d0*/  UIADD3.X UR11, URZ, UR13, URZ, UP0, !UPT ;  /* 0x0000000d3f0b7290 */ /* 0x000fe200087fe43f */
[----:B0-----:R-:W-:-:S05]  /*01e0*/  IMAD R83, R4, UR16, R83 ;  /* 0x0000001004537c24 */ /* 0x001fca000f8e0253 */
[----:B------:R-:W0:Y:S01]  /*01f0*/  LDC R4, c[0x0][0xc] ;  /* 0x00000300ff047b82 */ /* 0x000e220000000800 */
[C---:B------:R-:W-:Y:S02]  /*0200*/  ISETP.LT.U32.AND P0, PT, R83.reuse, UR6, PT ;  /* 0x0000000653007c0c */ /* 0x040fe4000bf01070 */
[----:B------:R-:W-:Y:S01]  /*0210*/  SHF.R.S32.HI R118, RZ, 0x1f, R83 ;  /* 0x0000001fff767819 */ /* 0x000fe20000011453 */
[----:B-1----:R-:W-:Y:S01]  /*0220*/  ULEA UR9, UR9, UR5, 0x18 ;  /* 0x0000000509097291 */ /* 0x002fe2000f8ec03f */
[C---:B------:R-:W-:Y:S01]  /*0230*/  IADD3 R94, R83.reuse, 0x20, RZ ;  /* 0x00000020535e7810 */ /* 0x040fe20007ffe0ff */
[----:B------:R-:W-:Y:S01]  /*0240*/  USHF.R.S64 UR5, UR10, 0x1, UR11 ;  /* 0x000000010a057899 */ /* 0x000fe2000800100b */
[C---:B------:R-:W-:Y:S02]  /*0250*/  IADD3 R93, R83.reuse, 0x40, RZ ;  /* 0x00000040535d7810 */ /* 0x040fe40007ffe0ff */
[C---:B------:R-:W-:Y:S02]  /*0260*/  IADD3 R92, R83.reuse, 0x60, RZ ;  /* 0x00000060535c7810 */ /* 0x040fe40007ffe0ff */
[----:B------:R-:W-:Y:S01]  /*0270*/  IADD3 R91, R83, 0x80, RZ ;  /* 0x00000080535b7810 */ /* 0x000fe20007ffe0ff */
[----:B--2---:R-:W-:Y:S01]  /*0280*/  IMAD R6, R3, UR16, R0 ;  /* 0x0000001003067c24 */ /* 0x004fe2000f8e0200 */
[----:B------:R-:W-:-:S02]  /*0290*/  ISETP.LT.AND.EX P0, PT, R118, UR7, !P1, P0 ;  /* 0x0000000776007c0c */ /* 0x000fc4000cf01300 */
[----:B------:R-:W-:Y:S02]  /*02a0*/  IADD3 R90, R83, 0xa0, RZ ;  /* 0x000000a0535a7810 */ /* 0x000fe40007ffe0ff */
[----:B------:R-:W-:Y:S02]  /*02b0*/  ISETP.LT.U32.AND P5, PT, R94, UR6, PT ;  /* 0x000000065e007c0c */ /* 0x000fe4000bfa1070 */
[----:B------:R-:W-:Y:S02]  /*02c0*/  SHF.R.S32.HI R117, RZ, 0x1f, R94 ;  /* 0x0000001fff757819 */ /* 0x000fe4000001145e */
[----:B------:R-:W-:Y:S02]  /*02d0*/  ISETP.LT.U32.AND P4, PT, R93, UR6, PT ;  /* 0x000000065d007c0c */ /* 0x000fe4000bf81070 */
[----:B------:R-:W-:Y:S02]  /*02e0*/  SHF.R.S32.HI R116, RZ, 0x1f, R93 ;  /* 0x0000001fff747819 */ /* 0x000fe4000001145d */
[----:B------:R-:W-:-:S02]  /*02f0*/  ISETP.LT.U32.AND P3, PT, R92, UR6, PT ;  /* 0x000000065c007c0c */ /* 0x000fc4000bf61070 */
[----:B------:R-:W-:Y:S02]  /*0300*/  SHF.R.S32.HI R115, RZ, 0x1f, R92 ;  /* 0x0000001fff737819 */ /* 0x000fe4000001145c */
[----:B------:R-:W-:Y:S02]  /*0310*/  P2R R106, PR, RZ, 0x1 ;  /* 0x00000001ff6a7803 */ /* 0x000fe40000000000 */
[----:B------:R-:W-:Y:S02]  /*0320*/  ISETP.LT.U32.AND P2, PT, R91, UR6, PT ;  /* 0x000000065b007c0c */ /* 0x000fe4000bf41070 */
[----:B------:R-:W-:Y:S02]  /*0330*/  SHF.R.S32.HI R114, RZ, 0x1f, R91 ;  /* 0x0000001fff727819 */ /* 0x000fe4000001145b */
[----:B------:R-:W-:Y:S02]  /*0340*/  ISETP.LT.U32.AND P0, PT, R90, UR6, PT ;  /* 0x000000065a007c0c */ /* 0x000fe4000bf01070 */
[----:B------:R-:W-:-:S02]  /*0350*/  SHF.R.S32.HI R113, RZ, 0x1f, R90 ;  /* 0x0000001fff717819 */ /* 0x000fc4000001145a */
[----:B------:R-:W-:Y:S02]  /*0360*/  ISETP.LT.AND.EX P6, PT, R117, UR7, !P1, P5 ;  /* 0x0000000775007c0c */ /* 0x000fe4000cfc1350 */
[----:B------:R-:W-:Y:S02]  /*0370*/  IADD3 R89, R83, 0xc0, RZ ;  /* 0x000000c053597810 */ /* 0x000fe40007ffe0ff */
[----:B------:R-:W-:Y:S02]  /*0380*/  ISETP.LT.AND.EX P5, PT, R116, UR7, !P1, P4 ;  /* 0x0000000774007c0c */ /* 0x000fe4000cfa1340 */
[----:B------:R-:W-:Y:S02]  /*0390*/  ISETP.LT.AND.EX P4, PT, R115, UR7, !P1, P3 ;  /* 0x0000000773007c0c */ /* 0x000fe4000cf81330 */
[----:B------:R-:W-:Y:S02]  /*03a0*/  ISETP.LT.AND.EX P3, PT, R114, UR7, !P1, P2 ;  /* 0x0000000772007c0c */ /* 0x000fe4000cf61320 */
[----:B------:R-:W-:-:S02]  /*03b0*/  ISETP.LT.AND.EX P2, PT, R113, UR7, !P1, P0 ;  /* 0x0000000771007c0c */ /* 0x000fc4000cf41300 */
[----:B------:R-:W-:Y:S02]  /*03c0*/  SHF.R.S32.HI R112, RZ, 0x1f, R89 ;  /* 0x0000001fff707819 */ /* 0x000fe40000011459 */
[----:B------:R-:W-:Y:S02]  /*03d0*/  ISETP.LT.U32.AND P0, PT, R89, UR6, PT ;  /* 0x0000000659007c0c */ /* 0x000fe4000bf01070 */
[C---:B------:R-:W-:Y:S02]  /*03e0*/  IADD3 R88, R83.reuse, 0xe0, RZ ;  /* 0x000000e053587810 */ /* 0x040fe40007ffe0ff */
[C---:B------:R-:W-:Y:S02]  /*03f0*/  IADD3 R87, R83.reuse, 0x100, RZ ;  /* 0x0000010053577810 */ /* 0x040fe40007ffe0ff */
[C---:B------:R-:W-:Y:S02]  /*0400*/  IADD3 R86, R83.reuse, 0x120, RZ ;  /* 0x0000012053567810 */ /* 0x040fe40007ffe0ff */
[----:B------:R-:W-:-:S02]  /*0410*/  IADD3 R85, R83, 0x140, RZ ;  /* 0x0000014053557810 */ /* 0x000fc40007ffe0ff */
[----:B------:R-:W-:Y:S02]  /*0420*/  ISETP.LT.AND.EX P0, PT, R112, UR7, !P1, P0 ;  /* 0x0000000770007c0c */ /* 0x000fe4000cf01300 */
[----:B------:R-:W-:Y:S02]  /*0430*/  IADD3 R95, R83, 0x160, RZ ;  /* 0x00000160535f7810 */ /* 0x000fe40007ffe0ff */
[----:B0-----:R-:W-:Y:S02]  /*0440*/  LOP3.LUT R6, R4, 0x3, RZ, 0xc0, !PT ;  /* 0x0000000304067812 */ /* 0x001fe400078ec0ff */
[----:B------:R-:W-:Y:S02]  /*0450*/  P2R R104, PR, RZ, 0x20 ;  /* 0x00000020ff687803 */ /* 0x000fe40000000000 */
[----:B------:R-:W-:Y:S02]  /*0460*/  P2R R103, PR, RZ, 0x10 ;  /* 0x00000010ff677803 */ /* 0x000fe40000000000 */
[----:B------:R-:W-:-:S02]  /*0470*/  P2R R102, PR, RZ, 0x8 ;  /* 0x00000008ff667803 */ /* 0x000fc40000000000 */
[----:B------:R-:W-:Y:S02]  /*0480*/  P2R R101, PR, RZ, 0x4 ;  /* 0x00000004ff657803 */ /* 0x000fe40000000000 */
[----:B------:R-:W-:Y:S02]  /*0490*/  LEA R6, R7, UR9, 0x3 ;  /* 0x0000000907067c11 */ /* 0x000fe4000f8e18ff */
[----:B------:R-:W-:Y:S02]  /*04a0*/  SHF.R.S32.HI R111, RZ, 0x1f, R88 ;  /* 0x0000001fff6f7819 */ /* 0x000fe40000011458 */
[----:B------:R-:W-:Y:S01]  /*04b0*/  SHF.R.S32.HI R110, RZ, 0x1f, R87 ;  /* 0x0000001fff6e7819 */ /* 0x000fe20000011457 */
[----:B------:R3:W-:Y:S01]  /*04c0*/  STL [R1+0x4], R6 ;  /* 0x0000040601007387 */ /* 0x0007e20000100800 */
[----:B------:R-:W-:Y:S02]  /*04d0*/  SHF.R.S32.HI R109, RZ, 0x1f, R86 ;  /* 0x0000001fff6d7819 */ /* 0x000fe40000011456 */
[----:B------:R-:W-:-:S02]  /*04e0*/  SHF.R.S32.HI R108, RZ, 0x1f, R85 ;  /* 0x0000001fff6c7819 */ /* 0x000fc40000011455 */
[----:B------:R-:W-:Y:S02]  /*04f0*/  ISETP.LT.U32.AND P5, PT, R88, UR6, PT ;  /* 0x0000000658007c0c */ /* 0x000fe4000bfa1070 */
[----:B------:R-:W-:Y:S02]  /*0500*/  P2R R100, PR, RZ, 0x1 ;  /* 0x00000001ff647803 */ /* 0x000fe40000000000 */
[----:B------:R-:W-:Y:S02]  /*0510*/  ISETP.LT.U32.AND P4, PT, R87, UR6, PT ;  /* 0x0000000657007c0c */ /* 0x000fe4000bf81070 */
[----:B------:R-:W-:Y:S02]  /*0520*/  ISETP.LT.U32.AND P3, PT, R86, UR6, PT ;  /* 0x0000000656007c0c */ /* 0x000fe4000bf61070 */
[----:B------:R-:W-:Y:S02]  /*0530*/  ISETP.LT.U32.AND P2, PT, R85, UR6, PT ;  /* 0x0000000655007c0c */ /* 0x000fe4000bf41070 */
[----:B------:R-:W-:-:S02]  /*0540*/  SHF.R.S32.HI R107, RZ, 0x1f, R95 ;  /* 0x0000001fff6b7819 */ /* 0x000fc4000001145f */
[----:B------:R-:W-:Y:S02]  /*0550*/  ISETP.LT.U32.AND P0, PT, R95, UR6, PT ;  /* 0x000000065f007c0c */ /* 0x000fe4000bf01070 */
[----:B------:R-:W-:Y:S02]  /*0560*/  ISETP.LT.AND.EX P5, PT, R111, UR7, !P1, P5 ;  /* 0x000000076f007c0c */ /* 0x000fe4000cfa1350 */
[----:B------:R-:W-:Y:S02]  /*0570*/  ISETP.LT.AND.EX P4, PT, R110, UR7, !P1, P4 ;  /* 0x000000076e007c0c */ /* 0x000fe4000cf81340 */
[----:B------:R-:W-:Y:S02]  /*0580*/  ISETP.LT.AND.EX P3, PT, R109, UR7, !P1, P3 ;  /* 0x000000076d007c0c */ /* 0x000fe4000cf61330 */
[----:B------:R-:W-:Y:S02]  /*0590*/  ISETP.LT.AND.EX P2, PT, R108, UR7, !P1, P2 ;  /* 0x000000076c007c0c */ /* 0x000fe4000cf41320 */
[----:B------:R-:W-:Y:S01]  /*05a0*/  ISETP.LT.AND.EX P1, PT, R107, UR7, !P1, P0 ;  /* 0x000000076b007c0c */ /* 0x000fe2000cf21300 */
[----:B------:R-:W-:Y:S01]  /*05b0*/  UIMAD.WIDE.U32 UR6, UR12, 0x3, URZ ;  /* 0x000000030c0678a5 */ /* 0x000fe2000f8e003f */
[----:B------:R-:W-:-:S02]  /*05c0*/  IADD3 R99, R83, 0x180, RZ ;  /* 0x0000018053637810 */ /* 0x000fc40007ffe0ff */
[C---:B------:R-:W-:Y:S01]  /*05d0*/  IADD3 R98, R83.reuse, 0x1a0, RZ ;  /* 0x000001a053627810 */ /* 0x040fe20007ffe0ff */
[----:B------:R-:W-:Y:S01]  /*05e0*/  UIADD3 UR8, UR7, UR8, URZ ;  /* 0x0000000807087290 */ /* 0x000fe2000fffe03f */
[C---:B------:R-:W-:Y:S01]  /*05f0*/  IADD3 R97, R83.reuse, 0x1c0, RZ ;  /* 0x000001c053617810 */ /* 0x040fe20007ffe0ff */
[----:B------:R-:W-:Y:S01]  /*0600*/  USHF.R.S32.HI UR7, URZ, 0x1, UR11 ;  /* 0x000000013f077899 */ /* 0x000fe2000801140b */
[----:B------:R-:W-:Y:S01]  /*0610*/  IADD3 R96, R83, 0x1e0, RZ ;  /* 0x000001e053607810 */ /* 0x000fe20007ffe0ff */
[----:B------:R-:W-:Y:S01]  /*0620*/  ULEA.HI UR6, UP0, UR8, UR6, URZ, 0x1 ;  /* 0x0000000608067291 */ /* 0x000fe2000f81083f */
[----:B------:R-:W-:Y:S01]  /*0630*/  P2R R105, PR, RZ, 0x40 ;  /* 0x00000040ff697803 */ /* 0x000fe20000000000 */
[----:B------:R-:W-:Y:S01]  /*0640*/  USHF.L.U64.HI UR7, UR5, 0x2, UR7 ;  /* 0x0000000205077899 */ /* 0x000fe20008010207 */
[----:B------:R-:W-:Y:S01]  /*0650*/  SHF.R.S32.HI R122, RZ, 0x1f, R99 ;  /* 0x0000001fff7a7819 */ /* 0x000fe20000011463 */
[----:B------:R-:W-:Y:S01]  /*0660*/  UIADD3.X UR8, URZ, UR8, URZ, UP0, !UPT ;  /* 0x000000083f087290 */ /* 0x000fe200087fe43f */
[----:B------:R-:W-:Y:S01]  /*0670*/  SHF.R.S32.HI R121, RZ, 0x1f, R98 ;  /* 0x0000001fff797819 */ /* 0x000fe20000011462 */
[----:B------:R-:W-:Y:S01]  /*0680*/  ULDC.U8 UR11, c[0x0][0x2a4] ;  /* 0x0000a900000b7ab9 */ /* 0x000fe20000000000 */
[----:B------:R-:W-:Y:S01]  /*0690*/  SHF.R.S32.HI R120, RZ, 0x1f, R97 ;  /* 0x0000001fff787819 */ /* 0x000fe20000011461 */
[----:B------:R-:W-:Y:S01]  /*06a0*/  USHF.R.S64 UR6, UR6, 0x1, UR8 ;  /* 0x0000000106067899 */ /* 0x000fe20008001008 */
[----:B------:R-:W-:Y:S01]  /*06b0*/  SHF.R.S32.HI R119, RZ, 0x1f, R96 ;  /* 0x0000001fff777819 */ /* 0x000fe20000011460 */
[----:B------:R-:W-:-:S04]  /*06c0*/  USHF.R.S32.HI UR8, URZ, 0x1, UR8 ;  /* 0x000000013f087899 */ /* 0x000fc80008011408 */
[----:B---3--:R-:W-:-:S12]  /*06d0*/  USHF.L.U64.HI UR8, UR6, 0x2, UR8 ;  /* 0x0000000206087899 */ /* 0x008fd80008010208 */
.L_x_890:
[----:B------:R-:W2:Y:S01]  /*06e0*/  LDL R15, [R1] ;  /* 0x00000000010f7983 */ /* 0x000ea20000100800 */
[----:B0-----:R-:W0:Y:S01]  /*06f0*/  LDC R14, c[0x0][0x2a0] ;  /* 0x0000a800ff0e7b82 */ /* 0x001e220000000800 */
[----:B------:R-:W-:Y:S01]  /*0700*/  P2R R11, PR, RZ, 0x4 ;  /* 0x00000004ff0b7803 */ /* 0x000fe20000000000 */
[----:B------:R-:W-:Y:S01]  /*0710*/  ULDC.64 UR12, c[0x0][0x298] ;  /* 0x0000a600000c7ab9 */ /* 0x000fe20000000a00 */
[----:B------:R-:W-:Y:S02]  /*0720*/  ISETP.NE.AND P2, PT, R106, RZ, PT ;  /* 0x000000ff6a00720c */ /* 0x000fe40003f45270 */
[----:B------:R-:W-:Y:S02]  /*0730*/  ISETP.NE.AND P6, PT, R105, RZ, PT ;  /* 0x000000ff6900720c */ /* 0x000fe40003fc5270 */
[----:B------:R-:W-:Y:S01]  /*0740*/  P2R R10, PR, RZ, 0x2 ;  /* 0x00000002ff0a7803 */ /* 0x000fe20000000000 */
[----:B------:R-:W1:Y:S01]  /*0750*/  @P5 LDC.64 R42, c[0x0][0x230] ;  /* 0x00008c00ff2a5b82 */ /* 0x000e620000000a00 */
[----:B------:R-:W-:-:S02]  /*0760*/  ISETP.NE.AND P1, PT, R103, RZ, PT ;  /* 0x000000ff6700720c */ /* 0x000fc40003f25270 */
[----:B------:R-:W-:Y:S02]  /*0770*/  SHF.R.U32.HI R76, RZ, 0x2, R2 ;  /* 0x00000002ff4c7819 */ /* 0x000fe40000011602 */
[----:B------:R-:W-:-:S03]  /*0780*/  MOV R69, RZ ;  /* 0x000000ff00457202 */ /* 0x000fc60000000f00 */
[----:B------:R-:W3:Y:S01]  /*0790*/  @P2 LDC.64 R64, c[0x0][0x230] ;  /* 0x00008c00ff402b82 */ /* 0x000ee20000000a00 */
[----:B0-----:R-:W-:-:S07]  /*07a0*/  IABS R13, R14 ;  /* 0x0000000e000d7213 */ /* 0x001fce0000000000 */
[----:B------:R-:W0:Y:S01]  /*07b0*/  @P6 LDC.64 R30, c[0x0][0x230] ;  /* 0x00008c00ff1e6b82 */ /* 0x000e220000000a00 */
[----:B------:R-:W4:Y:S07]  /*07c0*/  I2F.RP R8, R13 ;  /* 0x0000000d00087306 */ /* 0x000f2e0000209400 */
[----:B------:R-:W1:Y:S08]  /*07d0*/  @P6 LDC.64 R62, c[0x0][0x228] ;  /* 0x00008a00ff3e6b82 */ /* 0x000e700000000a00 */
[----:B------:R-:W1:Y:S01]  /*07e0*/  @P1 LDC.64 R56, c[0x0][0x230] ;  /* 0x00008c00ff381b82 */ /* 0x000e620000000a00 */
[----:B----4-:R-:W4:Y:S07]  /*07f0*/  MUFU.RCP R8, R8 ;  /* 0x0000000800087308 */ /* 0x010f2e0000001000 */
[----:B------:R-:W1:Y:S08]  /*0800*/  @P1 LDC.64 R54, c[0x0][0x228] ;  /* 0x00008a00ff361b82 */ /* 0x000e700000000a00 */
[----:B------:R-:W1:Y:S01]  /*0810*/  @P5 LDC.64 R40, c[0x0][0x228] ;  /* 0x00008a00ff285b82 */ /* 0x000e620000000a00 */
[----:B----4-:R-:W-:-:S04]  /*0820*/  IADD3 R6, R8, 0xffffffe, RZ ;  /* 0x0ffffffe08067810 */ /* 0x010fc80007ffe0ff */
[----:B------:R4:W3:Y:S03]  /*0830*/  F2I.FTZ.U32.TRUNC.NTZ R7, R6 ;  /* 0x0000000600077305 */ /* 0x0008e6000021f000 */
[----:B------:R-:W1:Y:S01]  /*0840*/  @P4 LDC.64 R38, c[0x0][0x228] ;  /* 0x00008a00ff264b82 */ /* 0x000e620000000a00 */
[----:B----4-:R-:W-:-:S07]  /*0850*/  MOV R6, RZ ;  /* 0x000000ff00067202 */ /* 0x010fce0000000f00 */
[----:B------:R-:W4:Y:S01]  /*0860*/  @P3 LDC.64 R36, c[0x0][0x230] ;  /* 0x00008c00ff243b82 */ /* 0x000f220000000a00 */
[----:B---3--:R-:W-:-:S07]  /*0870*/  IADD3 R12, RZ, -R7, RZ ;  /* 0x80000007ff0c7210 */ /* 0x008fce0007ffe0ff */
[----:B------:R-:W3:Y:S01]  /*0880*/  @P3 LDC.64 R34, c[0x0][0x228] ;  /* 0x00008a00ff223b82 */ /* 0x000ee20000000a00 */
        /* <DEDUP_REMOVED lines=13> */
[----:B------:R-:W-:-:S13]  /*0960*/  ISETP.GE.U32.AND P0, PT, R8, R13, PT ;  /* 0x0000000d0800720c */ /* 0x000fda0003f06070 */
        /* <DEDUP_REMOVED lines=9> */
[----:B------:R-:W0:Y:S02]  /*0a00*/  @P2 LDC.64 R6, c[0x0][0x288] ;  /* 0x0000a200ff062b82 */ /* 0x000e240000000a00 */
[----:B------:R-:W-:-:S05]  /*0a10*/  SHF.R.S32.HI R8, RZ, 0x1f, R19 ;  /* 0x0000001fff087819 */ /* 0x000fca0000011413 */
[----:B------:R-:W-:-:S04]  /*0a20*/  IMAD R8, R8, UR12, RZ ;  /* 0x0000000c08087c24 */ /* 0x000fc8000f8e02ff */
[----:B------:R-:W-:Y:S02]  /*0a30*/  IMAD R21, R19, UR13, R8 ;  /* 0x0000000d13157c24 */ /* 0x000fe4000f8e0208 */
[----:B0-----:R-:W-:-:S04]  /*0a40*/  @P2 IMAD R8, R118, R6, RZ ;  /* 0x0000000676082224 */ /* 0x001fc800078e02ff */
[----:B------:R-:W-:Y:S01]  /*0a50*/  @P2 IMAD R9, R83, R7, R8 ;  /* 0x0000000753092224 */ /* 0x000fe200078e0208 */
[----:B--2---:R-:W-:Y:S02]  /*0a60*/  LEA R28, R26, R15, 0x3 ;  /* 0x0000000f1a1c7211 */ /* 0x004fe400078e18ff */
[----:B------:R-:W0:Y:S02]  /*0a70*/  @P4 LDC.64 R14, c[0x0][0x230] ;  /* 0x00008c00ff0e4b82 */ /* 0x000e240000000a00 */
[----:B------:R-:W-:-:S03]  /*0a80*/  SHF.R.S32.HI R29, RZ, 0x1f, R28 ;  /* 0x0000001fff1d7819 */ /* 0x000fc6000001141c */
[----:B------:R-:W-:Y:S01]  /*0a90*/  IMAD.WIDE.U32 R18, R19, UR12, R28 ;  /* 0x0000000c13127c25 */ /* 0x000fe2000f8e001c */
[----:B------:R-:W-:-:S04]  /*0aa0*/  ULDC.64 UR12, c[0x0][0x290] ;  /* 0x0000a400000c7ab9 */ /* 0x000fc80000000a00 */
[----:B------:R-:W-:Y:S02]  /*0ab0*/  IADD3 R21, R19, R21, RZ ;  /* 0x0000001513157210 */ /* 0x000fe40007ffe0ff */
[----:B------:R-:W-:-:S05]  /*0ac0*/  @P2 MOV R20, R18 ;  /* 0x0000001200142202 */ /* 0x000fca0000000f00 */
[----:B------:R-:W-:-:S05]  /*0ad0*/  @P2 IMAD.WIDE.U32 R6, R83, R6, R20 ;  /* 0x0000000653062225 */ /* 0x000fca00078e0014 */
[----:B------:R-:W-:Y:S02]  /*0ae0*/  @P2 IADD3 R7, R7, R9, RZ ;  /* 0x0000000907072210 */ /* 0x000fe40007ffe0ff */
[----:B------:R-:W2:Y:S01]  /*0af0*/  @P2 LDC.64 R8, c[0x0][0x228] ;  /* 0x00008a00ff082b82 */ /* 0x000ea20000000a00 */
[C---:B------:R-:W-:Y:S02]  /*0b00*/  @P2 SHF.L.U32 R71, R6.reuse, 0x1, RZ ;  /* 0x0000000106472819 */ /* 0x040fe400000006ff */
[----:B------:R-:W-:Y:S02]  /*0b10*/  @P2 SHF.L.U64.HI R6, R6, 0x1, R7 ;  /* 0x0000000106062819 */ /* 0x000fe40000010207 */
[----:B------:R-:W-:-:S04]  /*0b20*/  @P2 IADD3 R64, P0, R71, R64, RZ ;  /* 0x0000004047402210 */ /* 0x000fc80007f1e0ff */
[----:B------:R-:W-:Y:S02]  /*0b30*/  @P2 IADD3.X R65, R6, R65, RZ, P0, !PT ;  /* 0x0000004106412210 */ /* 0x000fe400007fe4ff */
[----:B--2---:R-:W-:-:S04]  /*0b40*/  @P2 IADD3 R70, P0, R71, R8, RZ ;  /* 0x0000000847462210 */ /* 0x004fc80007f1e0ff */
[----:B------:R-:W-:Y:S02]  /*0b50*/  @P2 IADD3.X R71, R6, R9, RZ, P0, !PT ;  /* 0x0000000906472210 */ /* 0x000fe400007fe4ff */
[----:B------:R-:W2:Y:S01]  /*0b60*/  @P6 LDC.64 R6, c[0x0][0x288] ;  /* 0x0000a200ff066b82 */ /* 0x000ea20000000a00 */
[----:B------:R-:W-:Y:S02]  /*0b70*/  @P6 MOV R9, R21 ;  /* 0x0000001500096202 */ /* 0x000fe40000000f00 */
[----:B------:R-:W-:-:S13]  /*0b80*/  ISETP.NE.AND P2, PT, R104, RZ, PT ;  /* 0x000000ff6800720c */ /* 0x000fda0003f45270 */
[----:B------:R-:W4:Y:S01]  /*0b90*/  @P2 LDC.64 R60, c[0x0][0x230] ;  /* 0x00008c00ff3c2b82 */ /* 0x000f220000000a00 */
[----:B--2---:R-:W-:-:S07]  /*0ba0*/  @P6 IMAD R8, R117, R6, RZ ;  /* 0x0000000675086224 */ /* 0x004fce00078e02ff */
[----:B------:R-:W2:Y:S01]  /*0bb0*/  @P2 LDC.64 R58, c[0x0][0x228] ;  /* 0x00008a00ff3a2b82 */ /* 0x000ea20000000a00 */
[----:B------:R-:W-:Y:S01]  /*0bc0*/  @P6 IMAD R13, R94, R7, R8 ;  /* 0x000000075e0d6224 */ /* 0x000fe200078e0208 */
[----:B------:R-:W-:-:S05]  /*0bd0*/  @P6 MOV R8, R18 ;  /* 0x0000001200086202 */ /* 0x000fca0000000f00 */
[----:B------:R-:W-:-:S05]  /*0be0*/  @P6 IMAD.WIDE.U32 R6, R94, R6, R8 ;  /* 0x000000065e066225 */ /* 0x000fca00078e0008 */
[----:B------:R-:W-:Y:S02]  /*0bf0*/  @P6 IADD3 R9, R7, R13, RZ ;  /* 0x0000000d07096210 */ /* 0x000fe40007ffe0ff */
        /* <DEDUP_REMOVED lines=9> */
[----:B------:R-:W3:Y:S08]  /*0c90*/  @P6 LDC.64 R12, c[0x0][0x230] ;  /* 0x00008c00ff0c6b82 */ /* 0x000ef00000000a00 */
[----:B------:R-:W0:Y:S01]  /*0ca0*/  @P6 LDC.64 R44, c[0x0][0x228] ;  /* 0x00008a00ff2c6b82 */ /* 0x000e220000000a00 */
[----:B-1----:R-:W-:-:S04]  /*0cb0*/  @P2 IMAD R8, R116, R6, RZ ;  /* 0x0000000674082224 */ /* 0x002fc800078e02ff */
[----:B------:R-:W-:Y:S01]  /*0cc0*/  @P2 IMAD R7, R93, R7, R8 ;  /* 0x000000075d072224 */ /* 0x000fe200078e0208 */
[----:B------:R-:W-:-:S05]  /*0cd0*/  @P2 MOV R8, R18 ;  /* 0x0000001200082202 */ /* 0x000fca0000000f00 */
[----:B------:R-:W-:-:S05]  /*0ce0*/  @P2 IMAD.WIDE.U32 R8, R93, R6, R8 ;  /* 0x000000065d082225 */ /* 0x000fca00078e0008 */
[----:B------:R-:W-:Y:S02]  /*0cf0*/  @P2 IADD3 R9, R9, R7, RZ ;  /* 0x0000000709092210 */ /* 0x000fe40007ffe0ff */
[C---:B------:R-:W-:Y:S02]  /*0d00*/  @P2 SHF.L.U32 R7, R8.reuse, 0x1, RZ ;  /* 0x0000000108072819 */ /* 0x040fe400000006ff */
[----:B------:R-:W-:Y:S02]  /*0d10*/  @P2 SHF.L.U64.HI R8, R8, 0x1, R9 ;  /* 0x0000000108082819 */ /* 0x000fe40000010209 */
[----:B----4-:R-:W-:Y:S02]  /*0d20*/  @P2 IADD3 R60, P0, R7, R60, RZ ;  /* 0x0000003c073c2210 */ /* 0x010fe40007f1e0ff */
[----:B------:R-:W-:Y:S02]  /*0d30*/  @P1 MOV R9, R21 ;  /* 0x0000001500091202 */ /* 0x000fe40000000f00 */
[----:B------:R-:W-:-:S02]  /*0d40*/  @P2 IADD3.X R61, R8, R61, RZ, P0, !PT ;  /* 0x0000003d083d2210 */ /* 0x000fc400007fe4ff */
[----:B--2---:R-:W-:Y:S02]  /*0d50*/  @P2 IADD3 R58, P0, R7, R58, RZ ;  /* 0x0000003a073a2210 */ /* 0x004fe40007f1e0ff */
[----:B------:R-:W1:Y:S02]  /*0d60*/  @P1 LDC.64 R6, c[0x0][0x288] ;  /* 0x0000a200ff061b82 */ /* 0x000e640000000a00 */
[----:B------:R-:W-:Y:S02]  /*0d70*/  @P2 IADD3.X R59, R8, R59, RZ, P0, !PT ;  /* 0x0000003b083b2210 */ /* 0x000fe400007fe4ff */
[----:B------:R-:W-:-:S13]  /*0d80*/  ISETP.NE.AND P2, PT, R102, RZ, PT ;  /* 0x000000ff6600720c */ /* 0x000fda0003f45270 */
[----:B------:R-:W2:Y:S01]  /*0d90*/  @P2 LDC.64 R52, c[0x0][0x230] ;  /* 0x00008c00ff342b82 */ /* 0x000ea20000000a00 */
[----:B-1----:R-:W-:-:S07]  /*0da0*/  @P1 IMAD R8, R115, R6, RZ ;  /* 0x0000000673081224 */ /* 0x002fce00078e02ff */
[----:B------:R-:W1:Y:S01]  /*0db0*/  @P2 LDC.64 R50, c[0x0][0x228] ;  /* 0x00008a00ff322b82 */ /* 0x000e620000000a00 */
        /* <DEDUP_REMOVED lines=9> */
[----:B------:R-:W-:Y:S02]  /*0e50*/  @P1 IADD3 R54, P0, R7, R54, RZ ;  /* 0x0000003607361210 */ /* 0x000fe40007f1e0ff */
[----:B------:R-:W4:Y:S02]  /*0e60*/  @P2 LDC.64 R6, c[0x0][0x288] ;  /* 0x0000a200ff062b82 */ /* 0x000f240000000a00 */
[----:B------:R-:W-:Y:S02]  /*0e70*/  @P1 IADD3.X R55, R8, R55, RZ, P0, !PT ;  /* 0x0000003708371210 */ /* 0x000fe400007fe4ff */
[----:B------:R-:W-:-:S13]  /*0e80*/  ISETP.NE.AND P1, PT, R101, RZ, PT ;  /* 0x000000ff6500720c */ /* 0x000fda0003f25270 */
[----:B------:R-:W3:Y:S01]  /*0e90*/  @P1 LDC.64 R48, c[0x0][0x230] ;  /* 0x00008c00ff301b82 */ /* 0x000ee20000000a00 */
[----:B----4-:R-:W-:-:S07]  /*0ea0*/  @P2 IMAD R8, R114, R6, RZ ;  /* 0x0000000672082224 */ /* 0x010fce00078e02ff */
[----:B------:R-:W4:Y:S01]  /*0eb0*/  @P1 LDC.64 R46, c[0x0][0x228] ;  /* 0x00008a00ff2e1b82 */ /* 0x000f220000000a00 */
[----:B------:R-:W-:Y:S01]  /*0ec0*/  @P2 IMAD R7, R91, R7, R8 ;  /* 0x000000075b072224 */ /* 0x000fe200078e0208 */
[----:B------:R-:W-:-:S05]  /*0ed0*/  @P2 MOV R8, R18 ;  /* 0x0000001200082202 */ /* 0x000fca0000000f00 */
[----:B------:R-:W-:-:S05]  /*0ee0*/  @P2 IMAD.WIDE.U32 R8, R91, R6, R8 ;  /* 0x000000065b082225 */ /* 0x000fca00078e0008 */
[----:B------:R-:W-:Y:S02]  /*0ef0*/  @P2 IADD3 R9, R9, R7, RZ ;  /* 0x0000000709092210 */ /* 0x000fe40007ffe0ff */
[C---:B------:R-:W-:Y:S02]  /*0f00*/  @P2 SHF.L.U32 R7, R8.reuse, 0x1, RZ ;  /* 0x0000000108072819 */ /* 0x040fe400000006ff */
[----:B------:R-:W-:Y:S02]  /*0f10*/  @P2 SHF.L.U64.HI R8, R8, 0x1, R9 ;  /* 0x0000000108082819 */ /* 0x000fe40000010209 */
[----:B--2---:R-:W-:Y:S02]  /*0f20*/  @P2 IADD3 R52, P0, R7, R52, RZ ;  /* 0x0000003407342210 */ /* 0x004fe40007f1e0ff */
[----:B------:R-:W-:Y:S02]  /*0f30*/  @P1 MOV R9, R21 ;  /* 0x0000001500091202 */ /* 0x000fe40000000f00 */
[----:B------:R-:W-:-:S02]  /*0f40*/  @P2 IADD3.X R53, R8, R53, RZ, P0, !PT ;  /* 0x0000003508352210 */ /* 0x000fc400007fe4ff */
[----:B-1----:R-:W-:Y:S02]  /*0f50*/  @P2 IADD3 R50, P0, R7, R50, RZ ;  /* 0x0000003207322210 */ /* 0x002fe40007f1e0ff */
[----:B------:R-:W1:Y:S02]  /*0f60*/  @P1 LDC.64 R6, c[0x0][0x288] ;  /* 0x0000a200ff061b82 */ /* 0x000e640000000a00 */
[----:B------:R-:W-:Y:S02]  /*0f70*/  @P2 IADD3.X R51, R8, R51, RZ, P0, !PT ;  /* 0x0000003308332210 */ /* 0x000fe400007fe4ff */
[----:B------:R-:W-:Y:S02]  /*0f80*/  ISETP.NE.AND P2, PT, R11, RZ, PT ;  /* 0x000000ff0b00720c */ /* 0x000fe40003f45270 */
[----:B------:R-:W-:-:S11]  /*0f90*/  P2R R11, PR, RZ, 0x20 ;  /* 0x00000020ff0b7803 */ /* 0x000fd60000000000 */
        /* <DEDUP_REMOVED lines=9> */
[----:B---3--:R-:W-:Y:S02]  /*1030*/  @P1 IADD3 R48, P0, R7, R48, RZ ;  /* 0x0000003007301210 */ /* 0x008fe40007f1e0ff */
[----:B------:R-:W-:Y:S02]  /*1040*/  @P6 MOV R9, R21 ;  /* 0x0000001500096202 */ /* 0x000fe40000000f00 */
[----:B------:R-:W-:-:S02]  /*1050*/  @P1 IADD3.X R49, R8, R49, RZ, P0, !PT ;  /* 0x0000003108311210 */ /* 0x000fc400007fe4ff */
[----:B----4-:R-:W-:Y:S02]  /*1060*/  @P1 IADD3 R46, P0, R7, R46, RZ ;  /* 0x0000002e072e1210 */ /* 0x010fe40007f1e0ff */
[----:B------:R-:W3:Y:S02]  /*1070*/  @P6 LDC.64 R6, c[0x0][0x288] ;  /* 0x0000a200ff066b82 */ /* 0x000ee40000000a00 */
[----:B------:R-:W-:Y:S02]  /*1080*/  @P1 IADD3.X R47, R8, R47, RZ, P0, !PT ;  /* 0x0000002f082f1210 */ /* 0x000fe400007fe4ff */
[----:B------:R-:W-:-:S13]  /*1090*/  ISETP.NE.AND P1, PT, R10, RZ, PT ;  /* 0x000000ff0a00720c */ /* 0x000fda0003f25270 */
[----:B------:R-:W4:Y:S01]  /*10a0*/  @P1 LDC.64 R24, c[0x0][0x230] ;  /* 0x00008c00ff181b82 */ /* 0x000f220000000a00 */
[----:B---3--:R-:W-:-:S07]  /*10b0*/  @P6 IMAD R8, R112, R6, RZ ;  /* 0x0000000670086224 */ /* 0x008fce00078e02ff */
[----:B------:R-:W3:Y:S01]  /*10c0*/  @P1 LDC.64 R32, c[0x0][0x228] ;  /* 0x00008a00ff201b82 */ /* 0x000ee20000000a00 */
        /* <DEDUP_REMOVED lines=9> */
[----:B0-----:R-:W-:Y:S02]  /*1160*/  @P6 IADD3 R44, P0, R7, R44, RZ ;  /* 0x0000002c072c6210 */ /* 0x001fe40007f1e0ff */
[----:B------:R-:W0:Y:S02]  /*1170*/  @P5 LDC.64 R6, c[0x0][0x288] ;  /* 0x0000a200ff065b82 */ /* 0x000e240000000a00 */
[----:B------:R-:W-:Y:S01]  /*1180*/  @P6 IADD3.X R45, R8, R45, RZ, P0, !PT ;  /* 0x0000002d082d6210 */ /* 0x000fe200007fe4ff */
[----:B0-----:R-:W-:-:S04]  /*1190*/  @P5 IMAD R8, R111, R6, RZ ;  /* 0x000000066f085224 */ /* 0x001fc800078e02ff */
        /* <DEDUP_REMOVED lines=10> */
[----:B------:R-:W0:Y:S02]  /*1240*/  @P4 LDC.64 R6, c[0x0][0x288] ;  /* 0x0000a200ff064b82 */ /* 0x000e240000000a00 */
[----:B------:R-:W-:Y:S02]  /*1250*/  @P5 IADD3.X R41, R8, R41, RZ, P0, !PT ;  /* 0x0000002908295210 */ /* 0x000fe400007fe4ff */
[----:B------:R-:W-:-:S04]  /*1260*/  ISETP.NE.AND P5, PT, R102, RZ, PT ;  /* 0x000000ff6600720c */ /* 0x000fc80003fa5270 */
[----:B------:R-:W-:Y:S02]  /*1270*/  P2R R27, PR, RZ, 0x20 ;  /* 0x00000020ff1b7803 */ /* 0x000fe40000000000 */
[----:B------:R-:W-:-:S04]  /*1280*/  ISETP.NE.AND P5, PT, R103, RZ, PT ;  /* 0x000000ff6700720c */ /* 0x000fc80003fa5270 */
[----:B------:R-:W-:Y:S02]  /*1290*/  P2R R10, PR, RZ, 0x20 ;  /* 0x00000020ff0a7803 */ /* 0x000fe40000000000 */
[----:B------:R-:W-:-:S04]  /*12a0*/  ISETP.NE.AND P5, PT, R104, RZ, PT ;  /* 0x000000ff6800720c */ /* 0x000fc80003fa5270 */
[----:B------:R-:W-:Y:S02]  /*12b0*/  P2R R78, PR, RZ, 0x20 ;  /* 0x00000020ff4e7803 */ /* 0x000fe40000000000 */
[----:B------:R-:W-:Y:S01]  /*12c0*/  ISETP.NE.AND P5, PT, R105, RZ, PT ;  /* 0x000000ff6900720c */ /* 0x000fe20003fa5270 */
[----:B0-----:R-:W-:-:S03]  /*12d0*/  @P4 IMAD R8, R110, R6, RZ ;  /* 0x000000066e084224 */ /* 0x001fc600078e02ff */
[----:B------:R-:W-:Y:S01]  /*12e0*/  P2R R79, PR, RZ, 0x20 ;  /* 0x00000020ff4f7803 */ /* 0x000fe20000000000 */
[----:B------:R-:W-:Y:S01]  /*12f0*/  @P4 IMAD R7, R87, R7, R8 ;  /* 0x0000000757074224 */ /* 0x000fe200078e0208 */
[----:B------:R-:W-:Y:S02]  /*1300*/  @P4 MOV R8, R18 ;  /* 0x0000001200084202 */ /* 0x000fe40000000f00 */
[----:B------:R-:W-:-:S03]  /*1310*/  ISETP.NE.AND P5, PT, R106, RZ, PT ;  /* 0x000000ff6a00720c */ /* 0x000fc60003fa5270 */
        /* <DEDUP_REMOVED lines=43> */
[----:B----4-:R-:W-:-:S04]  /*15d0*/  @P1 IADD3 R24, P0, R7, R24, RZ ;  /* 0x0000001807181210 */ /* 0x010fc80007f1e0ff */
[C---:B------:R-:W-:Y:S02]  /*15e0*/  @P1 IADD3.X R25, R8.reuse, R25, RZ, P0, !PT ;  /* 0x0000001908191210 */ /* 0x040fe400007fe4ff */
[----:B---3--:R-:W-:Y:S02]  /*15f0*/  @P1 IADD3 R32, P0, R7, R32, RZ ;  /* 0x0000002007201210 */ /* 0x008fe40007f1e0ff */
[----:B------:R-:W0:Y:S02]  /*1600*/  LDC R7, c[0x0][0x2ac] ;  /* 0x0000ab00ff077b82 */ /* 0x000e240000000800 */
[----:B------:R-:W-:Y:S01]  /*1610*/  @P1 IADD3.X R33, R8, R33, RZ, P0, !PT ;  /* 0x0000002108211210 */ /* 0x000fe200007fe4ff */
[----:B0-----:R-:W-:-:S05]  /*1620*/  IMAD R76, R7, UR16, R76 ;  /* 0x00000010074c7c24 */ /* 0x001fca000f8e024c */
[----:B------:R-:W-:-:S04]  /*1630*/  IADD3 R6, R76, 0x180, RZ ;  /* 0x000001804c067810 */ /* 0x000fc80007ffe0ff */
[----:B------:R-:W-:Y:S02]  /*1640*/  SHF.R.S32.HI R7, RZ, 0x1f, R6 ;  /* 0x0000001fff077819 */ /* 0x000fe40000011406 */
[----:B------:R-:W-:-:S04]  /*1650*/  ISETP.GE.U32.AND P0, PT, R6, UR12, PT ;  /* 0x0000000c06007c0c */ /* 0x000fc8000bf06070 */
[----:B------:R-:W-:-:S04]  /*1660*/  ISETP.GE.AND.EX P0, PT, R7, UR13, PT, P0 ;  /* 0x0000000d07007c0c */ /* 0x000fc8000bf06300 */
[----:B------:R-:W-:-:S13]  /*1670*/  ISETP.LT.U32.AND P0, PT, R2, 0x80, !P0 ;  /* 0x000000800200780c */ /* 0x000fda0004701070 */
[----:B------:R-:W0:Y:S01]  /*1680*/  @P0 LDC.64 R6, c[0x0][0x288] ;  /* 0x0000a200ff060b82 */ /* 0x000e220000000a00 */
[----:B------:R-:W-:-:S07]  /*1690*/  @P0 MOV R67, R21 ;  /* 0x0000001500430202 */ /* 0x000fce0000000f00 */
[----:B------:R-:W1:Y:S01]  /*16a0*/  @P0 LDC.64 R8, c[0x0][0x230] ;  /* 0x00008c00ff080b82 */ /* 0x000e620000000a00 */
[----:B0-----:R-:W-:-:S04]  /*16b0*/  @P0 IMAD R66, R122, R6, RZ ;  /* 0x000000067a420224 */ /* 0x001fc800078e02ff */
        /* <DEDUP_REMOVED lines=11> */
[----:B------:R-:W-:Y:S02]  /*1770*/  MOV R6, RZ ;  /* 0x000000ff00067202 */ /* 0x000fe40000000f00 */
[----:B------:R-:W-:Y:S01]  /*1780*/  IADD3 R7, R76, 0x1a0, RZ ;  /* 0x000001a04c077810 */ /* 0x000fe20007ffe0ff */
[----:B------:R0:W5:Y:S03]  /*1790*/  @P0 LDG.E R69, desc[UR14][R66.64] ;  /* 0x0000000e42450981 */ /* 0x000166000c1e1900 */
[----:B------:R-:W-:Y:S01]  /*17a0*/  SHF.R.S32.HI R68, RZ, 0x1f, R7 ;  /* 0x0000001fff447819 */ /* 0x000fe20000011407 */
[----:B------:R1:W5:Y:S01]  /*17b0*/  @P0 LDG.E R6, desc[UR14][R8.64] ;  /* 0x0000000e08060981 */ /* 0x000362000c1e1900 */
[----:B------:R-:W-:-:S04]  /*17c0*/  ISETP.GE.U32.AND P0, PT, R7, UR12, PT ;  /* 0x0000000c07007c0c */ /* 0x000fc8000bf06070 */
[----:B------:R-:W-:-:S04]  /*17d0*/  ISETP.GE.AND.EX P0, PT, R68, UR13, PT, P0 ;  /* 0x0000000d44007c0c */ /* 0x000fc8000bf06300 */
[----:B------:R-:W-:-:S13]  /*17e0*/  ISETP.LT.U32.AND P0, PT, R2, 0x80, !P0 ;  /* 0x000000800200780c */ /* 0x000fda0004701070 */
[----:B0-----:R-:W0:Y:S01]  /*17f0*/  @P0 LDC.64 R66, c[0x0][0x288] ;  /* 0x0000a200ff420b82 */ /* 0x001e220000000a00 */
[----:B------:R-:W-:Y:S02]  /*1800*/  @P0 MOV R72, R18 ;  /* 0x0000001200480202 */ /* 0x000fe40000000f00 */
[----:B------:R-:W-:-:S05]  /*1810*/  @P0 MOV R73, R21 ;  /* 0x0000001500490202 */ /* 0x000fca0000000f00 */
[----:B-1----:R-:W1:Y:S01]  /*1820*/  @P0 LDC.64 R8, c[0x0][0x230] ;  /* 0x00008c00ff080b82 */ /* 0x002e620000000a00 */
[-C--:B0-----:R-:W-:Y:S02]  /*1830*/  @P0 IMAD R7, R121, R66.reuse, RZ ;  /* 0x0000004279070224 */ /* 0x081fe400078e02ff */
[----:B------:R-:W-:-:S04]  /*1840*/  @P0 IMAD.WIDE.U32 R72, R98, R66, R72 ;  /* 0x0000004262480225 */ /* 0x000fc800078e0048 */
[----:B------:R-:W-:-:S05]  /*1850*/  @P0 IMAD R7, R98, R67, R7 ;  /* 0x0000004362070224 */ /* 0x000fca00078e0207 */
[----:B------:R-:W-:Y:S02]  /*1860*/  @P0 IADD3 R67, R73, R7, RZ ;  /* 0x0000000749430210 */ /* 0x000fe40007ffe0ff */
[C---:B------:R-:W-:Y:S02]  /*1870*/  @P0 SHF.L.U32 R7, R72.reuse, 0x1, RZ ;  /* 0x0000000148070819 */ /* 0x040fe400000006ff */
[----:B------:R-:W-:Y:S02]  /*1880*/  @P0 SHF.L.U64.HI R72, R72, 0x1, R67 ;  /* 0x0000000148480819 */ /* 0x000fe40000010243 */
[----:B------:R-:W0:Y:S01]  /*1890*/  @P0 LDC.64 R66, c[0x0][0x228] ;  /* 0x00008a00ff420b82 */ /* 0x000e220000000a00 */
[----:B-1----:R-:W-:-:S04]  /*18a0*/  @P0 IADD3 R8, P6, R7, R8, RZ ;  /* 0x0000000807080210 */ /* 0x002fc80007fde0ff */
[C---:B------:R-:W-:Y:S02]  /*18b0*/  @P0 IADD3.X R9, R72.reuse, R9, RZ, P6, !PT ;  /* 0x0000000948090210 */ /* 0x040fe400037fe4ff */
[----:B------:R-:W-:Y:S02]  /*18c0*/  MOV R68, RZ ;  /* 0x000000ff00447202 */ /* 0x000fe40000000f00 */
[----:B0-----:R-:W-:Y:S02]  /*18d0*/  @P0 IADD3 R66, P6, R7, R66, RZ ;  /* 0x0000004207420210 */ /* 0x001fe40007fde0ff */
[----:B------:R-:W-:Y:S02]  /*18e0*/  MOV R7, RZ ;  /* 0x000000ff00077202 */ /* 0x000fe40000000f00 */
[----:B------:R-:W-:Y:S02]  /*18f0*/  @P0 IADD3.X R67, R72, R67, RZ, P6, !PT ;  /* 0x0000004348430210 */ /* 0x000fe400037fe4ff */
[----:B------:R-:W-:-:S02]  /*1900*/  IADD3 R72, R76, 0x1c0, RZ ;  /* 0x000001c04c487810 */ /* 0x000fc40007ffe0ff */
[----:B------:R0:W5:Y:S02]  /*1910*/  @P0 LDG.E R7, desc[UR14][R8.64] ;  /* 0x0000000e08070981 */ /* 0x000164000c1e1900 */
[----:B------:R-:W-:Y:S02]  /*1920*/  SHF.R.S32.HI R73, RZ, 0x1f, R72 ;  /* 0x0000001fff497819 */ /* 0x000fe40000011448 */
[----:B------:R1:W5:Y:S01]  /*1930*/  @P0 LDG.E R68, desc[UR14][R66.64] ;  /* 0x0000000e42440981 */ /* 0x000362000c1e1900 */
[----:B------:R-:W-:-:S04]  /*1940*/  ISETP.GE.U32.AND P0, PT, R72, UR12, PT ;  /* 0x0000000c48007c0c */ /* 0x000fc8000bf06070 */
[----:B------:R-:W-:-:S04]  /*1950*/  ISETP.GE.AND.EX P0, PT, R73, UR13, PT, P0 ;  /* 0x0000000d49007c0c */ /* 0x000fc8000bf06300 */
[----:B------:R-:W-:-:S13]  /*1960*/  ISETP.LT.U32.AND P0, PT, R2, 0x80, !P0 ;  /* 0x000000800200780c */ /* 0x000fda0004701070 */
[----:B0-----:R-:W0:Y:S01]  /*1970*/  @P0 LDC.64 R8, c[0x0][0x288] ;  /* 0x0000a200ff080b82 */ /* 0x001e220000000a00 */
[----:B-1----:R-:W-:Y:S02]  /*1980*/  @P0 MOV R66, R18 ;  /* 0x0000001200420202 */ /* 0x002fe40000000f00 */
[----:B------:R-:W-:-:S05]  /*1990*/  @P0 MOV R67, R21 ;  /* 0x0000001500430202 */ /* 0x000fca0000000f00 */
[----:B------:R-:W1:Y:S01]  /*19a0*/  @P0 LDC.64 R72, c[0x0][0x230] ;  /* 0x00008c00ff480b82 */ /* 0x000e620000000a00 */
[-C--:B0-----:R-:W-:Y:S02]  /*19b0*/  @P0 IMAD R74, R120, R8.reuse, RZ ;  /* 0x00000008784a0224 */ /* 0x081fe400078e02ff */
[----:B------:R-:W-:-:S04]  /*19c0*/  @P0 IMAD.WIDE.U32 R66, R97, R8, R66 ;  /* 0x0000000861420225 */ /* 0x000fc800078e0042 */
[----:B------:R-:W-:-:S05]  /*19d0*/  @P0 IMAD R75, R97, R9, R74 ;  /* 0x00000009614b0224 */ /* 0x000fca00078e024a */
[----:B------:R-:W-:Y:S02]  /*19e0*/  @P0 IADD3 R67, R67, R75, RZ ;  /* 0x0000004b43430210 */ /* 0x000fe40007ffe0ff */
[----:B------:R-:W0:Y:S01]  /*19f0*/  @P0 LDC.64 R74, c[0x0][0x228] ;  /* 0x00008a00ff4a0b82 */ /* 0x000e220000000a00 */
[C---:B------:R-:W-:Y:S02]  /*1a00*/  @P0 SHF.L.U32 R9, R66.reuse, 0x1, RZ ;  /* 0x0000000142090819 */ /* 0x040fe400000006ff */
[----:B------:R-:W-:Y:S02]  /*1a10*/  @P0 SHF.L.U64.HI R66, R66, 0x1, R67 ;  /* 0x0000000142420819 */ /* 0x000fe40000010243 */
[----:B-1----:R-:W-:-:S04]  /*1a20*/  @P0 IADD3 R72, P6, R9, R72, RZ ;  /* 0x0000004809480210 */ /* 0x002fc80007fde0ff */
[----:B------:R-:W-:Y:S02]  /*1a30*/  @P0 IADD3.X R73, R66, R73, RZ, P6, !PT ;  /* 0x0000004942490210 */ /* 0x000fe400037fe4ff */
[----:B------:R-:W-:Y:S02]  /*1a40*/  MOV R8, RZ ;  /* 0x000000ff00087202 */ /* 0x000fe40000000f00 */
[----:B------:R-:W-:Y:S02]  /*1a50*/  MOV R67, RZ ;  /* 0x000000ff00437202 */ /* 0x000fe40000000f00 */
[----:B------:R-:W-:Y:S02]  /*1a60*/  IADD3 R76, R76, 0x1e0, RZ ;  /* 0x000001e04c4c7810 */ /* 0x000fe40007ffe0ff */
        /* <DEDUP_REMOVED lines=9> */
[----:B------:R-:W-:Y:S02]  /*1b00*/  @P0 MOV R76, R18 ;  /* 0x00000012004c0202 */ /* 0x000fe40000000f00 */
[----:B------:R-:W-:-:S05]  /*1b10*/  @P0 MOV R77, R21 ;  /* 0x00000015004d0202 */ /* 0x000fca0000000f00 */
[----:B------:R-:W1:Y:S01]  /*1b20*/  @P0 LDC.64 R72, c[0x0][0x230] ;  /* 0x00008c00ff480b82 */ /* 0x000e620000000a00 */
[-C--:B0-----:R-:W-:Y:S02]  /*1b30*/  @P0 IMAD R9, R119, R74.reuse, RZ ;  /* 0x0000004a77090224 */ /* 0x081fe400078e02ff */
[----:B------:R-:W-:-:S04]  /*1b40*/  @P0 IMAD.WIDE.U32 R76, R96, R74, R76 ;  /* 0x0000004a604c0225 */ /* 0x000fc800078e004c */
[----:B------:R-:W-:-:S05]  /*1b50*/  @P0 IMAD R9, R96, R75, R9 ;  /* 0x0000004b60090224 */ /* 0x000fca00078e0209 */
[----:B------:R-:W-:Y:S02]  /*1b60*/  @P0 IADD3 R75, R77, R9, RZ ;  /* 0x000000094d4b0210 */ /* 0x000fe40007ffe0ff */
[C---:B------:R-:W-:Y:S02]  /*1b70*/  @P0 SHF.L.U32 R9, R76.reuse, 0x1, RZ ;  /* 0x000000014c090819 */ /* 0x040fe400000006ff */
[----:B------:R-:W-:Y:S02]  /*1b80*/  @P0 SHF.L.U64.HI R76, R76, 0x1, R75 ;  /* 0x000000014c4c0819 */ /* 0x000fe4000001024b */
[----:B------:R-:W0:Y:S02]  /*1b90*/  LDC.64 R74, c[0x0][0x248] ;  /* 0x00009200ff4a7b82 */ /* 0x000e240000000a00 */
[----:B0-----:R-:W-:-:S06]  /*1ba0*/  IMAD.WIDE R74, R5, 0x8, R74 ;  /* 0x00000008054a7825 */ /* 0x001fcc00078e024a */
[----:B------:R-:W2:Y:S01]  /*1bb0*/  LDG.E.64 R74, desc[UR14][R74.64] ;  /* 0x0000000e4a4a7981 */ /* 0x000ea2000c1e1b00 */
[----:B-1----:R-:W-:-:S04]  /*1bc0*/  @P0 IADD3 R72, P6, R9, R72, RZ ;  /* 0x0000004809480210 */ /* 0x002fc80007fde0ff */
[----:B------:R-:W-:Y:S02]  /*1bd0*/  @P0 IADD3.X R73, R76, R73, RZ, P6, !PT ;  /* 0x000000494c490210 */ /* 0x000fe400037fe4ff */
[----:B------:R-:W-:Y:S02]  /*1be0*/  CS2R R80, SRZ ;  /* 0x0000000000507805 */ /* 0x000fe4000001ff00 */
[----:B------:R-:W-:-:S04]  /*1bf0*/  MOV R82, RZ ;  /* 0x000000ff00527202 */ /* 0x000fc80000000f00 */
[----:B------:R-:W5:Y:S04]  /*1c00*/  @P5 LDG.E R81, desc[UR14][R70.64] ;  /* 0x0000000e46515981 */ /* 0x000f68000c1e1900 */
[----:B------:R0:W3:Y:S01]  /*1c10*/  @P5 LDG.E R82, desc[UR14][R64.64] ;  /* 0x0000000e40525981 */ /* 0x0000e2000c1e1900 */
[----:B------:R-:W-:Y:S02]  /*1c20*/  ISETP.NE.AND P5, PT, R79, RZ, PT ;  /* 0x000000ff4f00720c */ /* 0x000fe40003fa5270 */
[----:B0-----:R-:W-:-:S11]  /*1c30*/  CS2R R64, SRZ ;  /* 0x0000000000407805 */ /* 0x001fd6000001ff00 */
[----:B------:R-:W5:Y:S04]  /*1c40*/  @P5 LDG.E R80, desc[UR14][R62.64] ;  /* 0x0000000e3e505981 */ /* 0x000f68000c1e1900 */
[----:B------:R0:W5:Y:S01]  /*1c50*/  @P5 LDG.E R64, desc[UR14][R30.64] ;  /* 0x0000000e1e405981 */ /* 0x000162000c1e1900 */
[----:B------:R-:W-:Y:S02]  /*1c60*/  ISETP.NE.AND P5, PT, R78, RZ, PT ;  /* 0x000000ff4e00720c */ /* 0x000fe40003fa5270 */
[----:B------:R-:W-:Y:S02]  /*1c70*/  CS2R R78, SRZ ;  /* 0x00000000004e7805 */ /* 0x000fe4000001ff00 */
[----:B0-----:R-:W-:-:S09]  /*1c80*/  CS2R R30, SRZ ;  /* 0x00000000001e7805 */ /* 0x001fd2000001ff00 */
[----:B------:R-:W5:Y:S04]  /*1c90*/  @P5 LDG.E R79, desc[UR14][R58.64] ;  /* 0x0000000e3a4f5981 */ /* 0x000f68000c1e1900 */
[----:B------:R-:W5:Y:S01]  /*1ca0*/  @P5 LDG.E R31, desc[UR14][R60.64] ;  /* 0x0000000e3c1f5981 */ /* 0x000f62000c1e1900 */
[----:B------:R-:W-:Y:S01]  /*1cb0*/  ISETP.NE.AND P5, PT, R10, RZ, PT ;  /* 0x000000ff0a00720c */ /* 0x000fe20003fa5270 */
[----:B------:R-:W-:Y:S01]  /*1cc0*/  UMOV UR13, 0x3f800000 ;  /* 0x3f800000000d7882 */ /* 0x000fe20000000000 */
[----:B------:R-:W-:-:S11]  /*1cd0*/  MOV R10, RZ ;  /* 0x000000ff000a7202 */ /* 0x000fd60000000f00 */
[----:B------:R-:W5:Y:S04]  /*1ce0*/  @P5 LDG.E R65, desc[UR14][R56.64] ;  /* 0x0000000e38415981 */ /* 0x000f68000c1e1900 */
[----:B------:R-:W5:Y:S01]  /*1cf0*/  @P5 LDG.E R78, desc[UR14][R54.64] ;  /* 0x0000000e364e5981 */ /* 0x000f62000c1e1900 */
[----:B------:R-:W-:-:S13]  /*1d00*/  ISETP.NE.AND P5, PT, R27, RZ, PT ;  /* 0x000000ff1b00720c */ /* 0x000fda0003fa5270 */
[----:B------:R-:W5:Y:S01]  /*1d10*/  @P5 LDG.E R10, desc[UR14][R52.64] ;  /* 0x0000000e340a5981 */ /* 0x000f62000c1e1900 */
[----:B------:R-:W-:-:S06]  /*1d20*/  CS2R R70, SRZ ;  /* 0x0000000000467805 */ /* 0x000fcc000001ff00 */
[----:B------:R-:W5:Y:S01]  /*1d30*/  @P1 LDG.E R70, desc[UR14][R32.64] ;  /* 0x0000000e20461981 */ /* 0x000f62000c1e1900 */
[----:B------:R-:W-:Y:S03]  /*1d40*/  BSSY B0, `(.L_x_808) ;  /* 0x000003d000007945 */ /* 0x000fe60003800000 */
[----:B------:R-:W5:Y:S01]  /*1d50*/  @P2 LDG.E R71, desc[UR14][R22.64] ;  /* 0x0000000e16472981 */ /* 0x000f62000c1e1900 */
[----:B--2---:R-:W-:-:S13]  /*1d60*/  R2UR UR12, R74 ;  /* 0x000000004a0c72ca */ /* 0x004fda00000e0000 */
[----:B------:R-:W-:-:S05]  /*1d70*/  MOV R66, UR12 ;  /* 0x0000000c00427c02 */ /* 0x000fca0008000f00 */
[----:B------:R-:W-:Y:S02]  /*1d80*/  FFMA.FTZ R66, -R66, UR12, R75 ;  /* 0x0000000c42427c23 */ /* 0x000fe4000801014b */
[----:B------:R-:W0:Y:S03]  /*1d90*/  @P0 LDC.64 R74, c[0x0][0x228] ;  /* 0x00008a00ff4a0b82 */ /* 0x000e260000000a00 */
[----:B------:R-:W-:-:S13]  /*1da0*/  FSETP.GTU.FTZ.AND P6, PT, R66, RZ, PT ;  /* 0x000000ff4200720b */ /* 0x000fda0003fdc000 */
[----:B------:R-:W-:-:S05]  /*1db0*/  VOTEU.ANY UP0, P6 ;  /* 0x00000000003f7886 */ /* 0x000fca0003000100 */
[----:B------:R-:W-:Y:S01]  /*1dc0*/  @UP0 ULDC UR9, c[0x0][0x250] ;  /* 0x0000940000090ab9 */ /* 0x000fe20000000800 */
[----:B0-----:R-:W-:-:S04]  /*1dd0*/  @P0 IADD3 R74, P6, R9, R74, RZ ;  /* 0x0000004a094a0210 */ /* 0x001fc80007fde0ff */
[----:B------:R-:W-:Y:S02]  /*1de0*/  @P0 IADD3.X R75, R76, R75, RZ, P6, !PT ;  /* 0x0000004b4c4b0210 */ /* 0x000fe400037fe4ff */
[----:B------:R-:W-:Y:S02]  /*1df0*/  PLOP3.LUT P6, PT, PT, PT, UP0, 0x80, 0x0 ;  /* 0x000000000000781c */ /* 0x000fe40003fcf008 */
[----:B------:R-:W-:-:S06]  /*1e00*/  MOV R9, RZ ;  /* 0x000000ff00097202 */ /* 0x000fcc0000000f00 */
[----:B------:R-:W5:Y:S05]  /*1e10*/  @P0 LDG.E R9, desc[UR14][R72.64] ;  /* 0x0000000e48090981 */ /* 0x000f6a000c1e1900 */
[----:B------:R-:W-:Y:S01]  /*1e20*/  @P6 FADD.FTZ R76, R66, UR9 ;  /* 0x00000009424c6e21 */ /* 0x000fe20008010000 */
[----:B------:R-:W-:Y:S02]  /*1e30*/  PLOP3.LUT P6, PT, PT, PT, UP0, 0x80, 0x0 ;  /* 0x000000000000781c */ /* 0x000fe40003fcf008 */
[----:B------:R-:W-:-:S06]  /*1e40*/  MOV R66, RZ ;  /* 0x000000ff00427202 */ /* 0x000fcc0000000f00 */
[----:B------:R0:W5:Y:S01]  /*1e50*/  @P0 LDG.E R66, desc[UR14][R74.64] ;  /* 0x0000000e4a420981 */ /* 0x000162000c1e1900 */
[----:B------:R-:W-:-:S04]  /*1e60*/  PLOP3.LUT P0, PT, PT, PT, UP0, 0x80, 0x0 ;  /* 0x000000000000781c */ /* 0x000fc80003f0f008 */
[----:B------:R-:W1:Y:S01]  /*1e70*/  @P6 MUFU.RSQ R76, R76 ;  /* 0x0000004c004c6308 */ /* 0x000e620000001400 */
[----:B------:R-:W-:-:S08]  /*1e80*/  ISETP.NE.AND P6, PT, R100, RZ, PT ;  /* 0x000000ff6400720c */ /* 0x000fd00003fc5270 */
[----:B-1----:R-:W-:Y:S02]  /*1e90*/  @P0 R2UR UR13, R76 ;  /* 0x000000004c0d02ca */ /* 0x002fe400000e0000 */
[----:B------:R-:W-:-:S06]  /*1ea0*/  CS2R R76, SRZ ;  /* 0x00000000004c7805 */ /* 0x000fcc000001ff00 */
[----:B------:R-:W5:Y:S01]  /*1eb0*/  @P5 LDG.E R77, desc[UR14][R50.64] ;  /* 0x0000000e324d5981 */ /* 0x000f62000c1e1900 */
[----:B------:R-:W-:Y:S02]  /*1ec0*/  ISETP.NE.AND P5, PT, R11, RZ, PT ;  /* 0x000000ff0b00720c */ /* 0x000fe40003fa5270 */
[----:B------:R-:W-:-:S06]  /*1ed0*/  MOV R11, RZ ;  /* 0x000000ff000b7202 */ /* 0x000fcc0000000f00 */
[----:B------:R1:W5:Y:S01]  /*1ee0*/  @P6 LDG.E R11, desc[UR14][R12.64] ;  /* 0x0000000e0c0b6981 */ /* 0x000362000c1e1900 */
[----:B0-----:R-:W-:Y:S02]  /*1ef0*/  CS2R R74, SRZ ;  /* 0x00000000004a7805 */ /* 0x001fe4000001ff00 */
[----:B------:R-:W-:-:S04]  /*1f00*/  CS2R R72, SRZ ;  /* 0x0000000000487805 */ /* 0x000fc8000001ff00 */
[----:B------:R-:W5:Y:S01]  /*1f10*/  @P6 LDG.E R75, desc[UR14][R44.64] ;  /* 0x0000000e2c4b6981 */ /* 0x000f62000c1e1900 */
[----:B-1----:R-:W-:-:S03]  /*1f20*/  CS2R R12, SRZ ;  /* 0x00000000000c7805 */ /* 0x002fc6000001ff00 */
[----:B------:R-:W5:Y:S04]  /*1f30*/  @P5 LDG.E R74, desc[UR14][R40.64] ;  /* 0x0000000e284a5981 */ /* 0x000f68000c1e1900 */
[----:B------:R-:W5:Y:S04]  /*1f40*/  @P4 LDG.E R73, desc[UR14][R38.64] ;  /* 0x0000000e26494981 */ /* 0x000f68000c1e1900 */
[----:B------:R0:W5:Y:S04]  /*1f50*/  @P4 LDG.E R13, desc[UR14][R14.64] ;  /* 0x0000000e0e0d4981 */ /* 0x000168000c1e1900 */
[----:B------:R-:W5:Y:S04]  /*1f60*/  @P5 LDG.E R12, desc[UR14][R42.64] ;  /* 0x0000000e2a0c5981 */ /* 0x000f68000c1e1900 */
[----:B------:R-:W5:Y:S01]  /*1f70*/  @P3 LDG.E R72, desc[UR14][R34.64] ;  /* 0x0000000e22483981 */ /* 0x000f62000c1e1900 */
[----:B0-----:R-:W-:-:S06]  /*1f80*/  CS2R R14, SRZ ;  /* 0x00000000000e7805 */ /* 0x001fcc000001ff00 */
[----:B------:R-:W5:Y:S01]  /*1f90*/  @P3 LDG.E R14, desc[UR14][R36.64] ;  /* 0x0000000e240e3981 */ /* 0x000f62000c1e1900 */
[----:B------:R-:W-:-:S03]  /*1fa0*/  ISETP.NE.AND P0, PT, R101, RZ, PT ;  /* 0x000000ff6500720c */ /* 0x000fc60003f05270 */
[----:B------:R0:W5:Y:S10]  /*1fb0*/  @P2 LDG.E R15, desc[UR14][R16.64] ;  /* 0x0000000e100f2981 */ /* 0x000174000c1e1900 */
[----:B------:R-:W5:Y:S04]  /*1fc0*/  @P0 LDG.E R30, desc[UR14][R48.64] ;  /* 0x0000000e301e0981 */ /* 0x000f68000c1e1900 */
[----:B------:R-:W5:Y:S01]  /*1fd0*/  @P0 LDG.E R76, desc[UR14][R46.64] ;  /* 0x0000000e2e4c0981 */ /* 0x000f62000c1e1900 */
[----:B------:R-:W-:-:S02]  /*1fe0*/  ISETP.GT.U32.AND P0, PT, R2, 0x7f, PT ;  /* 0x0000007f0200780c */ /* 0x000fc40003f04070 */
[----:B0-----:R-:W-:Y:S02]  /*1ff0*/  MOV R16, RZ ;  /* 0x000000ff00107202 */ /* 0x001fe40000000f00 */
[----:B------:R-:W-:Y:S01]  /*2000*/  CS2R R22, SRZ ;  /* 0x0000000000167805 */ /* 0x000fe2000001ff00 */
[--C-:B---3--:R-:W-:Y:S02]  /*2010*/  HADD2.F32 R27, -RZ, R82.reuse.H0_H0 ;  /* 0x20000052ff1b7230 */ /* 0x108fe40000004100 */
[----:B------:R-:W-:Y:S01]  /*2020*/  HADD2.F32 R17, -RZ, R82.H1_H1 ;  /* 0x30000052ff117230 */ /* 0x000fe20000004100 */
[----:B------:R0:W5:Y:S02]  /*2030*/  @P1 LDG.E R16, desc[UR14][R24.64] ;  /* 0x0000000e18101981 */ /* 0x000164000c1e1900 */
[----:B0-----:R-:W-:-:S03]  /*2040*/  CS2R R24, SRZ ;  /* 0x0000000000187805 */ /* 0x001fc6000001ff00 */
[----:B------:R-:W-:Y:S05]  /*2050*/  @P0 BRA `(.L_x_809) ;  /* 0x00000000002c0947 */ /* 0x000fea0003800000 */
        /* <DEDUP_REMOVED lines=11> */
.L_x_809:
[----:B------:R-:W-:Y:S05]  /*2110*/  BSYNC B0 ;  /* 0x0000000000007941 */ /* 0x000fea0003800000 */
.L_x_808:
[----:B------:R-:W-:Y:S01]  /*2120*/  ISETP.NE.AND P0, PT, RZ, UR11, PT ;  /* 0x0000000bff007c0c */ /* 0x000fe2000bf05270 */
[----:B0-----:R-:W-:Y:S01]  /*2130*/  FADD.FTZ R28, R27, -UR12 ;  /* 0x8000000c1b1c7e21 */ /* 0x001fe20008010000 */
[----:B------:R-:W-:Y:S01]  /*2140*/  FADD.FTZ R32, R17, -UR12 ;  /* 0x8000000c11207e21 */ /* 0x000fe20008010000 */
[--C-:B-----5:R-:W-:Y:S02]  /*2150*/  HADD2.F32 R27, -RZ, R81.reuse.H0_H0 ;  /* 0x20000051ff1b7230 */ /* 0x120fe40000004100 */
[----:B------:R-:W-:Y:S01]  /*2160*/  FMUL.FTZ R17, R28, UR13 ;  /* 0x0000000d1c117c20 */ /* 0x000fe20008410000 */
[----:B------:R-:W-:Y:S02]  /*2170*/  HADD2.F32 R29, -RZ, R81.H1_H1 ;  /* 0x30000051ff1d7230 */ /* 0x000fe40000004100 */
[----:B------:R-:W-:-:S05]  /*2180*/  FMUL.FTZ R28, R32, UR13 ;  /* 0x0000000d201c7c20 */ /* 0x000fca0008410000 */
        /* <DEDUP_REMOVED lines=19> */
.L_x_810:
[----:B------:R-:W-:Y:S01]  /*22c0*/  FMUL.FTZ R32, R27, R22 ;  /* 0x000000161b207220 */ /* 0x000fe20000410000 */
[--C-:B------:R-:W-:Y:S02]  /*22d0*/  HADD2.F32 R36, -RZ, R64.reuse.H0_H0 ;  /* 0x20000040ff247230 */ /* 0x100fe40000004100 */
[----:B------:R-:W-:Y:S01]  /*22e0*/  FMUL.FTZ R34, R29, R23 ;  /* 0x000000171d227220 */ /* 0x000fe20000410000 */
[----:B------:R-:W-:Y:S02]  /*22f0*/  HADD2.F32 R37, -RZ, R64.H1_H1 ;  /* 0x30000040ff257230 */ /* 0x000fe40000004100 */
[----:B------:R-:W-:Y:S01]  /*2300*/  FFMA.FTZ R33, R17, R32, RZ ;  /* 0x0000002011217223 */ /* 0x000fe200000100ff */
[----:B------:R-:W-:Y:S01]  /*2310*/  FADD.FTZ R35, RZ, R32 ;  /* 0x00000020ff237221 */ /* 0x000fe20000010000 */
[----:B------:R-:W-:Y:S01]  /*2320*/  FADD.FTZ R36, R36, -UR12 ;  /* 0x8000000c24247e21 */ /* 0x000fe20008010000 */
[C---:B------:R-:W-:Y:S01]  /*2330*/  FFMA.FTZ R45, R28.reuse, R29, RZ ;  /* 0x0000001d1c2d7223 */ /* 0x040fe200000100ff */
[----:B------:R-:W-:Y:S01]  /*2340*/  FADD.FTZ R37, R37, -UR12 ;  /* 0x8000000c25257e21 */ /* 0x000fe20008010000 */
[----:B------:R-:W-:Y:S01]  /*2350*/  FFMA.FTZ R32, R28, R34, R33 ;  /* 0x000000221c207223 */ /* 0x000fe20000010021 */
[----:B------:R-:W-:Y:S01]  /*2360*/  FADD.FTZ R33, R34, R35 ;  /* 0x0000002322217221 */ /* 0x000fe20000010000 */
[----:B------:R-:W-:-:S02]  /*2370*/  HADD2.F32 R39, -RZ, R80.H0_H0 ;  /* 0x20000050ff277230 */ /* 0x000fc40000004100 */
[----:B------:R-:W-:Y:S01]  /*2380*/  FMUL.FTZ R47, R36, UR13 ;  /* 0x0000000d242f7c20 */ /* 0x000fe20008410000 */
[----:B------:R-:W-:Y:S02]  /*2390*/  HADD2.F32 R35, -RZ, R80.H1_H1 ;  /* 0x30000050ff237230 */ /* 0x000fe40000004100 */
[----:B------:R-:W-:Y:S01]  /*23a0*/  FFMA.FTZ R46, R17, R27, RZ ;  /* 0x0000001b112e7223 */ /* 0x000fe200000100ff */
        /* <DEDUP_REMOVED lines=20> */
.L_x_811:
[----:B------:R-:W-:Y:S01]  /*24f0*/  FADD.FTZ R34, RZ, R27 ;  /* 0x0000001bff227221 */ /* 0x000fe20000010000 */
[----:B------:R-:W-:Y:S01]  /*2500*/  FMUL.FTZ R37, R39, R22 ;  /* 0x0000001627257220 */ /* 0x000fe20000410000 */
[----:B------:R-:W-:Y:S01]  /*2510*/  FADD.FTZ R36, RZ, R29 ;  /* 0x0000001dff247221 */ /* 0x000fe20000010000 */
[C---:B------:R-:W-:Y:S01]  /*2520*/  FFMA.FTZ R29, R47.reuse, R39, R46 ;  /* 0x000000272f1d7223 */ /* 0x040fe2000001002e */
[----:B------:R-:W-:Y:S01]  /*2530*/  FADD.FTZ R34, R34, R39 ;  /* 0x0000002722227221 */ /* 0x000fe20000010000 */
[----:B------:R-:W-:Y:S01]  /*2540*/  FFMA.FTZ R39, R47, R37, R32 ;  /* 0x000000252f277223 */ /* 0x000fe20000010020 */
[----:B------:R-:W-:Y:S01]  /*2550*/  FFMA.FTZ R17, R28, R35, R45 ;  /* 0x000000231c117223 */ /* 0x000fe2000001002d */
[----:B------:R-:W-:Y:S01]  /*2560*/  FADD.FTZ R27, R36, R35 ;  /* 0x00000023241b7221 */ /* 0x000fe20000010000 */
[----:B------:R-:W-:Y:S01]  /*2570*/  FMUL.FTZ R35, R35, R23 ;  /* 0x0000001723237220 */ /* 0x000fe20000410000 */
[----:B------:R-:W-:Y:S01]  /*2580*/  FADD.FTZ R32, R33, R37 ;  /* 0x0000002521207221 */ /* 0x000fe20000010000 */
[----:B------:R-:W-:-:S02]  /*2590*/  HADD2.F32 R36, -RZ, R31.H0_H0 ;  /* 0x2000001fff247230 */ /* 0x000fc40000004100 */
[----:B------:R-:W-:Y:S02]  /*25a0*/  HADD2.F32 R37, -RZ, R31.H1_H1 ;  /* 0x3000001fff257230 */ /* 0x000fe40000004100 */
[----:B------:R-:W-:Y:S01]  /*25b0*/  FFMA.FTZ R33, R28, R35, R39 ;  /* 0x000000231c217223 */ /* 0x000fe20000010027 */
[----:B------:R-:W-:Y:S01]  /*25c0*/  FADD.FTZ R35, R35, R32 ;  /* 0x0000002023237221 */ /* 0x000fe20000010000 */
[----:B------:R-:W-:Y:S01]  /*25d0*/  FADD.FTZ R36, R36, -UR12 ;  /* 0x8000000c24247e21 */ /* 0x000fe20008010000 */
[--C-:B------:R-:W-:Y:S02]  /*25e0*/  HADD2.F32 R39, -RZ, R79.reuse.H0_H0 ;  /* 0x2000004fff277230 */ /* 0x100fe40000004100 */
[----:B------:R-:W-:Y:S01]  /*25f0*/  FADD.FTZ R32, R37, -UR12 ;  /* 0x8000000c25207e21 */ /* 0x000fe20008010000 */
[----:B------:R-:W-:Y:S02]  /*2600*/  HADD2.F32 R28, -RZ, R79.H1_H1 ;  /* 0x3000004fff1c7230 */ /* 0x000fe40000004100 */
[----:B------:R-:W-:Y:S01]  /*2610*/  FMUL.FTZ R46, R36, UR13 ;  /* 0x0000000d242e7c20 */ /* 0x000fe20008410000 */
[----:B------:R-:W-:-:S02]  /*2620*/  HADD2.F32 R37, -RZ, R65.H0_H0 ;  /* 0x20000041ff257230 */ /* 0x000fc40000004100 */
        /* <DEDUP_REMOVED lines=20> */
.L_x_812:
[----:B------:R-:W-:Y:S01]  /*2770*/  FADD.FTZ R36, R34, R39 ;  /* 0x0000002722247221 */ /* 0x000fe20000010000 */
[----:B------:R-:W-:Y:S01]  /*2780*/  FMUL.FTZ R38, R39, R22 ;  /* 0x0000001627267220 */ /* 0x000fe20000410000 */
[C---:B------:R-:W-:Y:S01]  /*2790*/  FFMA.FTZ R34, R46.reuse, R39, R29 ;  /* 0x000000272e227223 */ /* 0x040fe2000001001d */
[----:B------:R-:W-:Y:S02]  /*27a0*/  HADD2.F32 R39, -RZ, R65.H1_H1 ;  /* 0x30000041ff277230 */ /* 0x000fe40000004100 */
[----:B------:R-:W-:Y:S01]  /*27b0*/  FFMA.FTZ R33, R46, R38, R33 ;  /* 0x000000262e217223 */ /* 0x000fe20000010021 */
[----:B------:R-:W-:Y:S01]  /*27c0*/  FADD.FTZ R38, R35, R38 ;  /* 0x0000002623267221 */ /* 0x000fe20000010000 */
[----:B------:R-:W-:Y:S01]  /*27d0*/  FADD.FTZ R35, R37, -UR12 ;  /* 0x8000000c25237e21 */ /* 0x000fe20008010000 */
[----:B------:R-:W-:Y:S01]  /*27e0*/  FADD.FTZ R39, R39, -UR12 ;  /* 0x8000000c27277e21 */ /* 0x000fe20008010000 */
[--C-:B------:R-:W-:Y:S02]  /*27f0*/  HADD2.F32 R29, -RZ, R78.reuse.H0_H0 ;  /* 0x2000004eff1d7230 */ /* 0x100fe40000004100 */
[----:B------:R-:W-:Y:S01]  /*2800*/  FMUL.FTZ R37, R28, R23 ;  /* 0x000000171c257220 */ /* 0x000fe20000410000 */
        /* <DEDUP_REMOVED lines=22> */
.L_x_813:
[C---:B------:R-:W-:Y:S01]  /*2970*/  FFMA.FTZ R46, R32.reuse, R37, R33 ;  /* 0x00000025202e7223 */ /* 0x040fe20000010021 */
[----:B------:R-:W-:Y:S01]  /*2980*/  FMUL.FTZ R44, R29, R22 ;  /* 0x000000161d2c7220 */ /* 0x000fe20000410000 */
[----:B------:R-:W-:Y:S01]  /*2990*/  FADD.FTZ R33, R37, R38 ;  /* 0x0000002625217221 */ /* 0x000fe20000010000 */
[--C-:B------:R-:W-:Y:S02]  /*29a0*/  HADD2.F32 R39, -RZ, R10.reuse.H0_H0 ;  /* 0x2000000aff277230 */ /* 0x100fe40000004100 */
[----:B------:R-:W-:Y:S01]  /*29b0*/  FFMA.FTZ R37, R32, R28, R17 ;  /* 0x0000001c20257223 */ /* 0x000fe20000010011 */
[----:B------:R-:W-:Y:S02]  /*29c0*/  HADD2.F32 R41, -RZ, R10.H1_H1 ;  /* 0x3000000aff297230 */ /* 0x000fe40000004100 */
[----:B------:R-:W-:Y:S01]  /*29d0*/  FADD.FTZ R27, R27, R28 ;  /* 0x0000001c1b1b7221 */ /* 0x000fe20000010000 */
[----:B------:R-:W-:Y:S01]  /*29e0*/  FFMA.FTZ R17, R35, R44, R46 ;  /* 0x0000002c23117223 */ /* 0x000fe2000001002e */
[----:B------:R-:W-:Y:S01]  /*29f0*/  FMUL.FTZ R32, R40, R23 ;  /* 0x0000001728207220 */ /* 0x000fe20000410000 */
[----:B------:R-:W-:Y:S01]  /*2a00*/  FADD.FTZ R33, R33, R44 ;  /* 0x0000002c21217221 */ /* 0x000fe20000010000 */
[----:B------:R-:W-:Y:S01]  /*2a10*/  FFMA.FTZ R28, R35, R29, R34 ;  /* 0x0000001d231c7223 */ /* 0x000fe20000010022 */
[----:B------:R-:W-:Y:S01]  /*2a20*/  FADD.FTZ R39, R39, -UR12 ;  /* 0x8000000c27277e21 */ /* 0x000fe20008010000 */
[----:B------:R-:W-:Y:S01]  /*2a30*/  FADD.FTZ R34, R41, -UR12 ;  /* 0x8000000c29227e21 */ /* 0x000fe20008010000 */
[----:B------:R-:W-:Y:S01]  /*2a40*/  FFMA.FTZ R38, R42, R32, R17 ;  /* 0x000000202a267223 */ /* 0x000fe20000010011 */
[----:B------:R-:W-:Y:S01]  /*2a50*/  FADD.FTZ R17, R32, R33 ;  /* 0x0000002120117221 */ /* 0x000fe20000010000 */
[----:B------:R-:W-:-:S02]  /*2a60*/  HADD2.F32 R35, -RZ, R77.H0_H0 ;  /* 0x2000004dff237230 */ /* 0x000fc40000004100 */
        /* <DEDUP_REMOVED lines=22> */
.L_x_814:
[----:B------:R-:W-:Y:S01]  /*2bd0*/  FADD.FTZ R44, R36, R29 ;  /* 0x0000001d242c7221 */ /* 0x000fe20000010000 */
[----:B------:R-:W-:Y:S01]  /*2be0*/  FMUL.FTZ R46, R35, R22 ;  /* 0x00000016232e7220 */ /* 0x000fe20000410000 */
[--C-:B------:R-:W-:Y:S02]  /*2bf0*/  HADD2.F32 R33, -RZ, R30.reuse.H0_H0 ;  /* 0x2000001eff217230 */ /* 0x100fe40000004100 */
        /* <DEDUP_REMOVED lines=29> */
.L_x_815:
[----:B------:R-:W-:Y:S01]  /*2dd0*/  FFMA.FTZ R50, R34, R46, R29 ;  /* 0x0000002e22327223 */ /* 0x000fe2000001001d */
[----:B------:R-:W-:Y:S01]  /*2de0*/  FMUL.FTZ R48, R33, R22 ;  /* 0x0000001621307220 */ /* 0x000fe20000410000 */
[----:B------:R-:W-:Y:S01]  /*2df0*/  FADD.FTZ R43, R46, R41 ;  /* 0x000000292e2b7221 */ /* 0x000fe20000010000 */
[----:B------:R-:W-:Y:S01]  /*2e00*/  FFMA.FTZ R41, R42, R40, R37 ;  /* 0x000000282a297223 */ /* 0x000fe20000010025 */
[----:B------:R-:W-:Y:S01]  /*2e10*/  FADD.FTZ R27, R27, R40 ;  /* 0x000000281b1b7221 */ /* 0x000fe20000010000 */
[----:B------:R-:W-:Y:S01]  /*2e20*/  FFMA.FTZ R29, R17, R48, R50 ;  /* 0x00000030111d7223 */ /* 0x000fe20000010032 */
[----:B------:R-:W-:Y:S01]  /*2e30*/  FMUL.FTZ R37, R36, R23 ;  /* 0x0000001724257220 */ /* 0x000fe20000410000 */
[----:B------:R-:W-:Y:S01]  /*2e40*/  FADD.FTZ R48, R43, R48 ;  /* 0x000000302b307221 */ /* 0x000fe20000010000 */
[--C-:B------:R-:W-:Y:S02]  /*2e50*/  HADD2.F32 R40, -RZ, R11.reuse.H0_H0 ;  /* 0x2000000bff287230 */ /* 0x100fe40000004100 */
[----:B------:R-:W-:Y:S01]  /*2e60*/  FFMA.FTZ R54, R39, R35, R28 ;  /* 0x0000002327367223 */ /* 0x000fe2000001001c */
[----:B------:R-:W-:-:S02]  /*2e70*/  HADD2.F32 R42, -RZ, R11.H1_H1 ;  /* 0x3000000bff2a7230 */ /* 0x000fc40000004100 */
[----:B------:R-:W-:Y:S01]  /*2e80*/  FFMA.FTZ R28, R38, R37, R29 ;  /* 0x00000025261c7223 */ /* 0x000fe2000001001d */
[----:B------:R-:W-:Y:S01]  /*2e90*/  FADD.FTZ R29, R37, R48 ;  /* 0x00000030251d7221 */ /* 0x000fe20000010000 */
[----:B------:R-:W-:Y:S01]  /*2ea0*/  FADD.FTZ R37, R40, -UR12 ;  /* 0x8000000c28257e21 */ /* 0x000fe20008010000 */
[--C-:B------:R-:W-:Y:S02]  /*2eb0*/  HADD2.F32 R45, -RZ, R75.reuse.H0_H0 ;  /* 0x2000004bff2d7230 */ /* 0x100fe40000004100 */
[----:B------:R-:W-:Y:S01]  /*2ec0*/  FADD.FTZ R42, R42, -UR12 ;  /* 0x8000000c2a2a7e21 */ /* 0x000fe20008010000 */
        /* <DEDUP_REMOVED lines=22> */
.L_x_816:
        /* <DEDUP_REMOVED lines=32> */
.L_x_817:
[----:B------:R-:W-:Y:S01]  /*3230*/  FFMA.FTZ R46, R50, R42, R35 ;  /* 0x0000002a322e7223 */ /* 0x000fe20000010023 */
[----:B------:R-:W-:Y:S01]  /*3240*/  FMUL.FTZ R44, R29, R22 ;  /* 0x000000161d2c7220 */ /* 0x000fe20000410000 */
[----:B------:R-:W-:Y:S01]  /*3250*/  FADD.FTZ R35, R42, R39 ;  /* 0x000000272a237221 */ /* 0x000fe20000010000 */
[----:B------:R-:W-:Y:S01]  /*3260*/  FFMA.FTZ R41, R34, R32, R41 ;  /* 0x0000002022297223 */ /* 0x000fe20000010029 */
[----:B------:R-:W-:Y:S01]  /*3270*/  FADD.FTZ R47, R27, R32 ;  /* 0x000000201b2f7221 */ /* 0x000fe20000010000 */
[----:B------:R-:W-:Y:S01]  /*3280*/  FFMA.FTZ R27, R43, R44, R46 ;  /* 0x0000002c2b1b7223 */ /* 0x000fe2000001002e */
[----:B------:R-:W-:Y:S01]  /*3290*/  FMUL.FTZ R34, R52, R23 ;  /* 0x0000001734227220 */ /* 0x000fe20000410000 */
[--C-:B------:R-:W-:Y:S02]  /*32a0*/  HADD2.F32 R39, -RZ, R13.reuse.H0_H0 ;  /* 0x2000000dff277230 */ /* 0x100fe40000004100 */
[----:B------:R-:W-:Y:S01]  /*32b0*/  FADD.FTZ R35, R35, R44 ;  /* 0x0000002c23237221 */ /* 0x000fe20000010000 */
[----:B------:R-:W-:-:S02]  /*32c0*/  HADD2.F32 R42, -RZ, R13.H1_H1 ;  /* 0x3000000dff2a7230 */ /* 0x000fc40000004100 */
[----:B------:R-:W-:Y:S01]  /*32d0*/  FFMA.FTZ R32, R28, R34, R27 ;  /* 0x000000221c207223 */ /* 0x000fe2000001001b */
[----:B------:R-:W-:Y:S01]  /*32e0*/  FFMA.FTZ R54, R17, R33, R54 ;  /* 0x0000002111367223 */ /* 0x000fe20000010036 */
[----:B------:R-:W-:Y:S01]  /*32f0*/  FADD.FTZ R39, R39, -UR12 ;  /* 0x8000000c27277e21 */ /* 0x000fe20008010000 */
[----:B------:R-:W-:Y:S01]  /*3300*/  FADD.FTZ R34, R34, R35 ;  /* 0x0000002322227221 */ /* 0x000fe20000010000 */
[----:B------:R-:W-:Y:S01]  /*3310*/  FADD.FTZ R27, R42, -UR12 ;  /* 0x8000000c2a1b7e21 */ /* 0x000fe20008010000 */
[--C-:B------:R-:W-:Y:S02]  /*3320*/  HADD2.F32 R58, -RZ, R73.reuse.H0_H0 ;  /* 0x20000049ff3a7230 */ /* 0x100fe40000004100 */
        /* <DEDUP_REMOVED lines=22> */
.L_x_818:
[----:B------:R-:W-:Y:S01]  /*3490*/  FMUL.FTZ R39, R58, R22 ;  /* 0x000000163a277220 */ /* 0x000fe20000410000 */
[--C-:B------:R-:W-:Y:S02]  /*34a0*/  HADD2.F32 R35, -RZ, R14.reuse.H0_H0 ;  /* 0x2000000eff237230 */ /* 0x100fe40000004100 */
[----:B------:R-:W-:Y:S01]  /*34b0*/  FADD.FTZ R40, R40, R33 ;  /* 0x0000002128287221 */ /* 0x000fe20000010000 */
        /* <DEDUP_REMOVED lines=29> */
.L_x_819:
[----:B------:R-:W-:Y:S01]  /*3690*/  FFMA.FTZ R51, R27, R44, R42 ;  /* 0x0000002c1b337223 */ /* 0x000fe2000001002a */
[----:B------:R-:W-:Y:S01]  /*36a0*/  FMUL.FTZ R49, R32, R22 ;  /* 0x0000001620317220 */ /* 0x000fe20000410000 */
[----:B------:R-:W-:Y:S01]  /*36b0*/  FADD.FTZ R44, R44, R39 ;  /* 0x000000272c2c7221 */ /* 0x000fe20000010000 */
[----:B------:R-:W-:Y:S01]  /*36c0*/  FFMA.FTZ R41, R38, R36, R41 ;  /* 0x0000002426297223 */ /* 0x000fe20000010029 */
[----:B------:R-:W-:Y:S01]  /*36d0*/  FADD.FTZ R47, R47, R36 ;  /* 0x000000242f2f7221 */ /* 0x000fe20000010000 */
[----:B------:R-:W-:Y:S01]  /*36e0*/  FFMA.FTZ R36, R34, R49, R51 ;  /* 0x0000003122247223 */ /* 0x000fe20000010033 */
[----:B------:R-:W-:Y:S01]  /*36f0*/  FADD.FTZ R39, R44, R49 ;  /* 0x000000312c277221 */ /* 0x000fe20000010000 */
[----:B------:R-:W-:Y:S01]  /*3700*/  FMUL.FTZ R44, R33, R23 ;  /* 0x00000017212c7220 */ /* 0x000fe20000410000 */
        /* <DEDUP_REMOVED lines=30> */
.L_x_820:
        /* <DEDUP_REMOVED lines=32> */
.L_x_821:
[----:B------:R-:W-:Y:S01]  /*3af0*/  FFMA.FTZ R62, R39, R60, R56 ;  /* 0x0000003c273e7223 */ /* 0x000fe20000010038 */
[----:B------:R-:W-:Y:S01]  /*3b00*/  FMUL.FTZ R56, R40, R22 ;  /* 0x0000001628387220 */ /* 0x000fe20000410000 */
[----:B------:R-:W-:Y:S01]  /*3b10*/  FADD.FTZ R49, R60, R49 ;  /* 0x000000313c317221 */ /* 0x000fe20000010000 */
[----:B------:R-:W-:Y:S01]  /*3b20*/  FADD.FTZ R53, R47, R48 ;  /* 0x000000302f357221 */ /* 0x000fe20000010000 */
[----:B------:R-:W-:Y:S01]  /*3b30*/  FFMA.FTZ R41, R50, R48, R41 ;  /* 0x0000003032297223 */ /* 0x000fe20000010029 */
[----:B------:R-:W-:Y:S01]  /*3b40*/  FFMA.FTZ R47, R45, R56, R62 ;  /* 0x000000382d2f7223 */ /* 0x000fe2000001003e */
[----:B------:R-:W-:Y:S01]  /*3b50*/  FADD.FTZ R56, R49, R56 ;  /* 0x0000003831387221 */ /* 0x000fe20000010000 */
[--C-:B------:R-:W-:Y:S02]  /*3b60*/  HADD2.F32 R48, -RZ, R6.reuse.H0_H0 ;  /* 0x20000006ff307230 */ /* 0x100fe40000004100 */
[----:B------:R-:W-:Y:S01]  /*3b70*/  FMUL.FTZ R55, R44, R23 ;  /* 0x000000172c377220 */ /* 0x000fe20000410000 */
[----:B------:R-:W-:-:S02]  /*3b80*/  HADD2.F32 R49, -RZ, R6.H1_H1 ;  /* 0x30000006ff317230 */ /* 0x000fc40000004100 */
[----:B------:R-:W-:Y:S01]  /*3b90*/  FFMA.FTZ R43, R43, R29, R54 ;  /* 0x0000001d2b2b7223 */ /* 0x000fe20000010036 */
[----:B------:R-:W-:Y:S01]  /*3ba0*/  FADD.FTZ R50, R48, -UR12 ;  /* 0x8000000c30327e21 */ /* 0x000fe20008010000 */
[----:B------:R-:W-:Y:S01]  /*3bb0*/  FFMA.FTZ R54, R46, R55, R47 ;  /* 0x000000372e367223 */ /* 0x000fe2000001002f */
[----:B------:R-:W-:Y:S01]  /*3bc0*/  FADD.FTZ R51, R49, -UR12 ;  /* 0x8000000c31337e21 */ /* 0x000fe20008010000 */
[----:B------:R-:W-:Y:S01]  /*3bd0*/  FADD.FTZ R55, R55, R56 ;  /* 0x0000003837377221 */ /* 0x000fe20000010000 */
[----:B------:R-:W-:Y:S01]  /*3be0*/  FMUL.FTZ R49, R50, UR13 ;  /* 0x0000000d32317c20 */ /* 0x000fe20008410000 */
[--C-:B------:R-:W-:Y:S02]  /*3bf0*/  HADD2.F32 R47, -RZ, R69.reuse.H0_H0 ;  /* 0x20000045ff2f7230 */ /* 0x100fe40000004100 */
[----:B------:R-:W-:Y:S01]  /*3c00*/  FMUL.FTZ R50, R51, UR13 ;  /* 0x0000000d33327c20 */ /* 0x000fe20008410000 */
[----:B------:R-:W-:Y:S01]  /*3c10*/  HADD2.F32 R48, -RZ, R69.H1_H1 ;  /* 0x30000045ff307230 */ /* 0x000fe20000004100 */
        /* <DEDUP_REMOVED lines=19> */
.L_x_822:
[----:B------:R-:W-:Y:S01]  /*3d50*/  FMUL.FTZ R56, R47, R22 ;  /* 0x000000162f387220 */ /* 0x000fe20000410000 */
[----:B------:R-:W-:Y:S01]  /*3d60*/  FADD.FTZ R42, R42, R29 ;  /* 0x0000001d2a2a7221 */ /* 0x000fe20000010000 */
[----:B------:R-:W-:Y:S01]  /*3d70*/  FFMA.FTZ R51, R28, R52, R41 ;  /* 0x000000341c337223 */ /* 0x000fe20000010029 */
[----:B------:R-:W-:Y:S01]  /*3d80*/  FMUL.FTZ R41, R48, R23 ;  /* 0x0000001730297220 */ /* 0x000fe20000410000 */
[----:B------:R-:W-:Y:S01]  /*3d90*/  FFMA.FTZ R29, R49, R56, R54 ;  /* 0x00000038311d7223 */ /* 0x000fe20000010036 */
[----:B------:R-:W-:Y:S01]  /*3da0*/  FADD.FTZ R56, R55, R56 ;  /* 0x0000003837387221 */ /* 0x000fe20000010000 */
[--C-:B------:R-:W-:Y:S02]  /*3db0*/  HADD2.F32 R28, -RZ, R7.reuse.H0_H0 ;  /* 0x20000007ff1c7230 */ /* 0x100fe40000004100 */
[----:B------:R-:W-:Y:S01]  /*3dc0*/  FADD.FTZ R52, R53, R52 ;  /* 0x0000003435347221 */ /* 0x000fe20000010000 */
[----:B------:R-:W-:Y:S02]  /*3dd0*/  HADD2.F32 R54, -RZ, R7.H1_H1 ;  /* 0x30000007ff367230 */ /* 0x000fe40000004100 */
[----:B------:R-:W-:Y:S01]  /*3de0*/  FFMA.FTZ R29, R50, R41, R29 ;  /* 0x00000029321d7223 */ /* 0x000fe2000001001d */
[----:B------:R-:W-:Y:S01]  /*3df0*/  FADD.FTZ R41, R41, R56 ;  /* 0x0000003829297221 */ /* 0x000fe20000010000 */
[----:B------:R-:W-:Y:S01]  /*3e00*/  FADD.FTZ R28, R28, -UR12 ;  /* 0x8000000c1c1c7e21 */ /* 0x000fe20008010000 */
[----:B------:R-:W-:-:S02]  /*3e10*/  HADD2.F32 R53, -RZ, R68.H0_H0 ;  /* 0x20000044ff357230 */ /* 0x000fc40000004100 */
        /* <DEDUP_REMOVED lines=23> */
.L_x_823:
[----:B------:R-:W-:Y:S01]  /*3f90*/  FMUL.FTZ R28, R53, R22 ;  /* 0x00000016351c7220 */ /* 0x000fe20000410000 */
[----:B------:R-:W-:Y:S01]  /*3fa0*/  FFMA.FTZ R57, R57, R58, R43 ;  /* 0x0000003a39397223 */ /* 0x000fe2000001002b */
[----:B------:R-:W-:Y:S01]  /*3fb0*/  FADD.FTZ R58, R42, R58 ;  /* 0x0000003a2a3a7221 */ /* 0x000fe20000010000 */
[--C-:B------:R-:W-:Y:S02]  /*3fc0*/  HADD2.F32 R43, -RZ, R8.reuse.H1_H1 ;  /* 0x30000008ff2b7230 */ /* 0x100fe40000004100 */
[----:B------:R-:W-:Y:S01]  /*3fd0*/  FFMA.FTZ R29, R55, R28, R29 ;  /* 0x0000001c371d7223 */ /* 0x000fe2000001001d */
[----:B------:R-:W-:Y:S01]  /*3fe0*/  FADD.FTZ R42, R41, R28 ;  /* 0x0000001c292a7221 */ /* 0x000fe20000010000 */
[----:B------:R-:W-:Y:S02]  /*3ff0*/  HADD2.F32 R28, -RZ, R8.H0_H0 ;  /* 0x20000008ff1c7230 */ /* 0x000fe40000004100 */
[----:B------:R-:W-:Y:S01]  /*4000*/  FMUL.FTZ R41, R54, R23 ;  /* 0x0000001736297220 */ /* 0x000fe20000410000 */
[----:B------:R-:W-:Y:S01]  /*4010*/  FADD.FTZ R43, R43, -UR12 ;  /* 0x8000000c2b2b7e21 */ /* 0x000fe20008010000 */
[----:B------:R-:W-:-:S02]  /*4020*/  HADD2.F32 R61, -RZ, R67.H0_H0 ;  /* 0x20000043ff3d7230 */ /* 0x000fc40000004100 */
[----:B------:R-:W-:Y:S01]  /*4030*/  FADD.FTZ R59, R28, -UR12 ;  /* 0x8000000c1c3b7e21 */ /* 0x000fe20008010000 */
[----:B------:R-:W-:Y:S01]  /*4040*/  FFMA.FTZ R28, R56, R41, R29 ;  /* 0x00000029381c7223 */ /* 0x000fe2000001001d */
[----:B------:R-:W-:Y:S01]  /*4050*/  FADD.FTZ R29, R41, R42 ;  /* 0x0000002a291d7221 */ /* 0x000fe20000010000 */
[----:B------:R-:W-:Y:S01]  /*4060*/  FMUL.FTZ R60, R43, UR13 ;  /* 0x0000000d2b3c7c20 */ /* 0x000fe20008410000 */
        /* <DEDUP_REMOVED lines=21> */
.L_x_824:
[----:B------:R-:W-:Y:S01]  /*41c0*/  FMUL.FTZ R42, R61, R22 ;  /* 0x000000163d2a7220 */ /* 0x000fe20000410000 */
[----:B------:R-:W-:Y:S02]  /*41d0*/  HADD2.F32 R63, -RZ, R9.H0_H0 ;  /* 0x20000009ff3f7230 */ /* 0x000fe40000004100 */
[----:B------:R-:W-:Y:S02]  /*41e0*/  HADD2.F32 R43, -RZ, R66.H1_H1 ;  /* 0x30000042ff2b7230 */ /* 0x000fe40000004100 */
[----:B------:R-:W-:Y:S01]  /*41f0*/  FFMA.FTZ R41, R59, R42, R28 ;  /* 0x0000002a3b297223 */ /* 0x000fe2000001001c */
[----:B------:R-:W-:Y:S01]  /*4200*/  FADD.FTZ R42, R29, R42 ;  /* 0x0000002a1d2a7221 */ /* 0x000fe20000010000 */
[----:B------:R-:W-:Y:S01]  /*4210*/  FMUL.FTZ R29, R62, R23 ;  /* 0x000000173e1d7220 */ /* 0x000fe20000410000 */
[----:B------:R-:W-:-:S03]  /*4220*/  FADD.FTZ R63, R63, -UR12 ;  /* 0x8000000c3f3f7e21 */ /* 0x000fc60008010000 */
[----:B------:R-:W-:Y:S01]  /*4230*/  FFMA.FTZ R28, R60, R29, R41 ;  /* 0x0000001d3c1c7223 */ /* 0x000fe20000010029 */
[----:B------:R-:W-:Y:S02]  /*4240*/  HADD2.F32 R41, -RZ, R9.H1_H1 ;  /* 0x30000009ff297230 */ /* 0x000fe40000004100 */
[----:B------:R-:W-:Y:S01]  /*4250*/  FADD.FTZ R29, R29, R42 ;  /* 0x0000002a1d1d7221 */ /* 0x000fe20000010000 */
[----:B------:R-:W-:Y:S01]  /*4260*/  FMUL.FTZ R63, R63, UR13 ;  /* 0x0000000d3f3f7c20 */ /* 0x000fe20008410000 */
[----:B------:R-:W-:Y:S02]  /*4270*/  HADD2.F32 R42, -RZ, R66.H0_H0 ;  /* 0x20000042ff2a7230 */ /* 0x000fe40000004100 */
[----:B------:R-:W-:-:S04]  /*4280*/  FADD.FTZ R41, R41, -UR12 ;  /* 0x8000000c29297e21 */ /* 0x000fc80008010000 */
[----:B------:R-:W-:Y:S01]  /*4290*/  FMUL.FTZ R41, R41, UR13 ;  /* 0x0000000d29297c20 */ /* 0x000fe20008410000 */
        /* <DEDUP_REMOVED lines=19> */
.L_x_825:
[----:B------:R-:W2:Y:S01]  /*43d0*/  LDL R125, [R1+0x4] ;  /* 0x00000400017d7983 */ /* 0x000ea20000100800 */
[----:B------:R-:W-:Y:S01]  /*43e0*/  FMUL.FTZ R123, R42, R22 ;  /* 0x000000162a7b7220 */ /* 0x000fe20000410000 */
[----:B------:R-:W0:Y:S01]  /*43f0*/  S2UR UR17, SR_CgaCtaId ;  /* 0x00000000001179c3 */ /* 0x000e220000008800 */
[----:B------:R-:W-:Y:S01]  /*4400*/  FFMA.FTZ R51, R27, R17, R51 ;  /* 0x000000111b337223 */ /* 0x000fe20000010033 */
[----:B------:R-:W1:Y:S01]  /*4410*/  S2R R0, SR_LANEID ;  /* 0x0000000000007919 */ /* 0x000e620000000000 */
[----:B------:R-:W-:Y:S01]  /*4420*/  FFMA.FTZ R28, R63, R123, R28 ;  /* 0x0000007b3f1c7223 */ /* 0x000fe2000001001c */
[----:B------:R-:W-:Y:S01]  /*4430*/  FADD.FTZ R29, R29, R123 ;  /* 0x0000007b1d1d7221 */ /* 0x000fe20000010000 */
[----:B------:R-:W-:Y:S01]  /*4440*/  FMUL.FTZ R123, R43, R23 ;  /* 0x000000172b7b7220 */ /* 0x000fe20000410000 */
        /* <DEDUP_REMOVED lines=8> */
[----:B------:R-:W3:Y:S01]  /*44d0*/  SHFL.DOWN PT, R123, R28, 0x1, 0x1f ;  /* 0x08201f001c7b7f89 */ /* 0x000ee200000e0000 */
[----:B------:R-:W-:Y:S01]  /*44e0*/  FFMA.FTZ R39, R39, R37, R32 ;  /* 0x0000002527277223 */ /* 0x000fe20000010020 */
[----:B------:R-:W-:Y:S01]  /*44f0*/  FADD.FTZ R17, R17, R36 ;  /* 0x0000002411117221 */ /* 0x000fe20000010000 */
[----:B------:R-:W-:Y:S01]  /*4500*/  FADD.FTZ R37, R52, R37 ;  /* 0x0000002534257221 */ /* 0x000fe20000010000 */
[----:B------:R-:W4:Y:S01]  /*4510*/  SHFL.DOWN PT, R124, R29, 0x1, 0x1f ;  /* 0x08201f001d7c7f89 */ /* 0x000f2200000e0000 */
        /* <DEDUP_REMOVED lines=8> */
[----:B------:R-:W-:Y:S01]  /*45a0*/  UMOV UR10, 0x400 ;  /* 0x00000400000a7882 */ /* 0x000fe20000000000 */
[----:B------:R-:W-:Y:S01]  /*45b0*/  FFMA.FTZ R38, R55, R53, R38 ;  /* 0x0000003537267223 */ /* 0x000fe20000010026 */
[----:B------:R-:W-:Y:S01]  /*45c0*/  UIADD3 UR9, UR10, 0x40, URZ ;  /* 0x000000400a097890 */ /* 0x000fe2000fffe03f */
[----:B------:R-:W-:Y:S01]  /*45d0*/  FFMA.FTZ R39, R56, R54, R39 ;  /* 0x0000003638277223 */ /* 0x000fe20000010027 */
[----:B------:R-:W-:Y:S01]  /*45e0*/  FADD.FTZ R40, R40, R53 ;  /* 0x0000003528287221 */ /* 0x000fe20000010000 */
[----:B------:R-:W-:Y:S01]  /*45f0*/  FADD.FTZ R37, R37, R54 ;  /* 0x0000003625257221 */ /* 0x000fe20000010000 */
[----:B0-----:R-:W-:Y:S01]  /*4600*/  ULEA UR9, UR17, UR9, 0x18 ;  /* 0x0000000911097291 */ /* 0x001fe2000f8ec03f */
[----:B-1----:R-:W-:Y:S01]  /*4610*/  ISETP.GT.AND P0, PT, R0, 0x1e, PT ;  /* 0x0000001e0000780c */ /* 0x002fe20003f04270 */
[----:B------:R-:W-:Y:S01]  /*4620*/  FFMA.FTZ R38, R59, R61, R38 ;  /* 0x0000003d3b267223 */ /* 0x000fe20000010026 */
[----:B------:R-:W-:Y:S01]  /*4630*/  FFMA.FTZ R60, R60, R62, R39 ;  /* 0x0000003e3c3c7223 */ /* 0x000fe20000010027 */
[----:B------:R-:W-:Y:S01]  /*4640*/  FADD.FTZ R61, R40, R61 ;  /* 0x0000003d283d7221 */ /* 0x000fe20000010000 */
[----:B------:R-:W-:Y:S01]  /*4650*/  FADD.FTZ R62, R37, R62 ;  /* 0x0000003e253e7221 */ /* 0x000fe20000010000 */
[----:B------:R-:W0:Y:S01]  /*4660*/  LDC.64 R32, c[0x0][0x268] ;  /* 0x00009a00ff207b82 */ /* 0x000e220000000a00 */
[----:B------:R-:W-:Y:S01]  /*4670*/  FFMA.FTZ R40, R63, R42, R38 ;  /* 0x0000002a3f287223 */ /* 0x000fe20000010026 */
[----:B------:R-:W-:Y:S01]  /*4680*/  FFMA.FTZ R41, R41, R43, R60 ;  /* 0x0000002b29297223 */ /* 0x000fe2000001003c */
[----:B------:R-:W-:Y:S01]  /*4690*/  FADD.FTZ R42, R61, R42 ;  /* 0x0000002a3d2a7221 */ /* 0x000fe20000010000 */
[----:B------:R-:W-:Y:S01]  /*46a0*/  FADD.FTZ R43, R62, R43 ;  /* 0x0000002b3e2b7221 */ /* 0x000fe20000010000 */
[----:B------:R-:W-:Y:S01]  /*46b0*/  LEA R17, R2, UR9, 0x4 ;  /* 0x0000000902117c11 */ /* 0x000fe2000f8e20ff */
[----:B------:R-:W-:Y:S01]  /*46c0*/  BSSY B0, `(.L_x_826) ;  /* 0x000002a000007945 */ /* 0x000fe20003800000 */
[----:B------:R-:W-:Y:S01]  /*46d0*/  LEA R27, R26, R2, 0x2 ;  /* 0x000000021a1b7211 */ /* 0x000fe200078e10ff */
[----:B---3--:R-:W-:Y:S01]  /*46e0*/  @!P0 FADD.FTZ R28, R28, R123 ;  /* 0x0000007b1c1c8221 */ /* 0x008fe20000010000 */
[----:B----4-:R-:W-:Y:S01]  /*46f0*/  @!P0 FADD.FTZ R29, R29, R124 ;  /* 0x0000007c1d1d8221 */ /* 0x010fe20000010000 */
[----:B------:R-:W-:Y:S01]  /*4700*/  ISETP.GT.AND P0, PT, R0, 0x1d, PT ;  /* 0x0000001d0000780c */ /* 0x000fe20003f04270 */
[----:B------:R-:W-:Y:S04]  /*4710*/  STS.128 [R17], R40 ;  /* 0x0000002811007388 */ /* 0x000fe80000000c00 */
[----:B------:R-:W1:Y:S04]  /*4720*/  SHFL.DOWN PT, R123, R28, 0x2, 0x1f ;  /* 0x08401f001c7b7f89 */ /* 0x000e6800000e0000 */
[----:B------:R-:W3:Y:S01]  /*4730*/  SHFL.DOWN PT, R124, R29, 0x2, 0x1f ;  /* 0x08401f001d7c7f89 */ /* 0x000ee200000e0000 */
[----:B0-----:R-:W-:-:S04]  /*4740*/  IMAD.WIDE R26, R27, 0x4, R32 ;  /* 0x000000041b1a7825 */ /* 0x001fc800078e0220 */
[----:B-1----:R-:W-:Y:S01]  /*4750*/  @!P0 FADD.FTZ R28, R28, R123 ;  /* 0x0000007b1c1c8221 */ /* 0x002fe20000010000 */
[----:B---3--:R-:W-:-:S04]  /*4760*/  @!P0 FADD.FTZ R29, R29, R124 ;  /* 0x0000007c1d1d8221 */ /* 0x008fc80000010000 */
        /* <DEDUP_REMOVED lines=18> */
[----:B--2---:R0:W-:Y:S01]  /*4890*/  @!P0 STS.64 [R125+0x8], R28 ;  /* 0x0000081c7d008388 */ /* 0x0041e20000000a00 */
[----:B------:R-:W-:Y:S01]  /*48a0*/  BAR.SYNC.DEFER_BLOCKING 0x0 ;  /* 0x0000000000007b1d */ /* 0x000fe20000010000 */
[----:B------:R-:W-:-:S13]  /*48b0*/  ISETP.NE.AND P0, PT, R2, RZ, PT ;  /* 0x000000ff0200720c */ /* 0x000fda0003f05270 */
[----:B0--3--:R-:W-:Y:S05]  /*48c0*/  @P0 BRA `(.L_x_827) ;  /* 0x0000000000240947 */ /* 0x009fea0003800000 */
        /* <DEDUP_REMOVED lines=9> */
.L_x_827:
[----:B------:R-:W-:Y:S05]  /*4960*/  BSYNC B0 ;  /* 0x0000000000007941 */ /* 0x000fea0003800000 */
.L_x_826:
        /* <DEDUP_REMOVED lines=30> */
[----:B----4-:R-:W-:Y:S01]  /*4b50*/  FADD.FTZ R62, R57, R37 ;  /* 0x00000025393e7221 */ /* 0x010fe20000010000 */
[----:B------:R-:W-:Y:S01]  /*4b60*/  FADD.FTZ R36, R56, R36 ;  /* 0x0000002438247221 */ /* 0x000fe20000010000 */
[----:B------:R-:W-:Y:S01]  /*4b70*/  FADD.FTZ R37, R58, R38 ;  /* 0x000000263a257221 */ /* 0x000fe20000010000 */
[----:B------:R-:W-:Y:S01]  /*4b80*/  FADD.FTZ R60, R60, R39 ;  /* 0x000000273c3c7221 */ /* 0x000fe20000010000 */
[----:B------:R-:W4:Y:S01]  /*4b90*/  LDS.128 R56, [R17+0x2c0] ;  /* 0x0002c00011387984 */ /* 0x000f220000000c00 */
[----:B-----5:R-:W-:Y:S01]  /*4ba0*/  FADD.FTZ R62, R62, R53 ;  /* 0x000000353e3e7221 */ /* 0x020fe20000010000 */
[----:B------:R-:W-:Y:S01]  /*4bb0*/  FADD.FTZ R61, R36, R52 ;  /* 0x00000034243d7221 */ /* 0x000fe20000010000 */
[----:B------:R-:W-:Y:S01]  /*4bc0*/  FADD.FTZ R53, R37, R54 ;  /* 0x0000003625357221 */ /* 0x000fe20000010000 */
[----:B------:R-:W-:Y:S01]  /*4bd0*/  FADD.FTZ R60, R60, R55 ;  /* 0x000000373c3c7221 */ /* 0x000fe20000010000 */
[----:B------:R-:W5:Y:S01]  /*4be0*/  LDS.128 R36, [R17+0x300] ;  /* 0x0003000011247984 */ /* 0x000f620000000c00 */
        /* <DEDUP_REMOVED lines=38> */
[----:B------:R-:W0:Y:S01]  /*4e50*/  LDS.128 R36, [R17+0x4c0] ;  /* 0x0004c00011247984 */ /* 0x000e220000000c00 */
[----:B--2---:R-:W-:Y:S01]  /*4e60*/  FADD.FTZ R47, R41, R48 ;  /* 0x00000030292f7221 */ /* 0x004fe20000010000 */
[----:B------:R-:W-:Y:S01]  /*4e70*/  FADD.FTZ R48, R60, R49 ;  /* 0x000000313c307221 */ /* 0x000fe20000010000 */
[----:B------:R-:W-:Y:S01]  /*4e80*/  FADD.FTZ R49, R45, R50 ;  /* 0x000000322d317221 */ /* 0x000fe20000010000 */
[----:B------:R-:W1:Y:S01]  /*4e90*/  LDS.128 R40, [R17+0x500] ;  /* 0x0005000011287984 */ /* 0x000e620000000c00 */
[----:B------:R-:W-:Y:S01]  /*4ea0*/  FADD.FTZ R50, R44, R51 ;  /* 0x000000332c327221 */ /* 0x000fe20000010000 */
[----:B---3--:R-:W-:Y:S01]  /*4eb0*/  FADD.FTZ R51, R47, R52 ;  /* 0x000000342f337221 */ /* 0x008fe20000010000 */
[----:B------:R-:W-:Y:S01]  /*4ec0*/  FADD.FTZ R52, R48, R53 ;  /* 0x0000003530347221 */ /* 0x000fe20000010000 */
[----:B------:R-:W2:Y:S01]  /*4ed0*/  LDS.128 R44, [R17+0x540] ;  /* 0x00054000112c7984 */ /* 0x000ea20000000c00 */
[----:B------:R-:W-:Y:S01]  /*4ee0*/  FADD.FTZ R53, R49, R54 ;  /* 0x0000003631357221 */ /* 0x000fe20000010000 */
[----:B------:R-:W-:Y:S01]  /*4ef0*/  FADD.FTZ R61, R50, R55 ;  /* 0x00000037323d7221 */ /* 0x000fe20000010000 */
[----:B----4-:R-:W-:Y:S01]  /*4f00*/  FADD.FTZ R32, R51, R32 ;  /* 0x0000002033207221 */ /* 0x010fe20000010000 */
[----:B------:R-:W-:Y:S01]  /*4f10*/  FADD.FTZ R33, R52, R33 ;  /* 0x0000002134217221 */ /* 0x000fe20000010000 */
[----:B------:R-:W3:Y:S01]  /*4f20*/  LDS.128 R48, [R17+0x580] ;  /* 0x0005800011307984 */ /* 0x000ee20000000c00 */
[----:B------:R-:W-:Y:S01]  /*4f30*/  FADD.FTZ R60, R53, R34 ;  /* 0x00000022353c7221 */ /* 0x000fe20000010000 */
[----:B------:R-:W-:Y:S01]  /*4f40*/  FADD.FTZ R61, R61, R35 ;  /* 0x000000233d3d7221 */ /* 0x000fe20000010000 */
[----:B-----5:R-:W-:Y:S01]  /*4f50*/  FADD.FTZ R56, R32, R56 ;  /* 0x0000003820387221 */ /* 0x020fe20000010000 */
[----:B------:R-:W4:Y:S01]  /*4f60*/  LDS.128 R52, [R17+0x5c0] ;  /* 0x0005c00011347984 */ /* 0x000f220000000c00 */
        /* <DEDUP_REMOVED lines=15> */
[----:B------:R-:W-:Y:S01]  /*5060*/  FADD.FTZ R57, R57, R46 ;  /* 0x0000002e39397221 */ /* 0x000fe20000010000 */
[----:B------:R-:W-:Y:S01]  /*5070*/  FADD.FTZ R56, R56, R47 ;  /* 0x0000002f38387221 */ /* 0x000fe20000010000 */
[----:B------:R-:W-:Y:S01]  /*5080*/  LDS.128 R40, [R17+0x6c0] ;  /* 0x0006c00011287984 */ /* 0x000fe20000000c00 */
[----:B---3--:R-:W-:Y:S01]  /*5090*/  FADD.FTZ R59, R59, R48 ;  /* 0x000000303b3b7221 */ /* 0x008fe20000010000 */
[----:B------:R-:W-:Y:S01]  /*50a0*/  FADD.FTZ R57, R57, R50 ;  /* 0x0000003239397221 */ /* 0x000fe20000010000 */
[----:B------:R-:W-:Y:S01]  /*50b0*/  FADD.FTZ R56, R56, R51 ;  /* 0x0000003338387221 */ /* 0x000fe20000010000 */
[----:B------:R-:W1:Y:S01]  /*50c0*/  LDS.128 R44, [R17+0x680] ;  /* 0x00068000112c7984 */ /* 0x000e620000000c00 */
[----:B------:R-:W-:Y:S01]  /*50d0*/  FADD.FTZ R62, R62, R49 ;  /* 0x000000313e3e7221 */ /* 0x000fe20000010000 */
[----:B----4-:R-:W-:Y:S01]  /*50e0*/  FADD.FTZ R52, R59, R52 ;  /* 0x000000343b347221 */ /* 0x010fe20000010000 */
[----:B------:R-:W-:Y:S01]  /*50f0*/  FADD.FTZ R124, R57, R54 ;  /* 0x00000036397c7221 */ /* 0x000fe20000010000 */
[----:B------:R-:W2:Y:S01]  /*5100*/  LDS.128 R48, [R17+0x700] ;  /* 0x0007000011307984 */ /* 0x000ea20000000c00 */
[----:B------:R-:W-:Y:S01]  /*5110*/  FADD.FTZ R125, R56, R55 ;  /* 0x00000037387d7221 */ /* 0x000fe20000010000 */
[----:B------:R-:W-:Y:S01]  /*5120*/  FADD.FTZ R123, R62, R53 ;  /* 0x000000353e7b7221 */ /* 0x000fe20000010000 */
[----:B-----5:R-:W-:Y:S01]  /*5130*/  FADD.FTZ R32, R52, R32 ;  /* 0x0000002034207221 */ /* 0x020fe20000010000 */
[----:B------:R-:W3:Y:S01]  /*5140*/  LDS.128 R56, [R17+0x740] ;  /* 0x0007400011387984 */ /* 0x000ee20000000c00 */
[----:B------:R-:W-:Y:S01]  /*5150*/  FADD.FTZ R34, R124, R34 ;  /* 0x000000227c227221 */ /* 0x000fe20000010000 */
[----:B------:R-:W-:Y:S01]  /*5160*/  FADD.FTZ R33, R123, R33 ;  /* 0x000000217b217221 */ /* 0x000fe20000010000 */
[----:B------:R-:W-:Y:S01]  /*5170*/  FADD.FTZ R35, R125, R35 ;  /* 0x000000237d237221 */ /* 0x000fe20000010000 */
[----:B------:R-:W4:Y:S04]  /*5180*/  LDS.128 R52, [R17+0x780] ;  /* 0x0007800011347984 */ /* 0x000f280000000c00 */
        /* <DEDUP_REMOVED lines=28> */
[----:B------:R-:W-:-:S07]  /*5350*/  FADD.FTZ R43, R34, R63 ;  /* 0x0000003f222b7221 */ /* 0x000fce0000010000 */
.L_x_829:
[----:B------:R-:W-:Y:S05]  /*5360*/  BSYNC B0 ;  /* 0x0000000000007941 */ /* 0x000fea0003800000 */
.L_x_828:
[----:B------:R-:W-:Y:S04]  /*5370*/  BSSY B0, `(.L_x_830) ;  /* 0x000000f000007945 */ /* 0x000fe80003800000 */
[----:B------:R-:W-:Y:S05]  /*5380*/  @P6 BRA `(.L_x_831) ;  /* 0x0000000000346947 */ /* 0x000fea0003800000 */
        /* <DEDUP_REMOVED lines=13> */
.L_x_831:
[----:B------:R-:W-:Y:S05]  /*5460*/  BSYNC B0 ;  /* 0x0000000000007941 */ /* 0x000fea0003800000 */
.L_x_830:
        /* <DEDUP_REMOVED lines=34> */
.L_x_834:
[----:B------:R-:W2:Y:S04]  /*5690*/  LDG.E.STRONG.GPU R17, desc[UR14][R26.64] ;  /* 0x0000000e1a117981 */ /* 0x000ea8000c1ef900 */
[----:B--2---:R-:W-:Y:S01]  /*56a0*/  CCTL.IVALL ;  /* 0x00000000ff00798f */ /* 0x004fe20002000000 */
[----:B------:R-:W-:Y:S05]  /*56b0*/  YIELD ;  /* 0x0000000000007946 */ /* 0x000fea0003800000 */
[----:B------:R-:W-:-:S13]  /*56c0*/  ISETP.NE.AND P6, PT, R17, R36, PT ;  /* 0x000000241100720c */ /* 0x000fda0003fc5270 */
[----:B------:R-:W-:Y:S05]  /*56d0*/  @P6 BRA `(.L_x_834) ;  /* 0xfffffffc00ec6947 */ /* 0x000fea000383ffff */
.L_x_833:
        /* <DEDUP_REMOVED lines=21> */
.L_x_838:
        /* <DEDUP_REMOVED lines=115> */
.L_x_837:
        /* <DEDUP_REMOVED lines=62> */
.L_x_839:
[----:B------:R-:W-:-:S04]  /*6340*/  ISETP.NE.AND P6, PT, R17, RZ, PT ;  /* 0x000000ff1100720c */ /* 0x000fc80003fc5270 */
[----:B------:R-:W-:-:S13]  /*6350*/  ISETP.NE.OR P6, PT, R27, RZ, P6 ;  /* 0x000000ff1b00720c */ /* 0x000fda00037c5670 */
[----:B------:R-:W-:Y:S05]  /*6360*/  @!P6 BRA `(.L_x_835) ;  /* 0x00000000007ce947 */ /* 0x000fea0003800000 */
.L_x_836:
        /* <DEDUP_REMOVED lines=31> */
.L_x_835:
        /* <DEDUP_REMOVED lines=11> */
.L_x_841:
[----:B------:R-:W-:Y:S05]  /*6610*/  BSYNC B0 ;  /* 0x0000000000007941 */ /* 0x000fea0003800000 */
.L_x_840:
        /* <DEDUP_REMOVED lines=17> */
.L_x_832:
[----:B------:R-:W0:Y:S01]  /*6730*/  S2UR UR10, SR_CgaCtaId ;  /* 0x00000000000a79c3 */ /* 0x000e220000008800 */
[----:B------:R-:W-:Y:S01]  /*6740*/  UMOV UR9, 0x400 ;  /* 0x0000040000097882 */ /* 0x000fe20000000000 */
[----:B------:R-:W-:Y:S01]  /*6750*/  ISETP.NE.AND P6, PT, RZ, UR11, PT ;  /* 0x0000000bff007c0c */ /* 0x000fe2000bfc5270 */
[--C-:B-1----:R-:W-:Y:S02]  /*6760*/  HADD2.F32 R33, -RZ, R64.reuse.H0_H0 ;  /* 0x20000040ff217230 */ /* 0x102fe40000004100 */
[--C-:B------:R-:W-:Y:S02]  /*6770*/  HADD2.F32 R35, -RZ, R81.reuse.H0_H0 ;  /* 0x20000051ff237230 */ /* 0x100fe40000004100 */
[----:B------:R-:W-:Y:S01]  /*6780*/  HADD2.F32 R34, -RZ, R81.H1_H1 ;  /* 0x30000051ff227230 */ /* 0x000fe20000004100 */
[----:B------:R-:W1:Y:S01]  /*6790*/  LDC R32, c[0x0][0x2ac] ;  /* 0x0000ab00ff207b82 */ /* 0x000e620000000800 */
[----:B------:R-:W-:Y:S01]  /*67a0*/  HADD2.F32 R64, -RZ, R64.H1_H1 ;  /* 0x30000040ff407230 */ /* 0x000fe20000004100 */
[----:B0-----:R-:W-:-:S03]  /*67b0*/  ULEA UR9, UR10, UR9, 0x18 ;  /* 0x000000090a097291 */ /* 0x001fc6000f8ec03f */
[----:B------:R-:W-:-:S06]  /*67c0*/  ULDC UR10, c[0x0][0x2bc] ;  /* 0x0000af00000a7ab9 */ /* 0x000fcc0000000800 */
[----:B------:R-:W-:Y:S01]  /*67d0*/  @!P0 STS.64 [UR9+0x30], R28 ;  /* 0x0000301cff008988 */ /* 0x000fe20008000a09 */
[----:B------:R-:W-:Y:S06]  /*67e0*/  BAR.SYNC.DEFER_BLOCKING 0x0 ;  /* 0x0000000000007b1d */ /* 0x000fec0000010000 */
[----:B------:R-:W0:Y:S02]  /*67f0*/  LDS.64 R26, [UR9+0x30] ;  /* 0x00003009ff1a7984 */ /* 0x000e240008000a00 */
[----:B0-----:R-:W-:Y:S01]  /*6800*/  FMUL.FTZ R17, R26, UR10 ;  /* 0x0000000a1a117c20 */ /* 0x001fe20008410000 */
[----:B------:R-:W-:-:S02]  /*6810*/  HADD2.F32 R26, -RZ, R82.H0_H0 ;  /* 0x20000052ff1a7230 */ /* 0x000fc40000004100 */
[----:B------:R-:W-:Y:S02]  /*6820*/  HADD2.F32 R82, -RZ, R82.H1_H1 ;  /* 0x30000052ff527230 */ /* 0x000fe40000004100 */
[----:B------:R-:W-:Y:S01]  /*6830*/  R2UR UR9, R17 ;  /* 0x00000000110972ca */ /* 0x000fe200000e0000 */
[----:B------:R-:W-:Y:S01]  /*6840*/  FADD.FTZ R26, R26, -UR12 ;  /* 0x8000000c1a1a7e21 */ /* 0x000fe20008010000 */
[----:B------:R-:W-:Y:S01]  /*6850*/  FMUL.FTZ R17, R27, UR10 ;  /* 0x0000000a1b117c20 */ /* 0x000fe20008410000 */
[----:B------:R-:W-:Y:S02]  /*6860*/  FADD.FTZ R82, R82, -UR12 ;  /* 0x8000000c52527e21 */ /* 0x000fe40008010000 */
[----:B------:R-:W-:Y:S02]  /*6870*/  FMUL.FTZ R43, R26, UR13 ;  /* 0x0000000d1a2b7c20 */ /* 0x000fe40008410000 */
[----:B------:R-:W-:Y:S01]  /*6880*/  FMUL.FTZ R82, R82, UR13 ;  /* 0x0000000d52527c20 */ /* 0x000fe20008410000 */
[----:B-1----:R-:W-:Y:S07]  /*6890*/  @!P6 BRA `(.L_x_842) ;  /* 0x000000000048e947 */ /* 0x002fee0003800000 */
        /* <DEDUP_REMOVED lines=18> */
.L_x_842:
        /* <DEDUP_REMOVED lines=11> */
[----:B------:R-:W-:Y:S01]  /*6a70*/  FFMA.FTZ R27, R82, UR9, R17 ;  /* 0x00000009521b7c23 */ /* 0x000fe20008010011 */
[----:B------:R-:W-:-:S03]  /*6a80*/  LEA R28, P0, R26, UR18, 0x1 ;  /* 0x000000121a1c7c11 */ /* 0x000fc6000f8008ff */
[----:B------:R-:W-:Y:S01]  /*6a90*/  FFMA.FTZ R34, R34, R23, -R27 ;  /* 0x0000001722227223 */ /* 0x000fe2000001081b */
[----:B------:R-:W-:Y:S01]  /*6aa0*/  LEA.HI.X R29, R26, UR19, R29, 0x1, P0 ;  /* 0x000000131a1d7c11 */ /* 0x000fe200080f0c1d */
[----:B------:R-:W-:-:S04]  /*6ab0*/  FFMA.FTZ R26, R43, UR9, R17 ;  /* 0x000000092b1a7c23 */ /* 0x000fc80008010011 */
[----:B------:R-:W-:-:S04]  /*6ac0*/  FFMA.FTZ R26, R35, R22, -R26 ;  /* 0x00000016231a7223 */ /* 0x000fc8000001081a */
[----:B------:R-:W-:Y:S01]  /*6ad0*/  FMUL.FTZ R27, R26, UR13 ;  /* 0x0000000d1a1b7c20 */ /* 0x000fe20008410000 */
[----:B------:R-:W-:-:S05]  /*6ae0*/  FMUL.FTZ R26, R34, UR13 ;  /* 0x0000000d221a7c20 */ /* 0x000fca0008410000 */
[----:B------:R-:W-:-:S05]  /*6af0*/  F2FP.F16.F32.PACK_AB R27, R26, R27 ;  /* 0x0000001b1a1b723e */ /* 0x000fca00000000ff */
[----:B------:R0:W-:Y:S02]  /*6b00*/  STG.E desc[UR14][R28.64], R27 ;  /* 0x0000001b1c007986 */ /* 0x0001e4000c10190e */
.L_x_844:
[----:B------:R-:W-:Y:S05]  /*6b10*/  BSYNC B0 ;  /* 0x0000000000007941 */ /* 0x000fea0003800000 */
.L_x_843:
        /* <DEDUP_REMOVED lines=28> */
.L_x_845:
[----:B------:R-:W-:Y:S01]  /*6ce0*/  ISETP.NE.AND P0, PT, R105, RZ, PT ;  /* 0x000000ff6900720c */ /* 0x000fe20003f05270 */
[----:B------:R-:W-:-:S12]  /*6cf0*/  BSSY B0, `(.L_x_846) ;  /* 0x0000014000007945 */ /* 0x000fd80003800000 */
        /* <DEDUP_REMOVED lines=19> */
.L_x_847:
[----:B------:R-:W-:Y:S05]  /*6e30*/  BSYNC B0 ;  /* 0x0000000000007941 */ /* 0x000fea0003800000 */
.L_x_846:
[----:B------:R-:W-:Y:S01]  /*6e40*/  ISETP.NE.AND P0, PT, RZ, UR11, PT ;  /* 0x0000000bff007c0c */ /* 0x000fe2000bf05270 */
[----:B------:R-:W-:Y:S01]  /*6e50*/  FADD.FTZ R33, R33, -UR12 ;  /* 0x8000000c21217e21 */ /* 0x000fe20008010000 */
[----:B------:R-:W-:Y:S01]  /*6e60*/  FADD.FTZ R26, R31, -UR12 ;  /* 0x8000000c1f1a7e21 */ /* 0x000fe20008010000 */
[----:B------:R-:W-:Y:S02]  /*6e70*/  HADD2.F32 R31, -RZ, R65.H0_H0 ;  /* 0x20000041ff1f7230 */ /* 0x000fe40000004100 */
[--C-:B------:R-:W-:Y:S02]  /*6e80*/  HADD2.F32 R35, -RZ, R79.reuse.H0_H0 ;  /* 0x2000004fff237230 */ /* 0x100fe40000004100 */
[----:B------:R-:W-:Y:S01]  /*6e90*/  FMUL.FTZ R41, R33, UR13 ;  /* 0x0000000d21297c20 */ /* 0x000fe20008410000 */
[----:B------:R-:W-:Y:S02]  /*6ea0*/  HADD2.F32 R34, -RZ, R79.H1_H1 ;  /* 0x3000004fff227230 */ /* 0x000fe40000004100 */
[----:B------:R-:W-:Y:S01]  /*6eb0*/  FMUL.FTZ R40, R26, UR13 ;  /* 0x0000000d1a287c20 */ /* 0x000fe20008410000 */
[----:B------:R-:W-:-:S02]  /*6ec0*/  HADD2.F32 R65, -RZ, R65.H1_H1 ;  /* 0x30000041ff417230 */ /* 0x000fc40000004100 */
[----:B------:R-:W-:Y:S05]  /*6ed0*/  @!P0 BRA `(.L_x_848) ;  /* 0x0000000000488947 */ /* 0x000fea0003800000 */
        /* <DEDUP_REMOVED lines=18> */
.L_x_848:
[----:B------:R-:W-:Y:S01]  /*7000*/  ISETP.NE.AND P0, PT, R104, RZ, PT ;  /* 0x000000ff6800720c */ /* 0x000fe20003f05270 */
[----:B------:R-:W-:-:S12]  /*7010*/  BSSY B0, `(.L_x_849) ;  /* 0x0000014000007945 */ /* 0x000fd80003800000 */
        /* <DEDUP_REMOVED lines=19> */
.L_x_850:
[----:B------:R-:W-:Y:S05]  /*7150*/  BSYNC B0 ;  /* 0x0000000000007941 */ /* 0x000fea0003800000 */
.L_x_849:
[----:B------:R-:W-:Y:S01]  /*7160*/  ISETP.NE.AND P0, PT, RZ, UR11, PT ;  /* 0x0000000bff007c0c */ /* 0x000fe2000bf05270 */
[----:B------:R-:W-:Y:S01]  /*7170*/  FADD.FTZ R26, R31, -UR12 ;  /* 0x8000000c1f1a7e21 */ /* 0x000fe20008010000 */
[----:B------:R-:W-:Y:S01]  /*7180*/  FADD.FTZ R65, R65, -UR12 ;  /* 0x8000000c41417e21 */ /* 0x000fe20008010000 */
[----:B------:R-:W-:Y:S02]  /*7190*/  HADD2.F32 R33, -RZ, R78.H0_H0 ;  /* 0x2000004eff217230 */ /* 0x000fe40000004100 */
[----:B------:R-:W-:Y:S02]  /*71a0*/  HADD2.F32 R31, -RZ, R10.H0_H0 ;  /* 0x2000000aff1f7230 */ /* 0x000fe40000004100 */
[----:B------:R-:W-:Y:S01]  /*71b0*/  FMUL.FTZ R41, R26, UR13 ;  /* 0x0000000d1a297c20 */ /* 0x000fe20008410000 */
[----:B------:R-:W-:Y:S02]  /*71c0*/  HADD2.F32 R78, -RZ, R78.H1_H1 ;  /* 0x3000004eff4e7230 */ /* 0x000fe40000004100 */
[----:B------:R-:W-:Y:S01]  /*71d0*/  FMUL.FTZ R40, R65, UR13 ;  /* 0x0000000d41287c20 */ /* 0x000fe20008410000 */
[----:B------:R-:W-:-:S02]  /*71e0*/  HADD2.F32 R10, -RZ, R10.H1_H1 ;  /* 0x3000000aff0a7230 */ /* 0x000fc40000004100 */
[----:B------:R-:W-:Y:S05]  /*71f0*/  @!P0 BRA `(.L_x_851) ;  /* 0x0000000000488947 */ /* 0x000fea0003800000 */
        /* <DEDUP_REMOVED lines=18> */
.L_x_851:
[----:B------:R-:W-:Y:S01]  /*7320*/  ISETP.NE.AND P0, PT, R103, RZ, PT ;  /* 0x000000ff6700720c */ /* 0x000fe20003f05270 */
[----:B------:R-:W-:-:S12]  /*7330*/  BSSY B0, `(.L_x_852) ;  /* 0x0000014000007945 */ /* 0x000fd80003800000 */
[----:B------:R-:W-:Y:S05]  /*7340*/  @!P0 BRA `(.L_x_853) ;  /* 0x0000000000488947 */ /* 0x000fea0003800000 */
[----:B------:R-:W-:Y:S01]  /*7350*/  ULDC.64 UR18, c[0x0][0x288] ;  /* 0x0000a20000127ab9 */ /* 0x000fe20000000a00 */
[----:B------:R-:W-:Y:S01]  /*7360*/  MOV R26, R18 ;  /* 0x00000012001a7202 */ /* 0x000fe20000000f00 */
[----:B012---:R-:W-:Y:S01]  /*7370*/  IMAD R29, R115, UR18, RZ ;  /* 0x00000012731d7c24 */ /* 0x007fe2000f8e02ff */
        /* <DEDUP_REMOVED lines=15> */
.L_x_853:
[----:B------:R-:W-:Y:S05]  /*7470*/  BSYNC B0 ;  /* 0x0000000000007941 */ /* 0x000fea0003800000 */
.L_x_852:
[----:B------:R-:W-:Y:S01]  /*7480*/  ISETP.NE.AND P0, PT, RZ, UR11, PT ;  /* 0x0000000bff007c0c */ /* 0x000fe2000bf05270 */
[----:B------:R-:W-:Y:S01]  /*7490*/  FADD.FTZ R31, R31, -UR12 ;  /* 0x8000000c1f1f7e21 */ /* 0x000fe20008010000 */
[----:B------:R-:W-:Y:S01]  /*74a0*/  FADD.FTZ R10, R10, -UR12 ;  /* 0x8000000c0a0a7e21 */ /* 0x000fe20008010000 */
[--C-:B------:R-:W-:Y:S02]  /*74b0*/  HADD2.F32 R33, -RZ, R77.reuse.H0_H0 ;  /* 0x2000004dff217230 */ /* 0x100fe40000004100 */
[----:B------:R-:W-:Y:S02]  /*74c0*/  HADD2.F32 R34, -RZ, R77.H1_H1 ;  /* 0x3000004dff227230 */ /* 0x000fe40000004100 */
[----:B------:R-:W-:Y:S01]  /*74d0*/  FMUL.FTZ R39, R31, UR13 ;  /* 0x0000000d1f277c20 */ /* 0x000fe20008410000 */
[--C-:B------:R-:W-:Y:S02]  /*74e0*/  HADD2.F32 R38, -RZ, R30.reuse.H0_H0 ;  /* 0x2000001eff267230 */ /* 0x100fe40000004100 */
[----:B------:R-:W-:Y:S01]  /*74f0*/  FMUL.FTZ R36, R10, UR13 ;  /* 0x0000000d0a247c20 */ /* 0x000fe20008410000 */
[----:B------:R-:W-:-:S02]  /*7500*/  HADD2.F32 R40, -RZ, R30.H1_H1 ;  /* 0x3000001eff287230 */ /* 0x000fc40000004100 */
[----:B------:R-:W-:Y:S05]  /*7510*/  @!P0 BRA `(.L_x_854) ;  /* 0x0000000000488947 */ /* 0x000fea0003800000 */
[----:B------:R-:W-:Y:S01]  /*7520*/  FFMA.FTZ R10, R39, R22, R24 ;  /* 0x00000016270a7223 */ /* 0x000fe20000010018 */
[----:B------:R-:W-:-:S03]  /*7530*/  FFMA.FTZ R26, R36, R23, R25 ;  /* 0x00000017241a7223 */ /* 0x000fc60000010019 */
[----:B0123--:R-:W-:Y:S01]  /*7540*/  FMUL.FTZ R27, R10, -1.4426950216293334961 ;  /* 0xbfb8aa3b0a1b7820 */ /* 0x00ffe20000410000 */
        /* <DEDUP_REMOVED lines=15> */
.L_x_854:
[----:B------:R-:W-:Y:S01]  /*7640*/  ISETP.NE.AND P0, PT, R102, RZ, PT ;  /* 0x000000ff6600720c */ /* 0x000fe20003f05270 */
[----:B------:R-:W-:-:S12]  /*7650*/  BSSY B0, `(.L_x_855) ;  /* 0x0000014000007945 */ /* 0x000fd80003800000 */
[----:B------:R-:W-:Y:S05]  /*7660*/  @!P0 BRA `(.L_x_856) ;  /* 0x0000000000488947 */ /* 0x000fea0003800000 */
[----:B------:R-:W-:Y:S01]  /*7670*/  ULDC.64 UR18, c[0x0][0x288] ;  /* 0x0000a20000127ab9 */ /* 0x000fe20000000a00 */
[----:B------:R-:W-:Y:S01]  /*7680*/  MOV R26, R18 ;  /* 0x00000012001a7202 */ /* 0x000fe20000000f00 */
[----:B------:R-:W-:Y:S01]  /*7690*/  IMAD R10, R114, UR18, RZ ;  /* 0x00000012720a7c24 */ /* 0x000fe2000f8e02ff */
[----:B0123--:R-:W-:-:S03]  /*76a0*/  MOV R27, R21 ;  /* 0x00000015001b7202 */ /* 0x00ffc60000000f00 */
[----:B------:R-:W-:Y:S02]  /*76b0*/  IMAD R29, R91, UR19, R10 ;  /* 0x000000135b1d7c24 */ /* 0x000fe4000f8e020a */
[----:B------:R-:W-:Y:S01]  /*76c0*/  FFMA.FTZ R10, R39, UR9, R17 ;  /* 0x00000009270a7c23 */ /* 0x000fe20008010011 */
[----:B------:R-:W-:Y:S01]  /*76d0*/  IMAD.WIDE.U32 R26, R91, UR18, R26 ;  /* 0x000000125b1a7c25 */ /* 0x000fe2000f8e001a */
[----:B------:R-:W-:-:S03]  /*76e0*/  ULDC.64 UR18, c[0x0][0x210] ;  /* 0x0000840000127ab9 */ /* 0x000fc60000000a00 */
[----:B------:R-:W-:Y:S01]  /*76f0*/  FFMA.FTZ R10, R33, R22, -R10 ;  /* 0x00000016210a7223 */ /* 0x000fe2000001080a */
[----:B------:R-:W-:Y:S01]  /*7700*/  IADD3 R29, R27, R29, RZ ;  /* 0x0000001d1b1d7210 */ /* 0x000fe20007ffe0ff */
[----:B------:R-:W-:Y:S01]  /*7710*/  FFMA.FTZ R27, R36, UR9, R17 ;  /* 0x00000009241b7c23 */ /* 0x000fe20008010011 */
[----:B------:R-:W-:-:S03]  /*7720*/  LEA R28, P0, R26, UR18, 0x1 ;  /* 0x000000121a1c7c11 */ /* 0x000fc6000f8008ff */
[----:B------:R-:W-:Y:S01]  /*7730*/  FFMA.FTZ R34, R34, R23, -R27 ;  /* 0x0000001722227223 */ /* 0x000fe2000001081b */
[----:B------:R-:W-:Y:S01]  /*7740*/  FMUL.FTZ R27, R10, UR13 ;  /* 0x0000000d0a1b7c20 */ /* 0x000fe20008410000 */
[----:B------:R-:W-:Y:S02]  /*7750*/  LEA.HI.X R29, R26, UR19, R29, 0x1, P0 ;  /* 0x000000131a1d7c11 */ /* 0x000fe400080f0c1d */
[----:B------:R-:W-:-:S05]  /*7760*/  FMUL.FTZ R10, R34, UR13 ;  /* 0x0000000d220a7c20 */ /* 0x000fca0008410000 */
[----:B------:R-:W-:-:S05]  /*7770*/  F2FP.F16.F32.PACK_AB R27, R10, R27 ;  /* 0x0000001b0a1b723e */ /* 0x000fca00000000ff */
[----:B------:R4:W-:Y:S02]  /*7780*/  STG.E desc[UR14][R28.64], R27 ;  /* 0x0000001b1c007986 */ /* 0x0009e4000c10190e */
.L_x_856:
[----:B------:R-:W-:Y:S05]  /*7790*/  BSYNC B0 ;  /* 0x0000000000007941 */ /* 0x000fea0003800000 */
.L_x_855:
[----:B------:R-:W-:Y:S01]  /*77a0*/  ISETP.NE.AND P0, PT, RZ, UR11, PT ;  /* 0x0000000bff007c0c */ /* 0x000fe2000bf05270 */
[----:B------:R-:W-:Y:S01]  /*77b0*/  FADD.FTZ R38, R38, -UR12 ;  /* 0x8000000c26267e21 */ /* 0x000fe20008010000 */
[----:B------:R-:W-:Y:S01]  /*77c0*/  FADD.FTZ R40, R40, -UR12 ;  /* 0x8000000c28287e21 */ /* 0x000fe20008010000 */
[--C-:B01234-:R-:W-:Y:S02]  /*77d0*/  HADD2.F32 R29, -RZ, R76.reuse.H0_H0 ;  /* 0x2000004cff1d7230 */ /* 0x11ffe40000004100 */
        /* <DEDUP_REMOVED lines=24> */
.L_x_857:
        /* <DEDUP_REMOVED lines=21> */
.L_x_859:
[----:B------:R-:W-:Y:S05]  /*7ab0*/  BSYNC B0 ;  /* 0x0000000000007941 */ /* 0x000fea0003800000 */
.L_x_858:
[----:B------:R-:W-:Y:S01]  /*7ac0*/  ISETP.NE.AND P0, PT, RZ, UR11, PT ;  /* 0x0000000bff007c0c */ /* 0x000fe2000bf05270 */
[----:B------:R-:W-:Y:S01]  /*7ad0*/  FADD.FTZ R36, R36, -UR12 ;  /* 0x8000000c24247e21 */ /* 0x000fe20008010000 */
[----:B------:R-:W-:Y:S01]  /*7ae0*/  FADD.FTZ R37, R37, -UR12 ;  /* 0x8000000c25257e21 */ /* 0x000fe20008010000 */
[--C-:B------:R-:W-:Y:S02]  /*7af0*/  HADD2.F32 R29, -RZ, R75.reuse.H0_H0 ;  /* 0x2000004bff1d7230 */ /* 0x100fe40000004100 */
[----:B------:R-:W-:Y:S01]  /*7b00*/  FMUL.FTZ R35, R36, UR13 ;  /* 0x0000000d24237c20 */ /* 0x000fe20008410000 */
[----:B------:R-:W-:Y:S02]  /*7b10*/  HADD2.F32 R28, -RZ, R75.H1_H1 ;  /* 0x3000004bff1c7230 */ /* 0x000fe40000004100 */
[----:B------:R-:W-:Y:S01]  /*7b20*/  FMUL.FTZ R36, R37, UR13 ;  /* 0x0000000d25247c20 */ /* 0x000fe20008410000 */
[--C-:B------:R-:W-:Y:S02]  /*7b30*/  HADD2.F32 R38, -RZ, R12.reuse.H0_H0 ;  /* 0x2000000cff267230 */ /* 0x100fe40000004100 */
[----:B------:R-:W-:-:S02]  /*7b40*/  HADD2.F32 R39, -RZ, R12.H1_H1 ;  /* 0x3000000cff277230 */ /* 0x000fc40000004100 */
        /* <DEDUP_REMOVED lines=19> */
.L_x_860:
[----:B------:R-:W-:Y:S01]  /*7c80*/  ISETP.NE.AND P0, PT, R100, RZ, PT ;  /* 0x000000ff6400720c */ /* 0x000fe20003f05270 */
[----:B------:R-:W-:-:S12]  /*7c90*/  BSSY B0, `(.L_x_861) ;  /* 0x0000014000007945 */ /* 0x000fd80003800000 */
[----:B------:R-:W-:Y:S05]  /*7ca0*/  @!P0 BRA `(.L_x_862) ;  /* 0x0000000000488947 */ /* 0x000fea0003800000 */
[----:B------:R-:W-:Y:S01]  /*7cb0*/  ULDC.64 UR18, c[0x0][0x288] ;  /* 0x0000a20000127ab9 */ /* 0x000fe20000000a00 */
[----:B------:R-:W-:Y:S01]  /*7cc0*/  MOV R10, R18 ;  /* 0x00000012000a7202 */ /* 0x000fe20000000f00 */
[----:B------:R-:W-:Y:S01]  /*7cd0*/  IMAD R12, R112, UR18, RZ ;  /* 0x00000012700c7c24 */ /* 0x000fe2000f8e02ff */
[----:B0-----:R-:W-:-:S03]  /*7ce0*/  MOV R11, R21 ;  /* 0x00000015000b7202 */ /* 0x001fc60000000f00 */
        /* <DEDUP_REMOVED lines=14> */
.L_x_862:
[----:B------:R-:W-:Y:S05]  /*7dd0*/  BSYNC B0 ;  /* 0x0000000000007941 */ /* 0x000fea0003800000 */
.L_x_861:
[----:B------:R-:W-:Y:S01]  /*7de0*/  ISETP.NE.AND P6, PT, RZ, UR11, PT ;  /* 0x0000000bff007c0c */ /* 0x000fe2000bfc5270 */
[----:B------:R-:W-:Y:S01]  /*7df0*/  FADD.FTZ R38, R38, -UR12 ;  /* 0x8000000c26267e21 */ /* 0x000fe20008010000 */
[----:B------:R-:W-:Y:S01]  /*7e00*/  FADD.FTZ R39, R39, -UR12 ;  /* 0x8000000c27277e21 */ /* 0x000fe20008010000 */
[--C-:B01----:R-:W-:Y:S02]  /*7e10*/  HADD2.F32 R27, -RZ, R74.reuse.H0_H0 ;  /* 0x2000004aff1b7230 */ /* 0x103fe40000004100 */
        /* <DEDUP_REMOVED lines=24> */
.L_x_863:
        /* <DEDUP_REMOVED lines=20> */
.L_x_865:
[----:B------:R-:W-:Y:S05]  /*80e0*/  BSYNC B0 ;  /* 0x0000000000007941 */ /* 0x000fea0003800000 */
.L_x_864:
[----:B------:R-:W-:Y:S01]  /*80f0*/  FADD.FTZ R35, R35, -UR12 ;  /* 0x8000000c23237e21 */ /* 0x000fe20008010000 */
[----:B------:R-:W-:Y:S01]  /*8100*/  FADD.FTZ R36, R36, -UR12 ;  /* 0x8000000c24247e21 */ /* 0x000fe20008010000 */
[--C-:B------:R-:W-:Y:S02]  /*8110*/  HADD2.F32 R27, -RZ, R73.reuse.H0_H0 ;  /* 0x20000049ff1b7230 */ /* 0x100fe40000004100 */
[----:B------:R-:W-:Y:S02]  /*8120*/  HADD2.F32 R26, -RZ, R73.H1_H1 ;  /* 0x30000049ff1a7230 */ /* 0x000fe40000004100 */
[----:B------:R-:W-:Y:S01]  /*8130*/  FMUL.FTZ R35, R35, UR13 ;  /* 0x0000000d23237c20 */ /* 0x000fe20008410000 */
[--C-:B------:R-:W-:Y:S02]  /*8140*/  HADD2.F32 R33, -RZ, R14.reuse.H0_H0 ;  /* 0x2000000eff217230 */ /* 0x100fe40000004100 */
[----:B------:R-:W-:Y:S01]  /*8150*/  FMUL.FTZ R36, R36, UR13 ;  /* 0x0000000d24247c20 */ /* 0x000fe20008410000 */
[----:B------:R-:W-:Y:S01]  /*8160*/  HADD2.F32 R34, -RZ, R14.H1_H1 ;  /* 0x3000000eff227230 */ /* 0x000fe20000004100 */
        /* <DEDUP_REMOVED lines=19> */
.L_x_866:
        /* <DEDUP_REMOVED lines=20> */
.L_x_868:
[----:B------:R-:W-:Y:S05]  /*83e0*/  BSYNC B0 ;  /* 0x0000000000007941 */ /* 0x000fea0003800000 */
.L_x_867:
        /* <DEDUP_REMOVED lines=26> */
.L_x_869:
        /* <DEDUP_REMOVED lines=20> */
.L_x_871:
[----:B------:R-:W-:Y:S05]  /*86d0*/  BSYNC B0 ;  /* 0x0000000000007941 */ /* 0x000fea0003800000 */
.L_x_870:
[----:B------:R-:W-:Y:S02]  /*86e0*/  HADD2.F32 R10, -RZ, R15.H1_H1 ;  /* 0x3000000fff0a7230 */ /* 0x000fe40000004100 */
[----:B------:R-:W-:Y:S01]  /*86f0*/  FADD.FTZ R35, R35, -UR12 ;  /* 0x8000000c23237e21 */ /* 0x000fe20008010000 */
[--C-:B------:R-:W-:Y:S01]  /*8700*/  HADD2.F32 R15, -RZ, R71.reuse.H0_H0 ;  /* 0x20000047ff0f7230 */ /* 0x100fe20000004100 */
[----:B------:R-:W-:Y:S01]  /*8710*/  SHF.R.U32.HI R37, RZ, 0x2, R2 ;  /* 0x00000002ff257819 */ /* 0x000fe20000011602 */
[----:B------:R-:W-:Y:S02]  /*8720*/  HADD2.F32 R14, -RZ, R71.H1_H1 ;  /* 0x30000047ff0e7230 */ /* 0x000fe40000004100 */
[----:B------:R-:W-:Y:S01]  /*8730*/  FADD.FTZ R10, R10, -UR12 ;  /* 0x8000000c0a0a7e21 */ /* 0x000fe20008010000 */
[--C-:B------:R-:W-:Y:S02]  /*8740*/  HADD2.F32 R31, -RZ, R16.reuse.H0_H0 ;  /* 0x20000010ff1f7230 */ /* 0x100fe40000004100 */
[----:B------:R-:W-:Y:S01]  /*8750*/  FMUL.FTZ R35, R35, UR13 ;  /* 0x0000000d23237c20 */ /* 0x000fe20008410000 */
[----:B------:R-:W-:-:S02]  /*8760*/  HADD2.F32 R33, -RZ, R16.H1_H1 ;  /* 0x30000010ff217230 */ /* 0x000fc40000004100 */
        /* <DEDUP_REMOVED lines=20> */
.L_x_872:
[----:B------:R-:W-:Y:S04]  /*88b0*/  BSSY B0, `(.L_x_873) ;  /* 0x0000014000007945 */ /* 0x000fe80003800000 */
        /* <DEDUP_REMOVED lines=19> */
.L_x_874:
[----:B------:R-:W-:Y:S05]  /*89f0*/  BSYNC B0 ;  /* 0x0000000000007941 */ /* 0x000fea0003800000 */
.L_x_873:
[----:B------:R-:W-:Y:S01]  /*8a00*/  FADD.FTZ R31, R31, -UR12 ;  /* 0x8000000c1f1f7e21 */ /* 0x000fe20008010000 */
[----:B------:R-:W-:Y:S01]  /*8a10*/  FADD.FTZ R33, R33, -UR12 ;  /* 0x8000000c21217e21 */ /* 0x000fe20008010000 */
[--C-:B------:R-:W-:Y:S02]  /*8a20*/  HADD2.F32 R15, -RZ, R70.reuse.H0_H0 ;  /* 0x20000046ff0f7230 */ /* 0x100fe40000004100 */
[----:B------:R-:W-:Y:S02]  /*8a30*/  IMAD R32, R32, UR16, R37 ;  /* 0x0000001020207c24 */ /* 0x000fe4000f8e0225 */
[----:B------:R-:W-:Y:S01]  /*8a40*/  FMUL.FTZ R31, R31, UR13 ;  /* 0x0000000d1f1f7c20 */ /* 0x000fe20008410000 */
[----:B------:R-:W-:Y:S02]  /*8a50*/  HADD2.F32 R70, -RZ, R70.H1_H1 ;  /* 0x30000046ff467230 */ /* 0x000fe40000004100 */
[----:B------:R-:W-:Y:S01]  /*8a60*/  FMUL.FTZ R30, R33, UR13 ;  /* 0x0000000d211e7c20 */ /* 0x000fe20008410000 */
[----:B------:R-:W-:Y:S01]  /*8a70*/  HADD2.F32 R34, -RZ, R6.H0_H0 ;  /* 0x20000006ff227230 */ /* 0x000fe20000004100 */
        /* <DEDUP_REMOVED lines=19> */
.L_x_875:
[----:B------:R-:W-:Y:S04]  /*8bb0*/  BSSY B0, `(.L_x_876) ;  /* 0x0000014000007945 */ /* 0x000fe80003800000 */
[----:B------:R-:W-:Y:S05]  /*8bc0*/  @!P1 BRA `(.L_x_877) ;  /* 0x0000000000489947 */ /* 0x000fea0003800000 */
[----:B------:R-:W-:Y:S01]  /*8bd0*/  ULDC.64 UR18, c[0x0][0x288] ;  /* 0x0000a20000127ab9 */ /* 0x000fe20000000a00 */
[----:B------:R-:W-:Y:S01]  /*8be0*/  MOV R10, R18 ;  /* 0x00000012000a7202 */ /* 0x000fe20000000f00 */
[----:B0123--:R-:W-:Y:S01]  /*8bf0*/  IMAD R12, R107, UR18, RZ ;  /* 0x000000126b0c7c24 */ /* 0x00ffe2000f8e02ff */
        /* <DEDUP_REMOVED lines=15> */
.L_x_877:
[----:B------:R-:W-:Y:S05]  /*8cf0*/  BSYNC B0 ;  /* 0x0000000000007941 */ /* 0x000fea0003800000 */
.L_x_876:
[----:B------:R-:W-:Y:S02]  /*8d00*/  HADD2.F32 R6, -RZ, R6.H1_H1 ;  /* 0x30000006ff067230 */ /* 0x000fe40000004100 */
[----:B------:R-:W-:Y:S01]  /*8d10*/  FADD.FTZ R34, R34, -UR12 ;  /* 0x8000000c22227e21 */ /* 0x000fe20008010000 */
[----:B------:R-:W-:Y:S01]  /*8d20*/  IADD3 R28, R32, 0x180, RZ ;  /* 0x00000180201c7810 */ /* 0x000fe20007ffe0ff */
[----:B------:R-:W-:Y:S01]  /*8d30*/  ULDC.64 UR18, c[0x0][0x290] ;  /* 0x0000a40000127ab9 */ /* 0x000fe20000000a00 */
[--C-:B01234-:R-:W-:Y:S02]  /*8d40*/  HADD2.F32 R13, -RZ, R69.reuse.H0_H0 ;  /* 0x20000045ff0d7230 */ /* 0x11ffe40000004100 */
[----:B------:R-:W-:Y:S01]  /*8d50*/  FADD.FTZ R6, R6, -UR12 ;  /* 0x8000000c06067e21 */ /* 0x000fe20008010000 */
[----:B------:R-:W-:Y:S02]  /*8d60*/  HADD2.F32 R12, -RZ, R69.H1_H1 ;  /* 0x30000045ff0c7230 */ /* 0x000fe40000004100 */
[----:B------:R-:W-:Y:S01]  /*8d70*/  FMUL.FTZ R33, R34, UR13 ;  /* 0x0000000d22217c20 */ /* 0x000fe20008410000 */
[----:B------:R-:W-:Y:S01]  /*8d80*/  SHF.R.S32.HI R30, RZ, 0x1f, R28 ;  /* 0x0000001fff1e7819 */ /* 0x000fe2000001141c */
        /* <DEDUP_REMOVED lines=20> */
.L_x_878:
[----:B------:R-:W-:Y:S01]  /*8ed0*/  ISETP.GE.U32.AND P0, PT, R28, UR18, PT ;  /* 0x000000121c007c0c */ /* 0x000fe2000bf06070 */
[----:B------:R-:W-:Y:S01]  /*8ee0*/  BSSY B0, `(.L_x_879) ;  /* 0x0000018000007945 */ /* 0x000fe20003800000 */
[--C-:B------:R-:W-:Y:S02]  /*8ef0*/  HADD2.F32 R14, -RZ, R7.reuse.H0_H0 ;  /* 0x20000007ff0e7230 */ /* 0x100fe40000004100 */
[----:B------:R-:W-:Y:S01]  /*8f00*/  ISETP.GE.AND.EX P0, PT, R30, UR19, PT, P0 ;  /* 0x000000131e007c0c */ /* 0x000fe2000bf06300 */
[----:B------:R-:W-:-:S03]  /*8f10*/  HADD2.F32 R15, -RZ, R7.H1_H1 ;  /* 0x30000007ff0f7230 */ /* 0x000fc60000004100 */
[----:B------:R-:W-:-:S13]  /*8f20*/  ISETP.LT.U32.AND P0, PT, R2, 0x80, !P0 ;  /* 0x000000800200780c */ /* 0x000fda0004701070 */
        /* <DEDUP_REMOVED lines=19> */
.L_x_880:
[----:B------:R-:W-:Y:S05]  /*9060*/  BSYNC B0 ;  /* 0x0000000000007941 */ /* 0x000fea0003800000 */
.L_x_879:
[----:B------:R-:W-:Y:S01]  /*9070*/  FADD.FTZ R14, R14, -UR12 ;  /* 0x8000000c0e0e7e21 */ /* 0x000fe20008010000 */
[----:B------:R-:W-:Y:S01]  /*9080*/  IADD3 R28, R32, 0x1a0, RZ ;  /* 0x000001a0201c7810 */ /* 0x000fe20007ffe0ff */
[----:B------:R-:W-:Y:S01]  /*9090*/  FADD.FTZ R15, R15, -UR12 ;  /* 0x8000000c0f0f7e21 */ /* 0x000fe20008010000 */
[--C-:B------:R-:W-:Y:S02]  /*90a0*/  HADD2.F32 R13, -RZ, R68.reuse.H0_H0 ;  /* 0x20000044ff0d7230 */ /* 0x100fe40000004100 */
[----:B------:R-:W-:Y:S01]  /*90b0*/  FMUL.FTZ R29, R14, UR13 ;  /* 0x0000000d0e1d7c20 */ /* 0x000fe20008410000 */
[----:B------:R-:W-:Y:S01]  /*90c0*/  HADD2.F32 R68, -RZ, R68.H1_H1 ;  /* 0x30000044ff447230 */ /* 0x000fe20000004100 */
[----:B------:R-:W-:Y:S01]  /*90d0*/  SHF.R.S32.HI R30, RZ, 0x1f, R28 ;  /* 0x0000001fff1e7819 */ /* 0x000fe2000001141c */
[----:B------:R-:W-:Y:S01]  /*90e0*/  FMUL.FTZ R26, R15, UR13 ;  /* 0x0000000d0f1a7c20 */ /* 0x000fe20008410000 */
        /* <DEDUP_REMOVED lines=19> */
.L_x_881:
        /* <DEDUP_REMOVED lines=25> */
.L_x_883:
[----:B------:R-:W-:Y:S05]  /*93b0*/  BSYNC B0 ;  /* 0x0000000000007941 */ /* 0x000fea0003800000 */
.L_x_882:
[----:B------:R-:W-:Y:S01]  /*93c0*/  FADD.FTZ R12, R12, -UR12 ;  /* 0x8000000c0c0c7e21 */ /* 0x000fe20008010000 */
[----:B------:R-:W-:Y:S01]  /*93d0*/  IADD3 R28, R32, 0x1c0, RZ ;  /* 0x000001c0201c7810 */ /* 0x000fe20007ffe0ff */
[----:B------:R-:W-:Y:S01]  /*93e0*/  FADD.FTZ R8, R8, -UR12 ;  /* 0x8000000c08087e21 */ /* 0x000fe20008010000 */
[--C-:B01----:R-:W-:Y:S02]  /*93f0*/  HADD2.F32 R11, -RZ, R67.reuse.H0_H0 ;  /* 0x20000043ff0b7230 */ /* 0x103fe40000004100 */
[----:B------:R-:W-:Y:S01]  /*9400*/  FMUL.FTZ R29, R12, UR13 ;  /* 0x0000000d0c1d7c20 */ /* 0x000fe20008410000 */
[----:B------:R-:W-:Y:S01]  /*9410*/  HADD2.F32 R10, -RZ, R67.H1_H1 ;  /* 0x30000043ff0a7230 */ /* 0x000fe20000004100 */
        /* <DEDUP_REMOVED lines=21> */
.L_x_884:
        /* <DEDUP_REMOVED lines=25> */
.L_x_886:
[----:B------:R-:W-:Y:S05]  /*9700*/  BSYNC B0 ;  /* 0x0000000000007941 */ /* 0x000fea0003800000 */
.L_x_885:
[----:B------:R-:W-:Y:S01]  /*9710*/  FADD.FTZ R12, R12, -UR12 ;  /* 0x8000000c0c0c7e21 */ /* 0x000fe20008010000 */
[----:B------:R-:W-:Y:S01]  /*9720*/  IADD3 R32, R32, 0x1e0, RZ ;  /* 0x000001e020207810 */ /* 0x000fe20007ffe0ff */
[----:B------:R-:W-:Y:S01]  /*9730*/  FADD.FTZ R13, R13, -UR12 ;  /* 0x8000000c0d0d7e21 */ /* 0x000fe20008010000 */
[--C-:B0-----:R-:W-:Y:S02]  /*9740*/  HADD2.F32 R9, -RZ, R66.reuse.H0_H0 ;  /* 0x20000042ff097230 */ /* 0x101fe40000004100 */
        /* <DEDUP_REMOVED lines=23> */
.L_x_887:
[----:B------:R-:W-:Y:S01]  /*98c0*/  ISETP.GE.U32.AND P0, PT, R32, UR18, PT ;  /* 0x0000001220007c0c */ /* 0x000fe2000bf06070 */
[----:B------:R-:W-:Y:S03]  /*98d0*/  BSSY B0, `(.L_x_888) ;  /* 0x0000015000007945 */ /* 0x000fe60003800000 */
[----:B------:R-:W-:-:S04]  /*98e0*/  ISETP.GE.AND.EX P0, PT, R16, UR19, PT, P0 ;  /* 0x0000001310007c0c */ /* 0x000fc8000bf06300 */
[----:B------:R-:W-:-:S13]  /*98f0*/  ISETP.LT.U32.AND P0, PT, R2, 0x80, !P0 ;  /* 0x000000800200780c */ /* 0x000fda0004701070 */
[----:B------:R-:W-:Y:S05]  /*9900*/  @!P0 BRA `(.L_x_889) ;  /* 0x0000000000448947 */ /* 0x000fea0003800000 */
[----:B------:R-:W-:Y:S01]  /*9910*/  ULDC.64 UR18, c[0x0][0x288] ;  /* 0x0000a20000127ab9 */ /* 0x000fe20000000a00 */
[----:B------:R-:W-:Y:S01]  /*9920*/  MOV R19, R21 ;  /* 0x0000001500137202 */ /* 0x000fe20000000f00 */
[--C-:B------:R-:W-:Y:S01]  /*9930*/  FFMA.FTZ R8, R15, UR9, R17.reuse ;  /* 0x000000090f087c23 */ /* 0x100fe20008010011 */
[----:B------:R-:W-:Y:S02]  /*9940*/  IMAD R7, R119, UR18, RZ ;  /* 0x0000001277077c24 */ /* 0x000fe4000f8e02ff */
[----:B------:R-:W-:Y:S01]  /*9950*/  FFMA.FTZ R17, R14, UR9, R17 ;  /* 0x000000090e117c23 */ /* 0x000fe20008010011 */
[----:B------:R-:W-:-:S04]  /*9960*/  IMAD.WIDE.U32 R18, R96, UR18, R18 ;  /* 0x0000001260127c25 */ /* 0x000fc8000f8e0012 */
[----:B------:R-:W-:Y:S01]  /*9970*/  FFMA.FTZ R8, R9, R22, -R8 ;  /* 0x0000001609087223 */ /* 0x000fe20000010808 */
[----:B------:R-:W-:Y:S01]  /*9980*/  FFMA.FTZ R17, R66, R23, -R17 ;  /* 0x0000001742117223 */ /* 0x000fe20000010811 */
[----:B------:R-:W-:Y:S01]  /*9990*/  IMAD R7, R96, UR19, R7 ;  /* 0x0000001360077c24 */ /* 0x000fe2000f8e0207 */
[----:B------:R-:W-:Y:S01]  /*99a0*/  ULDC.64 UR18, c[0x0][0x210] ;  /* 0x0000840000127ab9 */ /* 0x000fe20000000a00 */
[----:B------:R-:W-:Y:S01]  /*99b0*/  FMUL.FTZ R8, R8, UR13 ;  /* 0x0000000d08087c20 */ /* 0x000fe20008410000 */
[----:B------:R-:W-:Y:S01]  /*99c0*/  FMUL.FTZ R9, R17, UR13 ;  /* 0x0000000d11097c20 */ /* 0x000fe20008410000 */
[----:B------:R-:W-:Y:S02]  /*99d0*/  LEA R6, P0, R18, UR18, 0x1 ;  /* 0x0000001212067c11 */ /* 0x000fe4000f8008ff */
[----:B------:R-:W-:Y:S02]  /*99e0*/  IADD3 R7, R19, R7, RZ ;  /* 0x0000000713077210 */ /* 0x000fe40007ffe0ff */
[----:B------:R-:W-:-:S02]  /*99f0*/  F2FP.F16.F32.PACK_AB R9, R9, R8 ;  /* 0x000000080909723e */ /* 0x000fc400000000ff */
[----:B------:R-:W-:-:S05]  /*9a00*/  LEA.HI.X R7, R18, UR19, R7, 0x1, P0 ;  /* 0x0000001312077c11 */ /* 0x000fca00080f0c07 */
[----:B------:R0:W-:Y:S02]  /*9a10*/  STG.E desc[UR14][R6.64], R9 ;  /* 0x0000000906007986 */ /* 0x0001e4000c10190e */
.L_x_889:
[----:B------:R-:W-:Y:S05]  /*9a20*/  BSYNC B0 ;  /* 0x0000000000007941 */ /* 0x000fea0003800000 */
.L_x_888:
[----:B------:R-:W-:Y:S02]  /*9a30*/  IADD3 R5, R3, R5, RZ ;  /* 0x0000000503057210 */ /* 0x000fe40007ffe0ff */
[----:B------:R-:W-:Y:S02]  /*9a40*/  IADD3 R84, R84, 0x1, RZ ;  /* 0x0000000154547810 */ /* 0x000fe40007ffe0ff */
[----:B------:R-:W-:-:S13]  /*9a50*/  ISETP.GE.AND P0, PT, R5, UR4, PT ;  /* 0x0000000405007c0c */ /* 0x000fda000bf06270 */
[----:B------:R-:W-:Y:S05]  /*9a60*/  @!P0 BRA `(.L_x_890) ;  /* 0xffffff6c001c8947 */ /* 0x000fea000383ffff */
.L_x_807:
        /* <DEDUP_REMOVED lines=23> */
.L_x_892:
[----:B------:R-:W-:Y:S05]  /*9be0*/  BSYNC B0 ;  /* 0x0000000000007941 */ /* 0x000fea0003800000 */
.L_x_891:
[----:B------:R-:W-:Y:S05]  /*9bf0*/  @P0 EXIT ;  /* 0x000000000000094d */ /* 0x000fea0003800000 */
[----:B------:R-:W-:Y:S05]  /*9c00*/  @P2 BRA `(.L_x_893) ;  /* 0x0000000000202947 */ /* 0x000fea0003800000 */
[----:B------:R-:W-:-:S05]  /*9c10*/  IMAD R0, R6, R9, RZ ;  /* 0x0000000906007224 */ /* 0x000fca00078e02ff */
[----:B------:R-:W-:-:S13]  /*9c20*/  ISETP.NE.AND P0, PT, R0, -0x1, PT ;  /* 0xffffffff0000780c */ /* 0x000fda0003f05270 */
[----:B------:R-:W-:Y:S05]  /*9c30*/  @!P0 BRA `(.L_x_893) ;  /* 0x0000000000148947 */ /* 0x000fea0003800000 */
.L_x_894:
[----:B0-----:R-:W2:Y:S04]  /*9c40*/  LDG.E.STRONG.GPU R3, desc[UR14][R4.64] ;  /* 0x0000000e04037981 */ /* 0x001ea8000c1ef900 */
[----:B--2---:R-:W-:Y:S01]  /*9c50*/  CCTL.IVALL ;  /* 0x00000000ff00798f */ /* 0x004fe20002000000 */
[----:B------:R-:W-:Y:S05]  /*9c60*/  YIELD ;  /* 0x0000000000007946 */ /* 0x000fea0003800000 */
[----:B------:R-:W-:-:S13]  /*9c70*/  ISETP.NE.AND P0, PT, R3, R0, PT ;  /* 0x000000000300720c */ /* 0x000fda0003f05270 */
[----:B------:R-:W-:Y:S05]  /*9c80*/  @P0 BRA `(.L_x_894) ;  /* 0xfffffffc00ec0947 */ /* 0x000fea000383ffff */
.L_x_893:
        /* <DEDUP_REMOVED lines=24> */
.L_x_895:
        /* <DEDUP_REMOVED lines=23> */
.L_x_896:
        /* <DEDUP_REMOVED lines=16> */
.L_x_3347:


//--------------------- .text._Z35group_norm_nhwc_bwd_one_pass_kernelI11Fp16IOBf16WLi64ELi8ELi128EEv26Group_norm_nhwc_bwd_params --------------------------
	.section	.text._Z35group_norm_nhwc_bwd_one_pass_kernelI11Fp16IOBf16WLi64ELi8ELi128EEv26Group_norm_nhwc_bwd_params,"ax",@progbits
	.align	128
        .global         _Z35group_norm_nhwc_bwd_one_pass_kernelI11Fp16IOBf16WLi64ELi8ELi128EEv26Group_norm_nhwc_bwd_params
        .type           _Z35group_norm_nhwc_bwd_one_pass_kernelI11Fp16IOBf16WLi64ELi8ELi128EEv26Group_norm_nhwc_bwd_params,@function
        .size           _Z35group_norm_nhwc_bwd_one_pass_kernelI11Fp16IOBf16WLi64ELi8ELi128EEv26Group_norm_nhwc_bwd_params,(.L_x_3348 - _Z35group_norm_nhwc_bwd_one_pass_kernelI11Fp16IOBf16WLi64ELi8ELi128EEv26Group_norm_nhwc_bwd_params)
        .other          _Z35group_norm_nhwc_bwd_one_pass_kernelI11Fp16IOBf16WLi64ELi8ELi128EEv26Group_norm_nhwc_bwd_params,@"STO_CUDA_ENTRY STV_DEFAULT"
_Z35group_norm_nhwc_bwd_one_pass_kernelI11Fp16IOBf16WLi64ELi8ELi128EEv26Group_norm_nhwc_bwd_params:
.text._Z35group_norm_nhwc_bwd_one_pass_kernelI11Fp16IOBf16WLi64ELi8ELi128EEv26Group_norm_nhwc_bwd_params:
        /* <DEDUP_REMOVED lines=47> */
.L_x_924:
        /* <DEDUP_REMOVED lines=10> */
[----:B---3--:R-:W-:-:S02]  /*0390*/  IADD3 R6, R8, 0xffffffe, RZ ;  /* 0x0ffffffe08067810 */ /* 0x008fc40007ffe0ff */
[----:B------:R-:W-:-:S04]  /*03a0*/  SHF.R.U32.HI R8, RZ, 0x2, R37 ;  /* 0x00000002ff087819 */ /* 0x000fc80000011625 */
[----:B------:R3:W4:Y:S01]  /*03b0*/  F2I.FTZ.U32.TRUNC.NTZ R7, R6 ;  /* 0x0000000600077305 */ /* 0x000722000021f000 */
[----:B-1----:R-:W-:Y:S01]  /*03c0*/  IMAD R8, R13, UR14, R8 ;  /* 0x0000000e0d087c24 */ /* 0x002fe2000f8e0208 */
[----:B---3--:R-:W-:Y:S02]  /*03d0*/  MOV R6, RZ ;  /* 0x000000ff00067202 */ /* 0x008fe40000000f00 */
[----:B----4-:R-:W-:-:S05]  /*03e0*/  IADD3 R10, RZ, -R7, RZ ;  /* 0x80000007ff0a7210 */ /* 0x010fca0007ffe0ff */
[----:B------:R-:W-:-:S04]  /*03f0*/  IMAD R11, R10, R9, RZ ;  /* 0x000000090a0b7224 */ /* 0x000fc800078e02ff */
[----:B------:R-:W-:Y:S02]  /*0400*/  IMAD.HI.U32 R7, R7, R11, R6 ;  /* 0x0000000b07077227 */ /* 0x000fe400078e0006 */
[----:B------:R-:W1:Y:S04]  /*0410*/  LDC.64 R10, c[0x0][0x248] ;  /* 0x00009200ff0a7b82 */ /* 0x000e680000000a00 */
[----:B------:R-:W-:-:S05]  /*0420*/  IMAD.HI.U32 R7, R7, R12, RZ ;  /* 0x0000000c07077227 */ /* 0x000fca00078e00ff */
[----:B------:R-:W-:-:S05]  /*0430*/  IADD3 R6, -R7, RZ, RZ ;  /* 0x000000ff07067210 */ /* 0x000fca0007ffe1ff */
[----:B------:R-:W-:Y:S01]  /*0440*/  IMAD R6, R9, R6, R12 ;  /* 0x0000000609067224 */ /* 0x000fe200078e020c */
[----:B------:R-:W-:-:S04]  /*0450*/  LOP3.LUT R12, R35, R14, RZ, 0x3c, !PT ;  /* 0x0000000e230c7212 */ /* 0x000fc800078e3cff */
[----:B------:R-:W-:Y:S01]  /*0460*/  ISETP.GT.U32.AND P5, PT, R9, R6, PT ;  /* 0x000000060900720c */ /* 0x000fe20003fa4070 */
[----:B-1----:R-:W-:-:S06]  /*0470*/  IMAD.WIDE R10, R35, 0x8, R10 ;  /* 0x00000008230a7825 */ /* 0x002fcc00078e020a */
[----:B------:R-:W3:Y:S06]  /*0480*/  LDG.E.64 R10, desc[UR12][R10.64] ;  /* 0x0000000c0a0a7981 */ /* 0x000eec000c1e1b00 */
[----:B------:R-:W-:-:S04]  /*0490*/  @!P5 IADD3 R6, R6, -R9, RZ ;  /* 0x800000090606d210 */ /* 0x000fc80007ffe0ff */
[----:B------:R-:W-:Y:S02]  /*04a0*/  ISETP.GE.U32.AND P4, PT, R6, R9, PT ;  /* 0x000000090600720c */ /* 0x000fe40003f86070 */
[----:B------:R-:W-:Y:S02]  /*04b0*/  IADD3 R8, R8, 0x20, RZ ;  /* 0x0000002008087810 */ /* 0x000fe40007ffe0ff */
[----:B------:R-:W-:Y:S02]  /*04c0*/  ISETP.GE.AND P2, PT, R12, RZ, PT ;  /* 0x000000ff0c00720c */ /* 0x000fe40003f46270 */
[----:B------:R-:W-:Y:S01]  /*04d0*/  @!P5 IADD3 R7, R7, 0x1, RZ ;  /* 0x000000010707d810 */ /* 0x000fe20007ffe0ff */
[----:B------:R-:W1:Y:S01]  /*04e0*/  @P1 LDC.64 R12, c[0x0][0x228] ;  /* 0x00008a00ff0c1b82 */ /* 0x000e620000000a00 */
        /* <DEDUP_REMOVED lines=20> */
[----:B------:R-:W4:Y:S01]  /*0630*/  @P0 LDC.64 R20, c[0x0][0x288] ;  /* 0x0000a200ff140b82 */ /* 0x000f220000000a00 */
[----:B------:R-:W-:Y:S01]  /*0640*/  SHF.R.S32.HI R9, RZ, 0x1f, R0 ;  /* 0x0000001fff097819 */ /* 0x000fe20000011400 */
[C---:B------:R-:W-:Y:S02]  /*0650*/  IMAD R43, R41.reuse, UR11, R8 ;  /* 0x0000000b292b7c24 */ /* 0x040fe4000f8e0208 */
[----:B------:R-:W-:-:S04]  /*0660*/  IMAD.WIDE.U32 R40, R41, UR10, R6 ;  /* 0x0000000a29287c25 */ /* 0x000fc8000f8e0006 */
[----:B--2---:R-:W-:Y:S01]  /*0670*/  @P1 IMAD R8, R9, R16, RZ ;  /* 0x0000001009081224 */ /* 0x004fe200078e02ff */
[----:B------:R-:W-:Y:S01]  /*0680*/  IADD3 R43, R41, R43, RZ ;  /* 0x0000002b292b7210 */ /* 0x000fe20007ffe0ff */
[----:B------:R-:W2:Y:S01]  /*0690*/  @P0 LDC.64 R14, c[0x0][0x230] ;  /* 0x00008c00ff0e0b82 */ /* 0x000ea20000000a00 */
[----:B------:R-:W-:Y:S01]  /*06a0*/  @P1 MOV R42, R40 ;  /* 0x00000028002a1202 */ /* 0x000fe20000000f00 */
[C---:B------:R-:W-:Y:S01]  /*06b0*/  @P1 IMAD R23, R0.reuse, R17, R8 ;  /* 0x0000001100171224 */ /* 0x040fe200078e0208 */
[----:B------:R-:W-:-:S03]  /*06c0*/  IADD3 R29, R0, 0x20, RZ ;  /* 0x00000020001d7810 */ /* 0x000fc60007ffe0ff */
[----:B------:R-:W-:Y:S02]  /*06d0*/  @P1 IMAD.WIDE.U32 R16, R0, R16, R42 ;  /* 0x0000001000101225 */ /* 0x000fe400078e002a */
[----:B------:R-:W2:Y:S01]  /*06e0*/  @P0 LDC.64 R8, c[0x0][0x228] ;  /* 0x00008a00ff080b82 */ /* 0x000ea20000000a00 */
[----:B------:R-:W-:Y:S02]  /*06f0*/  SHF.R.S32.HI R27, RZ, 0x1f, R29 ;  /* 0x0000001fff1b7819 */ /* 0x000fe4000001141d */
[----:B------:R-:W-:Y:S02]  /*0700*/  @P1 IADD3 R17, R17, R23, RZ ;  /* 0x0000001711111210 */ /* 0x000fe40007ffe0ff */
[C---:B------:R-:W-:Y:S01]  /*0710*/  @P1 SHF.L.U32 R23, R16.reuse, 0x1, RZ ;  /* 0x0000000110171819 */ /* 0x040fe200000006ff */
[----:B----4-:R-:W-:Y:S01]  /*0720*/  @P0 IMAD R26, R27, R20, RZ ;  /* 0x000000141b1a0224 */ /* 0x010fe200078e02ff */
[----:B------:R-:W-:Y:S02]  /*0730*/  @P1 SHF.L.U64.HI R22, R16, 0x1, R17 ;  /* 0x0000000110161819 */ /* 0x000fe40000010211 */
[----:B------:R-:W-:-:S02]  /*0740*/  @P0 MOV R16, R40 ;  /* 0x0000002800100202 */ /* 0x000fc40000000f00 */
[----:B------:R-:W-:Y:S01]  /*0750*/  @P0 MOV R17, R43 ;  /* 0x0000002b00110202 */ /* 0x000fe20000000f00 */
[----:B------:R-:W-:Y:S01]  /*0760*/  @P0 IMAD R27, R29, R21, R26 ;  /* 0x000000151d1b0224 */ /* 0x000fe200078e021a */
[----:B0-----:R-:W-:Y:S01]  /*0770*/  @P1 IADD3 R18, P2, R23, R18, RZ ;  /* 0x0000001217121210 */ /* 0x001fe20007f5e0ff */
[----:B------:R-:W-:-:S03]  /*0780*/  @P0 IMAD.WIDE.U32 R20, R29, R20, R16 ;  /* 0x000000141d140225 */ /* 0x000fc600078e0010 */
[----:B------:R-:W-:Y:S02]  /*0790*/  @P1 IADD3.X R19, R22, R19, RZ, P2, !PT ;  /* 0x0000001316131210 */ /* 0x000fe400017fe4ff */
[----:B-1----:R-:W-:Y:S02]  /*07a0*/  @P1 IADD3 R16, P2, R23, R12, RZ ;  /* 0x0000000c17101210 */ /* 0x002fe40007f5e0ff */
[----:B------:R-:W-:Y:S02]  /*07b0*/  @P0 SHF.L.U32 R17, R20, 0x1, RZ ;  /* 0x0000000114110819 */ /* 0x000fe400000006ff */
[----:B------:R-:W-:Y:S02]  /*07c0*/  CS2R R32, SRZ ;  /* 0x0000000000207805 */ /* 0x000fe4000001ff00 */
[----:B------:R-:W-:Y:S02]  /*07d0*/  CS2R R30, SRZ ;  /* 0x00000000001e7805 */ /* 0x000fe4000001ff00 */
[----:B--2---:R-:W-:-:S02]  /*07e0*/  @P0 IADD3 R12, P3, R17, R14, RZ ;  /* 0x0000000e110c0210 */ /* 0x004fc40007f7e0ff */
[----:B------:R-:W-:Y:S01]  /*07f0*/  @P0 IADD3 R8, P4, R17, R8, RZ ;  /* 0x0000000811080210 */ /* 0x000fe20007f9e0ff */
[----:B------:R0:W5:Y:S01]  /*0800*/  @P1 LDG.E R32, desc[UR12][R18.64] ;  /* 0x0000000c12201981 */ /* 0x000162000c1e1900 */
[----:B------:R-:W-:-:S05]  /*0810*/  @P1 IADD3.X R17, R22, R13, RZ, P2, !PT ;  /* 0x0000000d16111210 */ /* 0x000fca00017fe4ff */
[----:B------:R0:W5:Y:S01]  /*0820*/  @P1 LDG.E R31, desc[UR12][R16.64] ;  /* 0x0000000c101f1981 */ /* 0x000162000c1e1900 */
[----:B------:R-:W-:-:S04]  /*0830*/  @P0 IADD3 R21, R21, R27, RZ ;  /* 0x0000001b15150210 */ /* 0x000fc80007ffe0ff */
[----:B------:R-:W-:-:S04]  /*0840*/  @P0 SHF.L.U64.HI R20, R20, 0x1, R21 ;  /* 0x0000000114140819 */ /* 0x000fc80000010215 */
[C---:B------:R-:W-:Y:S02]  /*0850*/  @P0 IADD3.X R13, R20.reuse, R15, RZ, P3, !PT ;  /* 0x0000000f140d0210 */ /* 0x040fe40001ffe4ff */
[----:B------:R-:W-:-:S03]  /*0860*/  @P0 IADD3.X R9, R20, R9, RZ, P4, !PT ;  /* 0x0000000914090210 */ /* 0x000fc600027fe4ff */
[----:B------:R0:W5:Y:S04]  /*0870*/  @P0 LDG.E R33, desc[UR12][R12.64] ;  /* 0x0000000c0c210981 */ /* 0x000168000c1e1900 */
[----:B------:R0:W5:Y:S01]  /*0880*/  @P0 LDG.E R30, desc[UR12][R8.64] ;  /* 0x0000000c081e0981 */ /* 0x000162000c1e1900 */
[----:B------:R-:W-:Y:S01]  /*0890*/  UMOV UR10, 0x3f800000 ;  /* 0x3f800000000a7882 */ /* 0x000fe20000000000 */
[----:B------:R-:W-:Y:S01]  /*08a0*/  BSSY B0, `(.L_x_898) ;  /* 0x0000022000007945 */ /* 0x000fe20003800000 */
[----:B------:R-:W-:Y:S02]  /*08b0*/  CS2R R28, SRZ ;  /* 0x00000000001c7805 */ /* 0x000fe4000001ff00 */
[----:B------:R-:W-:Y:S02]  /*08c0*/  CS2R R26, SRZ ;  /* 0x00000000001a7805 */ /* 0x000fe4000001ff00 */
        /* <DEDUP_REMOVED lines=8> */
[----:B------:R-:W1:Y:S02]  /*0950*/  @P0 MUFU.RSQ R10, R10 ;  /* 0x0000000a000a0308 */ /* 0x000e640000001400 */
[----:B-1----:R-:W-:Y:S02]  /*0960*/  @P0 R2UR UR4, R10 ;  /* 0x000000000a0402ca */ /* 0x002fe400000e0000 */
[----:B------:R-:W-:-:S11]  /*0970*/  ISETP.GT.U32.AND P0, PT, R37, 0x7f, PT ;  /* 0x0000007f2500780c */ /* 0x000fd60003f04070 */
[----:B------:R-:W-:Y:S02]  /*0980*/  @UP0 UMOV UR10, UR4 ;  /* 0x00000004000a0c82 */ /* 0x000fe40008000000 */
[----:B0-----:R-:W-:Y:S05]  /*0990*/  @P0 BRA `(.L_x_899) ;  /* 0x0000000000480947 */ /* 0x001fea0003800000 */
[----:B------:R-:W-:Y:S01]  /*09a0*/  ULDC.U8 UR4, c[0x0][0x2a4] ;  /* 0x0000a90000047ab9 */ /* 0x000fe20000000000 */
[C---:B------:R-:W-:Y:S01]  /*09b0*/  SHF.L.U32 R11, R6.reuse, 0x1, RZ ;  /* 0x00000001060b7819 */ /* 0x040fe200000006ff */
[----:B------:R-:W-:Y:S01]  /*09c0*/  ULDC.64 UR16, c[0x0][0x238] ;  /* 0x00008e0000107ab9 */ /* 0x000fe20000000a00 */
[----:B------:R-:W-:Y:S02]  /*09d0*/  ISETP.NE.AND P0, PT, RZ, UR4, PT ;  /* 0x00000004ff007c0c */ /* 0x000fe4000bf05270 */
[----:B------:R-:W-:Y:S02]  /*09e0*/  SHF.L.U64.HI R10, R6, 0x1, R7 ;  /* 0x00000001060a7819 */ /* 0x000fe40000010207 */
[----:B------:R-:W-:-:S04]  /*09f0*/  IADD3 R6, P2, R11, UR16, RZ ;  /* 0x000000100b067c10 */ /* 0x000fc8000ff5e0ff */
[----:B------:R-:W-:-:S05]  /*0a00*/  IADD3.X R7, R10, UR17, RZ, P2, !PT ;  /* 0x000000110a077c10 */ /* 0x000fca00097fe4ff */
[----:B------:R-:W0:Y:S01]  /*0a10*/  @P0 LDC.64 R8, c[0x0][0x240] ;  /* 0x00009000ff080b82 */ /* 0x000e220000000a00 */
        /* <DEDUP_REMOVED lines=10> */
.L_x_899:
[----:B------:R-:W-:Y:S05]  /*0ac0*/  BSYNC B0 ;  /* 0x0000000000007941 */ /* 0x000fea0003800000 */
.L_x_898:
[----:B------:R-:W-:Y:S01]  /*0ad0*/  ULDC.U8 UR4, c[0x0][0x2a4] ;  /* 0x0000a90000047ab9 */ /* 0x000fe20000000000 */
[--C-:B-----5:R-:W-:Y:S01]  /*0ae0*/  HADD2.F32 R6, -RZ, R32.reuse.H0_H0 ;  /* 0x20000020ff067230 */ /* 0x120fe20000004100 */
        /* <DEDUP_REMOVED lines=32> */
.L_x_900:
        /* <DEDUP_REMOVED lines=26> */
.L_x_901:
        /* <DEDUP_REMOVED lines=65> */
.L_x_903:
[----:B------:R-:W-:Y:S05]  /*12a0*/  BSYNC B0 ;  /* 0x0000000000007941 */ /* 0x000fea0003800000 */
.L_x_902:
        /* <DEDUP_REMOVED lines=158> */
.L_x_905:
[----:B------:R-:W-:Y:S05]  /*1c90*/  BSYNC B0 ;  /* 0x0000000000007941 */ /* 0x000fea0003800000 */
.L_x_904:
        /* <DEDUP_REMOVED lines=19> */
.L_x_907:
[----:B------:R-:W-:Y:S05]  /*1dd0*/  BSYNC B0 ;  /* 0x0000000000007941 */ /* 0x000fea0003800000 */
.L_x_906:
[----:B------:R-:W-:Y:S05]  /*1de0*/  @!P0 BRA `(.L_x_908) ;  /* 0x0000001000808947 */ /* 0x000fea0003800000 */
[----:B------:R-:W1:Y:S01]  /*1df0*/  LDC.64 R8, c[0x0][0x258] ;  /* 0x00009600ff087b82 */ /* 0x000e620000000a00 */
[----:B--2---:R-:W-:-:S05]  /*1e00*/  LOP3.LUT R11, R34, 0x1, RZ, 0xc0, !PT ;  /* 0x00000001220b7812 */ /* 0x004fca00078ec0ff */
        /* <DEDUP_REMOVED lines=28> */
.L_x_910:
[----:B--2---:R-:W2:Y:S04]  /*1fd0*/  LDG.E.STRONG.GPU R10, desc[UR12][R8.64] ;  /* 0x0000000c080a7981 */ /* 0x004ea8000c1ef900 */
[----:B--2---:R-:W-:Y:S01]  /*1fe0*/  CCTL.IVALL ;  /* 0x00000000ff00798f */ /* 0x004fe20002000000 */
[----:B------:R-:W-:Y:S05]  /*1ff0*/  YIELD ;  /* 0x0000000000007946 */ /* 0x000fea0003800000 */
[----:B------:R-:W-:-:S13]  /*2000*/  ISETP.NE.AND P0, PT, R10, R15, PT ;  /* 0x0000000f0a00720c */ /* 0x000fda0003f05270 */
[----:B------:R-:W-:Y:S05]  /*2010*/  @P0 BRA `(.L_x_910) ;  /* 0xfffffffc00ec0947 */ /* 0x000fea000383ffff */
.L_x_909:
        /* <DEDUP_REMOVED lines=16> */
.L_x_914:
        /* <DEDUP_REMOVED lines=115> */
.L_x_913:
        /* <DEDUP_REMOVED lines=61> */
.L_x_915:
[----:B------:R-:W-:-:S13]  /*2c20*/  ISETP.NE.OR P0, PT, R16, RZ, P0 ;  /* 0x000000ff1000720c */ /* 0x000fda0000705670 */
[----:B------:R-:W-:Y:S05]  /*2c30*/  @!P0 BRA `(.L_x_911) ;  /* 0x00000000007c8947 */ /* 0x000fea0003800000 */
.L_x_912:
        /* <DEDUP_REMOVED lines=31> */
.L_x_911:
        /* <DEDUP_REMOVED lines=11> */
.L_x_917:
[----:B------:R-:W-:Y:S05]  /*2ee0*/  BSYNC B0 ;  /* 0x0000000000007941 */ /* 0x000fea0003800000 */
.L_x_916:
        /* <DEDUP_REMOVED lines=16> */
.L_x_908:
[----:B------:R-:W1:Y:S01]  /*2ff0*/  S2UR UR6, SR_CgaCtaId ;  /* 0x00000000000679c3 */ /* 0x000e620000008800 */
[----:B------:R-:W-:Y:S01]  /*3000*/  UMOV UR4, 0x400 ;  /* 0x0000040000047882 */ /* 0x000fe20000000000 */
[--C-:B--2---:R-:W-:Y:S01]  /*3010*/  HADD2.F32 R13, -RZ, R33.reuse.H0_H0 ;  /* 0x20000021ff0d7230 */ /* 0x104fe20000004100 */
[----:B------:R-:W-:Y:S01]  /*3020*/  SHF.R.U32.HI R15, RZ, 0x2, R37 ;  /* 0x00000002ff0f7819 */ /* 0x000fe20000011625 */
[----:B------:R-:W-:-:S04]  /*3030*/  HADD2.F32 R33, -RZ, R33.H1_H1 ;  /* 0x30000021ff217230 */ /* 0x000fc80000004100 */
[----:B------:R-:W2:Y:S01]  /*3040*/  LDC R12, c[0x0][0x2ac] ;  /* 0x0000ab00ff0c7b82 */ /* 0x000ea20000000800 */
[----:B-1----:R-:W-:-:S09]  /*3050*/  ULEA UR4, UR6, UR4, 0x18 ;  /* 0x0000000406047291 */ /* 0x002fd2000f8ec03f */
[----:B------:R-:W-:Y:S01]  /*3060*/  @!P3 STS.64 [UR4+0x30], R6 ;  /* 0x00003006ff00b988 */ /* 0x000fe20008000a04 */
[----:B------:R-:W-:Y:S06]  /*3070*/  BAR.SYNC.DEFER_BLOCKING 0x0 ;  /* 0x0000000000007b1d */ /* 0x000fec0000010000 */
[----:B------:R-:W1:Y:S01]  /*3080*/  LDS.64 R8, [UR4+0x30] ;  /* 0x00003004ff087984 */ /* 0x000e620008000a00 */
[----:B------:R-:W-:Y:S02]  /*3090*/  ULDC UR4, c[0x0][0x2bc] ;  /* 0x0000af0000047ab9 */ /* 0x000fe40000000800 */
[----:B-1----:R-:W-:Y:S01]  /*30a0*/  FMUL.FTZ R11, R9, UR4 ;  /* 0x00000004090b7c20 */ /* 0x002fe20008410000 */
        /* <DEDUP_REMOVED lines=28> */
.L_x_918:
        /* <DEDUP_REMOVED lines=15> */
[----:B------:R-:W-:Y:S02]  /*3360*/  ULDC.64 UR16, c[0x0][0x210] ;  /* 0x0000840000107ab9 */ /* 0x000fe40000000a00 */
[----:B------:R-:W-:Y:S02]  /*3370*/  LEA R8, P0, R6, UR16, 0x1 ;  /* 0x0000001006087c11 */ /* 0x000fe4000f8008ff */
[----:B------:R-:W-:Y:S02]  /*3380*/  IADD3 R9, R7, R9, RZ ;  /* 0x0000000907097210 */ /* 0x000fe40007ffe0ff */
[----:B------:R-:W-:Y:S02]  /*3390*/  F2FP.F16.F32.PACK_AB R7, R14, R17 ;  /* 0x000000110e07723e */ /* 0x000fe400000000ff */
[----:B------:R-:W-:-:S05]  /*33a0*/  LEA.HI.X R9, R6, UR17, R9, 0x1, P0 ;  /* 0x0000001106097c11 */ /* 0x000fca00080f0c09 */
[----:B------:R0:W-:Y:S02]  /*33b0*/  STG.E desc[UR12][R8.64], R7 ;  /* 0x0000000708007986 */ /* 0x0001e4000c10190c */
.L_x_920:
[----:B------:R-:W-:Y:S05]  /*33c0*/  BSYNC B0 ;  /* 0x0000000000007941 */ /* 0x000fea0003800000 */
.L_x_919:
        /* <DEDUP_REMOVED lines=27> */
.L_x_921:
        /* <DEDUP_REMOVED lines=21> */
[----:B------:R-:W-:Y:S02]  /*36d0*/  LEA R6, P0, R40, UR16, 0x1 ;  /* 0x0000001028067c11 */ /* 0x000fe4000f8008ff */
[----:B------:R-:W-:Y:S02]  /*36e0*/  IADD3 R7, R41, R7, RZ ;  /* 0x0000000729077210 */ /* 0x000fe40007ffe0ff */
[----:B------:R-:W-:Y:S02]  /*36f0*/  F2FP.F16.F32.PACK_AB R9, R8, R9 ;  /* 0x000000090809723e */ /* 0x000fe400000000ff */
[----:B------:R-:W-:-:S05]  /*3700*/  LEA.HI.X R7, R40, UR17, R7, 0x1, P0 ;  /* 0x0000001128077c11 */ /* 0x000fca00080f0c07 */
[----:B------:R0:W-:Y:S02]  /*3710*/  STG.E desc[UR12][R6.64], R9 ;  /* 0x0000000906007986 */ /* 0x0001e4000c10190c */
.L_x_923:
[----:B------:R-:W-:Y:S05]  /*3720*/  BSYNC B0 ;  /* 0x0000000000007941 */ /* 0x000fea0003800000 */
.L_x_922:
[----:B------:R-:W-:Y:S01]  /*3730*/  ULDC UR4, c[0x0][0x2a0] ;  /* 0x0000a80000047ab9 */ /* 0x000fe20000000800 */
[----:B------:R-:W-:Y:S01]  /*3740*/  ULDC UR6, c[0x0][0x270] ;  /* 0x00009c0000067ab9 */ /* 0x000fe20000000800 */
[----:B------:R-:W-:Y:S01]  /*3750*/  IADD3 R35, R24, R35, RZ ;  /* 0x0000002318237210 */ /* 0x000fe20007ffe0ff */
[----:B------:R-:W-:Y:S01]  /*3760*/  UIMAD UR4, UR4, UR6, URZ ;  /* 0x00000006040472a4 */ /* 0x000fe2000f8e023f */
[----:B------:R-:W-:-:S05]  /*3770*/  IADD3 R34, R34, 0x1, RZ ;  /* 0x0000000122227810 */ /* 0x000fca0007ffe0ff */
[----:B------:R-:W-:-:S13]  /*3780*/  ISETP.GE.AND P0, PT, R35, UR4, PT ;  /* 0x0000000423007c0c */ /* 0x000fda000bf06270 */
[----:B------:R-:W-:Y:S05]  /*3790*/  @!P0 BRA `(.L_x_924) ;  /* 0xffffffc800d48947 */ /* 0x000fea000383ffff */
.L_x_897:
        /* <DEDUP_REMOVED lines=23> */
.L_x_926:
[----:B------:R-:W-:Y:S05]  /*3910*/  BSYNC B0 ;  /* 0x0000000000007941 */ /* 0x000fea0003800000 */
.L_x_925:
[----:B------:R-:W-:Y:S05]  /*3920*/  @P0 EXIT ;  /* 0x000000000000094d */ /* 0x000fea0003800000 */
[----:B------:R-:W-:Y:S05]  /*3930*/  @P2 BRA `(.L_x_927) ;  /* 0x0000000000202947 */ /* 0x000fea0003800000 */
[----:B------:R-:W-:-:S05]  /*3940*/  IMAD R0, R6, R7, RZ ;  /* 0x0000000706007224 */ /* 0x000fca00078e02ff */
[----:B------:R-:W-:-:S13]  /*3950*/  ISETP.NE.AND P0, PT, R0, -0x1, PT ;  /* 0xffffffff0000780c */ /* 0x000fda0003f05270 */
[----:B------:R-:W-:Y:S05]  /*3960*/  @!P0 BRA `(.L_x_927) ;  /* 0x0000000000148947 */ /* 0x000fea0003800000 */
.L_x_928:
[----:B0-----:R-:W2:Y:S04]  /*3970*/  LDG.E.STRONG.GPU R5, desc[UR12][R2.64] ;  /* 0x0000000c02057981 */ /* 0x001ea8000c1ef900 */
[----:B--2---:R-:W-:Y:S01]  /*3980*/  CCTL.IVALL ;  /* 0x00000000ff00798f */ /* 0x004fe20002000000 */
[----:B------:R-:W-:Y:S05]  /*3990*/  YIELD ;  /* 0x0000000000007946 */ /* 0x000fea0003800000 */
[----:B------:R-:W-:-:S13]  /*39a0*/  ISETP.NE.AND P0, PT, R5, R0, PT ;  /* 0x000000000500720c */ /* 0x000fda0003f05270 */
[----:B------:R-:W-:Y:S05]  /*39b0*/  @P0 BRA `(.L_x_928) ;  /* 0xfffffffc00ec0947 */ /* 0x000fea000383ffff */
.L_x_927:
        /* <DEDUP_REMOVED lines=24> */
.L_x_929:
        /* <DEDUP_REMOVED lines=25> */
.L_x_930:
        /* <DEDUP_REMOVED lines=11> */
.L_x_3348:


//--------------------- .text._Z35group_norm_nhwc_bwd_one_pass_kernelI11Fp16IOBf16WLi128ELi8ELi128EEv26Group_norm_nhwc_bwd_params --------------------------
	.section	.text._Z35group_norm_nhwc_bwd_one_pass_kernelI11Fp16IOBf16WLi128ELi8ELi128EEv26Group_norm_nhwc_bwd_params,"ax",@progbits
	.align	128
        .global         _Z35group_norm_nhwc_bwd_one_pass_kernelI11Fp16IOBf16WLi128ELi8ELi128EEv26Group_norm_nhwc_bwd_params
        .type           _Z35group_norm_nhwc_bwd_one_pass_kernelI11Fp16IOBf16WLi128ELi8ELi128EEv26Group_norm_nhwc_bwd_params,@function
        .size           _Z35group_norm_nhwc_bwd_one_pass_kernelI11Fp16IOBf16WLi128ELi8ELi128EEv26Group_norm_nhwc_bwd_params,(.L_x_3349 - _Z35group_norm_nhwc_bwd_one_pass_kernelI11Fp16IOBf16WLi128ELi8ELi128EEv26Group_norm_nhwc_bwd_params)
        .other          _Z35group_norm_nhwc_bwd_one_pass_kernelI11Fp16IOBf16WLi128ELi8ELi128EEv26Group_norm_nhwc_bwd_params,@"STO_CUDA_ENTRY STV_DEFAULT"
_Z35group_norm_nhwc_bwd_one_pass_kernelI11Fp16IOBf16WLi128ELi8ELi128EEv26Group_norm_nhwc_bwd_params:
.text._Z35group_norm_nhwc_bwd_one_pass_kernelI11Fp16IOBf16WLi128ELi8ELi128EEv26Group_norm_nhwc_bwd_params:
        /* <DEDUP_REMOVED lines=15> */
[----:B------:R-:W-:Y:S01]  /*00f0*/  ISETP.GE.U32.AND P2, PT, R40, 0x80, PT ;  /* 0x000000802800780c */ /* 0x000fe20003f46070 */
[----:B------:R-:W-:Y:S01]  /*0100*/  UIMAD.WIDE.U32 UR4, UR10, 0x3, URZ ;  /* 0x000000030a0478a5 */ /* 0x000fe2000f8e003f */
[----:B------:R-:W-:Y:S01]  /*0110*/  SHF.R.S32.HI R5, RZ, 0x1f, R40 ;  /* 0x0000001fff057819 */ /* 0x000fe20000011428 */
[----:B------:R-:W-:Y:S01]  /*0120*/  UIMAD UR8, UR11, 0x3, URZ ;  /* 0x000000030b0878a4 */ /* 0x000fe2000f8e023f */
[----:B------:R-:W1:Y:S01]  /*0130*/  S2UR UR9, SR_CgaCtaId ;  /* 0x00000000000979c3 */ /* 0x000e620000008800 */
[----:B------:R-:W-:Y:S01]  /*0140*/  ULEA.HI UR7, UP0, UR11, UR10, URZ, 0x1 ;  /* 0x0000000a0b077291 */ /* 0x000fe2000f81083f */
[----:B------:R-:W-:Y:S01]  /*0150*/  R2UR UR15, R0 ;  /* 0x00000000000f72ca */ /* 0x000fe200000e0000 */
[----:B------:R-:W-:Y:S01]  /*0160*/  UIADD3 UR8, UR5, UR8, URZ ;  /* 0x0000000805087290 */ /* 0x000fe2000fffe03f */
[----:B------:R-:W-:Y:S01]  /*0170*/  LEA.HI R5, R5, R40, RZ, 0x5 ;  /* 0x0000002805057211 */ /* 0x000fe200078f28ff */
[----:B------:R-:W-:Y:S01]  /*0180*/  UMOV UR6, 0x400 ;  /* 0x0000040000067882 */ /* 0x000fe20000000000 */
[----:B------:R-:W-:-:S04]  /*0190*/  UIADD3.X UR10, URZ, UR11, URZ, UP0, !UPT ;  /* 0x0000000b3f0a7290 */ /* 0x000fc800087fe43f */
[----:B------:R-:W-:Y:S02]  /*01a0*/  USHF.R.S64 UR5, UR7, 0x1, UR10 ;  /* 0x0000000107057899 */ /* 0x000fe4000800100a */
[----:B------:R-:W-:Y:S01]  /*01b0*/  USHF.R.S32.HI UR7, URZ, 0x1, UR10 ;  /* 0x000000013f077899 */ /* 0x000fe2000801140a */
[----:B0-----:R-:W-:-:S03]  /*01c0*/  IMAD R2, R3, UR14, R2 ;  /* 0x0000000e03027c24 */ /* 0x001fc6000f8e0202 */
[----:B------:R-:W-:Y:S01]  /*01d0*/  USHF.L.U64.HI UR7, UR5, 0x2, UR7 ;  /* 0x0000000205077899 */ /* 0x000fe20008010207 */
[----:B------:R-:W0:Y:S01]  /*01e0*/  S2R R3, SR_LANEID ;  /* 0x0000000000037919 */ /* 0x000e220000000000 */
[----:B------:R-:W-:Y:S02]  /*01f0*/  ISETP.LT.U32.AND P1, PT, R2, UR16, PT ;  /* 0x0000001002007c0c */ /* 0x000fe4000bf21070 */
[----:B------:R-:W-:Y:S01]  /*0200*/  SHF.R.S32.HI R4, RZ, 0x1f, R2 ;  /* 0x0000001fff047819 */ /* 0x000fe20000011402 */
[----:B-1----:R-:W-:Y:S02]  /*0210*/  ULEA UR9, UR9, UR6, 0x18 ;  /* 0x0000000609097291 */ /* 0x002fe4000f8ec03f */
[----:B------:R-:W-:Y:S01]  /*0220*/  ULEA.HI UR6, UP0, UR8, UR4, URZ, 0x1 ;  /* 0x0000000408067291 */ /* 0x000fe2000f81083f */
[----:B------:R-:W-:Y:S02]  /*0230*/  ISETP.LT.AND.EX P1, PT, R4, UR17, !P2, P1 ;  /* 0x0000001104007c0c */ /* 0x000fe4000d721310 */
[----:B------:R-:W-:Y:S01]  /*0240*/  IADD3 R4, R2, 0x20, RZ ;  /* 0x0000002002047810 */ /* 0x000fe20007ffe0ff */
[----:B------:R-:W-:Y:S01]  /*0250*/  UIADD3.X UR8, URZ, UR8, URZ, UP0, !UPT ;  /* 0x000000083f087290 */ /* 0x000fe200087fe43f */
[----:B------:R-:W-:-:S02]  /*0260*/  UMOV UR4, URZ ;  /* 0x0000003f00047c82 */ /* 0x000fc40008000000 */
        /* <DEDUP_REMOVED lines=8> */
[----:B------:R-:W-:-:S07]  /*02f0*/  LEA R4, R4, UR9, 0x3 ;  /* 0x0000000904047c11 */ /* 0x000fce000f8e18ff */
.L_x_966:
[----:B------:R-:W1:Y:S01]  /*0300*/  LDC R11, c[0x0][0x2a0] ;  /* 0x0000a800ff0b7b82 */ /* 0x000e620000000800 */
        /* <DEDUP_REMOVED lines=8> */
[----:B------:R-:W3:Y:S02]  /*0390*/  @P2 LDC.64 R16, c[0x0][0x288] ;  /* 0x0000a200ff102b82 */ /* 0x000ee40000000a00 */
[----:B------:R-:W4:Y:S01]  /*03a0*/  LDG.E.64 R14, desc[UR12][R14.64] ;  /* 0x0000000c0e0e7981 */ /* 0x000f22000c1e1b00 */
[----:B-1----:R-:W-:-:S05]  /*03b0*/  IABS R8, R11 ;  /* 0x0000000b00087213 */ /* 0x002fca0000000000 */
[----:B------:R-:W1:Y:S01]  /*03c0*/  @P2 LDC.64 R20, c[0x0][0x230] ;  /* 0x00008c00ff142b82 */ /* 0x000e620000000a00 */
[----:B0-----:R-:W0:Y:S01]  /*03d0*/  I2F.RP R5, R8 ;  /* 0x0000000800057306 */ /* 0x001e220000209400 */
        /* <DEDUP_REMOVED lines=160> */
.L_x_933:
[----:B------:R-:W-:Y:S05]  /*0de0*/  BSYNC B0 ;  /* 0x0000000000007941 */ /* 0x000fea0003800000 */
.L_x_932:
[----:B------:R-:W-:Y:S01]  /*0df0*/  ULDC.U8 UR9, c[0x0][0x2a4] ;  /* 0x0000a90000097ab9 */ /* 0x000fe20000000000 */
[--C-:B-----5:R-:W-:Y:S01]  /*0e00*/  HADD2.F32 R6, -RZ, R38.reuse.H0_H0 ;  /* 0x20000026ff067230 */ /* 0x120fe20000004100 */
        /* <DEDUP_REMOVED lines=27> */
.L_x_934:
        /* <DEDUP_REMOVED lines=33> */
.L_x_935:
        /* <DEDUP_REMOVED lines=31> */
.L_x_936:
[----:B------:R-:W-:Y:S01]  /*13c0*/  FFMA.FTZ R22, R8, R21, R19 ;  /* 0x0000001508167223 */ /* 0x000fe20000010013 */
[----:B------:R-:W-:Y:S01]  /*13d0*/  FMUL.FTZ R20, R18, R31 ;  /* 0x0000001f12147220 */ /* 0x000fe20000410000 */
[----:B------:R-:W-:Y:S01]  /*13e0*/  FADD.FTZ R21, R21, R12 ;  /* 0x0000000c15157221 */ /* 0x000fe20000010000 */
[----:B------:R-:W-:Y:S02]  /*13f0*/  FMUL.FTZ R23, R15, R28 ;  /* 0x0000001c0f177220 */ /* 0x000fe40000410000 */
[----:B------:R-:W-:Y:S01]  /*1400*/  FFMA.FTZ R19, R17, R20, R22 ;  /* 0x0000001411137223 */ /* 0x000fe20000010016 */
[----:B------:R-:W-:Y:S01]  /*1410*/  FADD.FTZ R20, R21, R20 ;  /* 0x0000001415147221 */ /* 0x000fe20000010000 */
[--C-:B------:R-:W-:Y:S02]  /*1420*/  HADD2.F32 R21, -RZ, R35.reuse.H0_H0 ;  /* 0x20000023ff157230 */ /* 0x100fe40000004100 */
[----:B------:R-:W-:Y:S02]  /*1430*/  HADD2.F32 R22, -RZ, R35.H1_H1 ;  /* 0x30000023ff167230 */ /* 0x000fe40000004100 */
[----:B------:R-:W-:Y:S01]  /*1440*/  FFMA.FTZ R12, R16, R23, R19 ;  /* 0x00000017100c7223 */ /* 0x000fe20000010013 */
[----:B------:R-:W-:Y:S01]  /*1450*/  FADD.FTZ R23, R23, R20 ;  /* 0x0000001417177221 */ /* 0x000fe20000010000 */
[----:B------:R-:W-:Y:S01]  /*1460*/  FADD.FTZ R21, R21, -UR20 ;  /* 0x8000001415157e21 */ /* 0x000fe20008010000 */
[----:B------:R-:W-:-:S02]  /*1470*/  HADD2.F32 R19, -RZ, R32.H1_H1 ;  /* 0x30000020ff137230 */ /* 0x000fc40000004100 */
[----:B------:R-:W-:Y:S01]  /*1480*/  FADD.FTZ R20, R22, -UR20 ;  /* 0x8000001416147e21 */ /* 0x000fe20008010000 */
[----:B------:R-:W-:Y:S02]  /*1490*/  HADD2.F32 R22, -RZ, R32.H0_H0 ;  /* 0x20000020ff167230 */ /* 0x000fe40000004100 */
        /* <DEDUP_REMOVED lines=21> */
.L_x_937:
        /* <DEDUP_REMOVED lines=71> */
.L_x_939:
[----:B------:R-:W-:Y:S05]  /*1a60*/  BSYNC B0 ;  /* 0x0000000000007941 */ /* 0x000fea0003800000 */
.L_x_938:
        /* <DEDUP_REMOVED lines=158> */
.L_x_941:
[----:B------:R-:W-:Y:S05]  /*2450*/  BSYNC B0 ;  /* 0x0000000000007941 */ /* 0x000fea0003800000 */
.L_x_940:
        /* <DEDUP_REMOVED lines=20> */
.L_x_943:
[----:B------:R-:W-:Y:S05]  /*25a0*/  BSYNC B0 ;  /* 0x0000000000007941 */ /* 0x000fea0003800000 */
.L_x_942:
        /* <DEDUP_REMOVED lines=35> */
.L_x_946:
[----:B------:R-:W2:Y:S04]  /*27e0*/  LDG.E.STRONG.GPU R5, desc[UR12][R8.64] ;  /* 0x0000000c08057981 */ /* 0x000ea8000c1ef900 */
[----:B--2---:R-:W-:Y:S01]  /*27f0*/  CCTL.IVALL ;  /* 0x00000000ff00798f */ /* 0x004fe20002000000 */
[----:B------:R-:W-:Y:S05]  /*2800*/  YIELD ;  /* 0x0000000000007946 */ /* 0x000fea0003800000 */
[----:B------:R-:W-:-:S13]  /*2810*/  ISETP.NE.AND P0, PT, R5, R12, PT ;  /* 0x0000000c0500720c */ /* 0x000fda0003f05270 */
[----:B------:R-:W-:Y:S05]  /*2820*/  @P0 BRA `(.L_x_946) ;  /* 0xfffffffc00ec0947 */ /* 0x000fea000383ffff */
.L_x_945:
        /* <DEDUP_REMOVED lines=17> */
.L_x_950:
        /* <DEDUP_REMOVED lines=115> */
.L_x_949:
        /* <DEDUP_REMOVED lines=61> */
.L_x_951:
[----:B------:R-:W-:-:S13]  /*3440*/  ISETP.NE.OR P0, PT, R5, RZ, P0 ;  /* 0x000000ff0500720c */ /* 0x000fda0000705670 */
[----:B------:R-:W-:Y:S05]  /*3450*/  @!P0 BRA `(.L_x_947) ;  /* 0x00000000007c8947 */ /* 0x000fea0003800000 */
.L_x_948:
        /* <DEDUP_REMOVED lines=31> */
.L_x_947:
        /* <DEDUP_REMOVED lines=11> */
.L_x_953:
[----:B------:R-:W-:Y:S05]  /*3700*/  BSYNC B0 ;  /* 0x0000000000007941 */ /* 0x000fea0003800000 */
.L_x_952:
        /* <DEDUP_REMOVED lines=16> */
.L_x_944:
[----:B------:R-:W1:Y:S01]  /*3810*/  S2UR UR10, SR_CgaCtaId ;  /* 0x00000000000a79c3 */ /* 0x000e620000008800 */
[----:B------:R-:W-:Y:S01]  /*3820*/  UMOV UR9, 0x400 ;  /* 0x0000040000097882 */ /* 0x000fe20000000000 */
[----:B------:R-:W-:Y:S01]  /*3830*/  SHF.R.U32.HI R5, RZ, 0x2, R40 ;  /* 0x00000002ff057819 */ /* 0x000fe20000011628 */
[----:B------:R-:W-:-:S05]  /*3840*/  ULDC.64 UR18, c[0x0][0x290] ;  /* 0x0000a40000127ab9 */ /* 0x000fca0000000a00 */
[----:B--2---:R-:W2:Y:S01]  /*3850*/  LDC R10, c[0x0][0x2ac] ;  /* 0x0000ab00ff0a7b82 */ /* 0x004ea20000000800 */
[----:B-1----:R-:W-:Y:S01]  /*3860*/  ULEA UR9, UR10, UR9, 0x18 ;  /* 0x000000090a097291 */ /* 0x002fe2000f8ec03f */
[----:B--2---:R-:W-:-:S08]  /*3870*/  IMAD R5, R10, UR14, R5 ;  /* 0x0000000e0a057c24 */ /* 0x004fd0000f8e0205 */
[----:B------:R0:W-:Y:S01]  /*3880*/  @!P3 STS.64 [UR9+0x30], R6 ;  /* 0x00003006ff00b988 */ /* 0x0001e20008000a09 */
[----:B------:R-:W-:Y:S01]  /*3890*/  BAR.SYNC.DEFER_BLOCKING 0x0 ;  /* 0x0000000000007b1d */ /* 0x000fe20000010000 */
[C---:B------:R-:W-:Y:S02]  /*38a0*/  IADD3 R10, R5.reuse, 0x40, RZ ;  /* 0x00000040050a7810 */ /* 0x040fe40007ffe0ff */
[----:B------:R-:W-:Y:S02]  /*38b0*/  IADD3 R5, R5, 0x60, RZ ;  /* 0x0000006005057810 */ /* 0x000fe40007ffe0ff */
[----:B------:R-:W-:Y:S01]  /*38c0*/  ISETP.GE.U32.AND P0, PT, R10, UR18, PT ;  /* 0x000000120a007c0c */ /* 0x000fe2000bf06070 */
[--C-:B0-----:R-:W-:Y:S01]  /*38d0*/  HADD2.F32 R7, -RZ, R38.reuse.H0_H0 ;  /* 0x20000026ff077230 */ /* 0x101fe20000004100 */
[----:B------:R-:W-:Y:S01]  /*38e0*/  ISETP.GE.U32.AND P3, PT, R5, UR18, PT ;  /* 0x0000001205007c0c */ /* 0x000fe2000bf66070 */
[----:B------:R-:W-:Y:S01]  /*38f0*/  HADD2.F32 R38, -RZ, R38.H1_H1 ;  /* 0x30000026ff267230 */ /* 0x000fe20000004100 */
[----:B------:R-:W-:-:S02]  /*3900*/  SHF.R.S32.HI R5, RZ, 0x1f, R5 ;  /* 0x0000001fff057819 */ /* 0x000fc40000011405 */
[----:B------:R-:W-:Y:S02]  /*3910*/  SHF.R.S32.HI R10, RZ, 0x1f, R10 ;  /* 0x0000001fff0a7819 */ /* 0x000fe4000001140a */
[----:B------:R-:W-:Y:S01]  /*3920*/  ISETP.GE.AND.EX P3, PT, R5, UR19, PT, P3 ;  /* 0x0000001305007c0c */ /* 0x000fe2000bf66330 */
[----:B------:R-:W-:Y:S01]  /*3930*/  FADD.FTZ R38, R38, -UR20 ;  /* 0x8000001426267e21 */ /* 0x000fe20008010000 */
[----:B------:R-:W-:-:S03]  /*3940*/  ISETP.GE.AND.EX P0, PT, R10, UR19, PT, P0 ;  /* 0x000000130a007c0c */ /* 0x000fc6000bf06300 */
[----:B------:R-:W-:Y:S01]  /*3950*/  FMUL.FTZ R38, R38, UR11 ;  /* 0x0000000b26267c20 */ /* 0x000fe20008410000 */
[----:B------:R-:W0:Y:S01]  /*3960*/  LDS.64 R8, [UR9+0x30] ;  /* 0x00003009ff087984 */ /* 0x000e220008000a00 */
[----:B------:R-:W-:Y:S02]  /*3970*/  ULDC UR9, c[0x0][0x2bc] ;  /* 0x0000af0000097ab9 */ /* 0x000fe40000000800 */
[----:B0-----:R-:W-:Y:S01]  /*3980*/  FMUL.FTZ R6, R9, UR9 ;  /* 0x0000000909067c20 */ /* 0x001fe20008410000 */
[----:B------:R-:W-:Y:S01]  /*3990*/  FADD.FTZ R9, R7, -UR20 ;  /* 0x8000001407097e21 */ /* 0x000fe20008010000 */
[----:B------:R-:W-:Y:S01]  /*39a0*/  FMUL.FTZ R5, R8, UR9 ;  /* 0x0000000908057c20 */ /* 0x000fe20008410000 */
[----:B------:R-:W-:Y:S02]  /*39b0*/  HADD2.F32 R8, -RZ, R37.H0_H0 ;  /* 0x20000025ff087230 */ /* 0x000fe40000004100 */
[----:B------:R-:W-:Y:S02]  /*39c0*/  HADD2.F32 R7, -RZ, R39.H0_H0 ;  /* 0x20000027ff077230 */ /* 0x000fe40000004100 */
[----:B------:R-:W-:Y:S01]  /*39d0*/  FMUL.FTZ R19, R9, UR11 ;  /* 0x0000000b09137c20 */ /* 0x000fe20008410000 */
[----:B------:R-:W-:-:S02]  /*39e0*/  HADD2.F32 R37, -RZ, R37.H1_H1 ;  /* 0x30000025ff257230 */ /* 0x000fc40000004100 */
        /* <DEDUP_REMOVED lines=20> */
.L_x_954:
[----:B------:R-:W-:Y:S04]  /*3b30*/  BSSY B0, `(.L_x_955) ;  /* 0x0000015000007945 */ /* 0x000fe80003800000 */
[----:B------:R-:W-:Y:S05]  /*3b40*/  @!P1 BRA `(.L_x_956) ;  /* 0x00000000004c9947 */ /* 0x000fea0003800000 */
[C---:B------:R-:W-:Y:S01]  /*3b50*/  FFMA.FTZ R9, R5.reuse, R19, R6 ;  /* 0x0000001305097223 */ /* 0x040fe20000010006 */
[----:B------:R-:W-:Y:S01]  /*3b60*/  SHF.R.S32.HI R11, RZ, 0x1f, R2 ;  /* 0x0000001fff0b7819 */ /* 0x000fe20000011402 */
[----:B------:R-:W-:Y:S01]  /*3b70*/  ULDC.64 UR18, c[0x0][0x288] ;  /* 0x0000a20000127ab9 */ /* 0x000fe20000000a00 */
[----:B------:R-:W-:Y:S01]  /*3b80*/  FFMA.FTZ R12, R5, R38, R6 ;  /* 0x00000026050c7223 */ /* 0x000fe20000010006 */
        /* <DEDUP_REMOVED lines=12> */
[----:B------:R-:W-:Y:S02]  /*3c50*/  F2FP.F16.F32.PACK_AB R9, R12, R13 ;  /* 0x0000000d0c09723e */ /* 0x000fe400000000ff */
[----:B------:R-:W-:-:S05]  /*3c60*/  LEA.HI.X R11, R8, UR19, R11, 0x1, P5 ;  /* 0x00000013080b7c11 */ /* 0x000fca000a8f0c0b */
[----:B------:R0:W-:Y:S02]  /*3c70*/  STG.E desc[UR12][R10.64], R9 ;  /* 0x000000090a007986 */ /* 0x0001e4000c10190c */
.L_x_956:
[----:B------:R-:W-:Y:S05]  /*3c80*/  BSYNC B0 ;  /* 0x0000000000007941 */ /* 0x000fea0003800000 */
.L_x_955:
[----:B0-----:R-:W-:Y:S01]  /*3c90*/  FADD.FTZ R9, R7, -UR20 ;  /* 0x8000001407097e21 */ /* 0x001fe20008010000 */
        /* <DEDUP_REMOVED lines=24> */
.L_x_957:
        /* <DEDUP_REMOVED lines=22> */
.L_x_959:
[----:B------:R-:W-:Y:S05]  /*3f80*/  BSYNC B0 ;  /* 0x0000000000007941 */ /* 0x000fea0003800000 */
.L_x_958:
[--C-:B0-----:R-:W-:Y:S01]  /*3f90*/  HADD2.F32 R7, -RZ, R34.reuse.H0_H0 ;  /* 0x20000022ff077230 */ /* 0x101fe20000004100 */
[C---:B------:R-:W-:Y:S01]  /*3fa0*/  ISETP.LT.U32.AND P0, PT, R40.reuse, 0x80, !P0 ;  /* 0x000000802800780c */ /* 0x040fe20004701070 */
[----:B------:R-:W-:Y:S01]  /*3fb0*/  HADD2.F32 R34, -RZ, R34.H1_H1 ;  /* 0x30000022ff227230 */ /* 0x000fe20000004100 */
[----:B------:R-:W-:Y:S01]  /*3fc0*/  ISETP.LT.U32.AND P3, PT, R40, 0x80, !P3 ;  /* 0x000000802800780c */ /* 0x000fe20005f61070 */
[----:B------:R-:W-:Y:S02]  /*3fd0*/  HADD2.F32 R8, -RZ, R33.H0_H0 ;  /* 0x20000021ff087230 */ /* 0x000fe40000004100 */
        /* <DEDUP_REMOVED lines=26> */
.L_x_960:
        /* <DEDUP_REMOVED lines=22> */
.L_x_962:
[----:B------:R-:W-:Y:S05]  /*42e0*/  BSYNC B0 ;  /* 0x0000000000007941 */ /* 0x000fea0003800000 */
.L_x_961:
        /* <DEDUP_REMOVED lines=25> */
.L_x_963:
        /* <DEDUP_REMOVED lines=12> */
[----:B------:R-:W-:Y:S01]  /*4540*/  FMUL.FTZ R8, R6, UR11 ;  /* 0x0000000b06087c20 */ /* 0x000fe20008410000 */
        /* <DEDUP_REMOVED lines=8> */
.L_x_965:
[----:B------:R-:W-:Y:S05]  /*45d0*/  BSYNC B0 ;  /* 0x0000000000007941 */ /* 0x000fea0003800000 */
.L_x_964:
        /* <DEDUP_REMOVED lines=8> */
.L_x_931:
        /* <DEDUP_REMOVED lines=23> */
.L_x_968:
[----:B------:R-:W-:Y:S05]  /*47d0*/  BSYNC B0 ;  /* 0x0000000000007941 */ /* 0x000fea0003800000 */
.L_x_967:
[----:B------:R-:W-:Y:S05]  /*47e0*/  @P0 EXIT ;  /* 0x000000000000094d */ /* 0x000fea0003800000 */
[----:B------:R-:W-:Y:S05]  /*47f0*/  @P2 BRA `(.L_x_969) ;  /* 0x0000000000202947 */ /* 0x000fea0003800000 */
[----:B------:R-:W-:-:S05]  /*4800*/  IMAD R0, R6, R7, RZ ;  /* 0x0000000706007224 */ /* 0x000fca00078e02ff */
[----:B------:R-:W-:-:S13]  /*4810*/  ISETP.NE.AND P0, PT, R0, -0x1, PT ;  /* 0xffffffff0000780c */ /* 0x000fda0003f05270 */
[----:B------:R-:W-:Y:S05]  /*4820*/  @!P0 BRA `(.L_x_969) ;  /* 0x0000000000148947 */ /* 0x000fea0003800000 */
.L_x_970:
[----:B0-----:R-:W2:Y:S04]  /*4830*/  LDG.E.STRONG.GPU R5, desc[UR12][R2.64] ;  /* 0x0000000c02057981 */ /* 0x001ea8000c1ef900 */
[----:B--2---:R-:W-:Y:S01]  /*4840*/  CCTL.IVALL ;  /* 0x00000000ff00798f */ /* 0x004fe20002000000 */
[----:B------:R-:W-:Y:S05]  /*4850*/  YIELD ;  /* 0x0000000000007946 */ /* 0x000fea0003800000 */
[----:B------:R-:W-:-:S13]  /*4860*/  ISETP.NE.AND P0, PT, R5, R0, PT ;  /* 0x000000000500720c */ /* 0x000fda0003f05270 */
[----:B------:R-:W-:Y:S05]  /*4870*/  @P0 BRA `(.L_x_970) ;  /* 0xfffffffc00ec0947 */ /* 0x000fea000383ffff */
.L_x_969:
        /* <DEDUP_REMOVED lines=24> */
.L_x_971:
        /* <DEDUP_REMOVED lines=25> */
.L_x_972:
        /* <DEDUP_REMOVED lines=15> */
.L_x_3349:


//--------------------- .text._Z35group_norm_nhwc_bwd_one_pass_kernelI11Fp16IOBf16WLi256ELi8ELi128EEv26Group_norm_nhwc_bwd_params --------------------------
	.section	.text._Z35group_norm_nhwc_bwd_one_pass_kernelI11Fp16IOBf16WLi256ELi8ELi128EEv26Group_norm_nhwc_bwd_params,"ax",@progbits
	.align	128
        .global         _Z35group_norm_nhwc_bwd_one_pass_kernelI11Fp16IOBf16WLi256ELi8ELi128EEv26Group_norm_nhwc_bwd_params
        .type           _Z35group_norm_nhwc_bwd_one_pass_kernelI11Fp16IOBf16WLi256ELi8ELi128EEv26Group_norm_nhwc_bwd_params,@function
        .size           _Z35group_norm_nhwc_bwd_one_pass_kernelI11Fp16IOBf16WLi256ELi8ELi128EEv26Group_norm_nhwc_bwd_params,(.L_x_3350 - _Z35group_norm_nhwc_bwd_one_pass_kernelI11Fp16IOBf16WLi256ELi8ELi128EEv26Group_norm_nhwc_bwd_params)
        .other          _Z35group_norm_nhwc_bwd_one_pass_kernelI11Fp16IOBf16WLi256ELi8ELi128EEv26Group_norm_nhwc_bwd_params,@"STO_CUDA_ENTRY STV_DEFAULT"
_Z35group_norm_nhwc_bwd_one_pass_kernelI11Fp16IOBf16WLi256ELi8ELi128EEv26Group_norm_nhwc_bwd_params:
.text._Z35group_norm_nhwc_bwd_one_pass_kernelI11Fp16IOBf16WLi256ELi8ELi128EEv26Group_norm_nhwc_bwd_params:
        /* <DEDUP_REMOVED lines=25> */
[----:B------:R-:W-:-:S03]  /*0190*/  UIADD3 UR7, UR7, UR10, URZ ;  /* 0x0000000a07077290 */ /* 0x000fc6000fffe03f */
[----:B------:R-:W-:Y:S01]  /*01a0*/  ULDC.U8 UR10, c[0x0][0x2a4] ;  /* 0x0000a900000a7ab9 */ /* 0x000fe20000000000 */
        /* <DEDUP_REMOVED lines=41> */
.L_x_1024:
[----:B0-----:R-:W0:Y:S01]  /*0440*/  LDC R19, c[0x0][0x2a0] ;  /* 0x0000a800ff137b82 */ /* 0x001e220000000800 */
[----:B------:R-:W-:Y:S01]  /*0450*/  ISETP.NE.AND P6, PT, R51, RZ, PT ;  /* 0x000000ff3300720c */ /* 0x000fe20003fc5270 */
[----:B------:R-:W-:Y:S01]  /*0460*/  ULDC.64 UR8, c[0x0][0x298] ;  /* 0x0000a60000087ab9 */ /* 0x000fe20000000a00 */
[C---:B------:R-:W-:Y:S02]  /*0470*/  IADD3 R27, R0.reuse, 0x60, RZ ;  /* 0x00000060001b7810 */ /* 0x040fe40007ffe0ff */
[C---:B------:R-:W-:Y:S02]  /*0480*/  IADD3 R29, R0.reuse, 0x80, RZ ;  /* 0x00000080001d7810 */ /* 0x040fe40007ffe0ff */
[----:B------:R-:W-:Y:S01]  /*0490*/  SHF.R.S32.HI R31, RZ, 0x1f, R27 ;  /* 0x0000001fff1f7819 */ /* 0x000fe2000001141b */
[----:B------:R-:W1:Y:S01]  /*04a0*/  @P3 LDC.64 R38, c[0x0][0x230] ;  /* 0x00008c00ff263b82 */ /* 0x000e620000000a00 */
[----:B------:R-:W-:Y:S02]  /*04b0*/  SHF.R.S32.HI R33, RZ, 0x1f, R29 ;  /* 0x0000001fff217819 */ /* 0x000fe4000001141d */
[----:B------:R-:W-:-:S05]  /*04c0*/  IADD3 R44, R0, 0xa0, RZ ;  /* 0x000000a0002c7810 */ /* 0x000fca0007ffe0ff */
        /* <DEDUP_REMOVED lines=8> */
[----:B------:R-:W4:Y:S01]  /*0550*/  LDC R30, c[0x0][0x2ac] ;  /* 0x0000ab00ff1e7b82 */ /* 0x000f220000000800 */
        /* <DEDUP_REMOVED lines=12> */
[----:B------:R-:W-:-:S13]  /*0620*/  ISETP.GT.U32.AND P0, PT, R17, R14, PT ;  /* 0x0000000e1100720c */ /* 0x000fda0003f04070 */
        /* <DEDUP_REMOVED lines=15> */
[----:B------:R-:W-:Y:S02]  /*0720*/  LOP3.LUT R19, R16, 0x6, RZ, 0xc0, !PT ;  /* 0x0000000610137812 */ /* 0x000fe400078ec0ff */
[C---:B------:R-:W-:Y:S02]  /*0730*/  SEL R59, R14.reuse, R17, !P0 ;  /* 0x000000110e3b7207 */ /* 0x040fe40004000000 */
[----:B------:R-:W-:Y:S02]  /*0740*/  SEL R56, R14, R15, !P0 ;  /* 0x0000000f0e387207 */ /* 0x000fe40004000000 */
[----:B------:R-:W-:Y:S02]  /*0750*/  SHF.R.S32.HI R16, RZ, 0x1f, R59 ;  /* 0x0000001fff107819 */ /* 0x000fe4000001143b */
[----:B------:R-:W-:-:S03]  /*0760*/  LEA R14, R56, R19, 0x3 ;  /* 0x00000013380e7211 */ /* 0x000fc600078e18ff */
[----:B------:R-:W-:Y:S01]  /*0770*/  IMAD R18, R16, UR8, RZ ;  /* 0x0000000810127c24 */ /* 0x000fe2000f8e02ff */
[----:B------:R-:W-:Y:S01]  /*0780*/  SHF.R.S32.HI R15, RZ, 0x1f, R14 ;  /* 0x0000001fff0f7819 */ /* 0x000fe2000001140e */
[----:B------:R-:W3:Y:S02]  /*0790*/  @P3 LDC.64 R16, c[0x0][0x288] ;  /* 0x0000a200ff103b82 */ /* 0x000ee40000000a00 */
[C---:B------:R-:W-:Y:S02]  /*07a0*/  IMAD R61, R59.reuse, UR9, R18 ;  /* 0x000000093b3d7c24 */ /* 0x040fe4000f8e0212 */
[----:B------:R-:W-:Y:S01]  /*07b0*/  IMAD.WIDE.U32 R58, R59, UR8, R14 ;  /* 0x000000083b3a7c25 */ /* 0x000fe2000f8e000e */
[----:B------:R-:W-:-:S03]  /*07c0*/  ULDC.64 UR8, c[0x0][0x290] ;  /* 0x0000a40000087ab9 */ /* 0x000fc60000000a00 */
[----:B-1----:R-:W-:Y:S01]  /*07d0*/  @P6 IMAD R18, R5, R12, RZ ;  /* 0x0000000c05126224 */ /* 0x002fe200078e02ff */
[----:B------:R-:W-:Y:S02]  /*07e0*/  IADD3 R61, R59, R61, RZ ;  /* 0x0000003d3b3d7210 */ /* 0x000fe40007ffe0ff */
[-C--:B------:R-:W-:Y:S01]  /*07f0*/  @P6 MOV R60, R58.reuse ;  /* 0x0000003a003c6202 */ /* 0x080fe20000000f00 */
[----:B------:R-:W-:Y:S01]  /*0800*/  @P6 IMAD R21, R0, R13, R18 ;  /* 0x0000000d00156224 */ /* 0x000fe200078e0212 */
[----:B------:R-:W-:-:S03]  /*0810*/  @P5 MOV R32, R58 ;  /* 0x0000003a00205202 */ /* 0x000fc60000000f00 */
[----:B------:R-:W-:Y:S02]  /*0820*/  @P6 IMAD.WIDE.U32 R18, R0, R12, R60 ;  /* 0x0000000c00126225 */ /* 0x000fe400078e003c */
[----:B------:R-:W1:Y:S03]  /*0830*/  @P2 LDC.64 R12, c[0x0][0x288] ;  /* 0x0000a200ff0c2b82 */ /* 0x000e660000000a00 */
[----:B------:R-:W-:Y:S02]  /*0840*/  @P6 IADD3 R21, R19, R21, RZ ;  /* 0x0000001513156210 */ /* 0x000fe40007ffe0ff */
[C---:B------:R-:W-:Y:S02]  /*0850*/  @P6 SHF.L.U32 R19, R18.reuse, 0x1, RZ ;  /* 0x0000000112136819 */ /* 0x040fe400000006ff */
[----:B------:R-:W-:Y:S01]  /*0860*/  @P6 SHF.L.U64.HI R20, R18, 0x1, R21 ;  /* 0x0000000112146819 */ /* 0x000fe20000010215 */
[----:B---3--:R-:W-:Y:S01]  /*0870*/  @P3 IMAD R18, R8, R16, RZ ;  /* 0x0000001008123224 */ /* 0x008fe200078e02ff */
[----:B--2---:R-:W-:-:S03]  /*0880*/  @P6 IADD3 R42, P0, R19, R42, RZ ;  /* 0x0000002a132a6210 */ /* 0x004fc60007f1e0ff */
        /* <DEDUP_REMOVED lines=21> */
[----:B------:R-:W-:Y:S01]  /*09e0*/  @P2 SHF.L.U32 R13, R20, 0x1, RZ ;  /* 0x00000001140d2819 */ /* 0x000fe200000006ff */
[----:B0-----:R-:W-:Y:S01]  /*09f0*/  @P5 IMAD R12, R31, R18, RZ ;  /* 0x000000121f0c5224 */ /* 0x001fe200078e02ff */
[----:B------:R-:W-:Y:S02]  /*0a00*/  @P3 IADD3.X R37, R22, R37, RZ, P0, !PT ;  /* 0x0000002516253210 */ /* 0x000fe400007fe4ff */
[----:B------:R-:W-:Y:S01]  /*0a10*/  @P2 SHF.L.U64.HI R26, R20, 0x1, R21 ;  /* 0x00000001141a2819 */ /* 0x000fe20000010215 */
[----:B------:R-:W0:Y:S01]  /*0a20*/  @P5 LDC.64 R22, c[0x0][0x230] ;  /* 0x00008c00ff165b82 */ /* 0x000e220000000a00 */
[----:B------:R-:W-:Y:S01]  /*0a30*/  @P2 IADD3 R34, P0, R13, R34, RZ ;  /* 0x000000220d222210 */ /* 0x000fe20007f1e0ff */
[----:B------:R-:W-:-:S02]  /*0a40*/  @P5 IMAD R31, R27, R19, R12 ;  /* 0x000000131b1f5224 */ /* 0x000fc400078e020c */
[----:B-1----:R-:W-:Y:S01]  /*0a50*/  @P4 IMAD R28, R33, R16, RZ ;  /* 0x00000010211c4224 */ /* 0x002fe200078e02ff */
[C---:B------:R-:W-:Y:S02]  /*0a60*/  @P2 IADD3.X R35, R26.reuse, R35, RZ, P0, !PT ;  /* 0x000000231a232210 */ /* 0x040fe400007fe4ff */
[----:B------:R-:W-:Y:S01]  /*0a70*/  @P2 IADD3 R24, P0, R13, R24, RZ ;  /* 0x000000180d182210 */ /* 0x000fe20007f1e0ff */
[----:B------:R-:W1:Y:S01]  /*0a80*/  @P5 LDC.64 R20, c[0x0][0x228] ;  /* 0x00008a00ff145b82 */ /* 0x000e620000000a00 */
[----:B------:R-:W-:Y:S01]  /*0a90*/  @P5 MOV R33, R61 ;  /* 0x0000003d00215202 */ /* 0x000fe20000000f00 */
[----:B------:R-:W-:Y:S01]  /*0aa0*/  @P4 IMAD R53, R29, R17, R28 ;  /* 0x000000111d354224 */ /* 0x000fe200078e021c */
[----:B------:R-:W-:Y:S02]  /*0ab0*/  @P2 IADD3.X R25, R26, R25, RZ, P0, !PT ;  /* 0x000000191a192210 */ /* 0x000fe400007fe4ff */
[----:B------:R-:W-:Y:S01]  /*0ac0*/  @P4 MOV R26, R58 ;  /* 0x0000003a001a4202 */ /* 0x000fe20000000f00 */
[----:B------:R-:W-:Y:S01]  /*0ad0*/  @P5 IMAD.WIDE.U32 R32, R27, R18, R32 ;  /* 0x000000121b205225 */ /* 0x000fe200078e0020 */
[----:B------:R-:W-:Y:S01]  /*0ae0*/  @P4 MOV R27, R61 ;  /* 0x0000003d001b4202 */ /* 0x000fe20000000f00 */
[----:B------:R-:W2:Y:S03]  /*0af0*/  @P1 LDC.64 R12, c[0x0][0x288] ;  /* 0x0000a200ff0c1b82 */ /* 0x000ea60000000a00 */
[----:B------:R-:W-:Y:S01]  /*0b00*/  @P5 IADD3 R31, R33, R31, RZ ;  /* 0x0000001f211f5210 */ /* 0x000fe20007ffe0ff */
[----:B------:R-:W-:Y:S01]  /*0b10*/  @P4 IMAD.WIDE.U32 R16, R29, R16, R26 ;  /* 0x000000101d104225 */ /* 0x000fe200078e001a */
[----:B------:R-:W-:-:S02]  /*0b20*/  @P5 SHF.L.U32 R45, R32, 0x1, RZ ;  /* 0x00000001202d5819 */ /* 0x000fc400000006ff */
[----:B------:R-:W-:Y:S01]  /*0b30*/  @P5 SHF.L.U64.HI R32, R32, 0x1, R31 ;  /* 0x0000000120205819 */ /* 0x000fe2000001021f */
[----:B------:R-:W3:Y:S01]  /*0b40*/  @P4 LDC.64 R18, c[0x0][0x230] ;  /* 0x00008c00ff124b82 */ /* 0x000ee20000000a00 */
[----:B0-----:R-:W-:Y:S02]  /*0b50*/  @P5 IADD3 R22, P0, R45, R22, RZ ;  /* 0x000000162d165210 */ /* 0x001fe40007f1e0ff */
[----:B------:R-:W-:Y:S02]  /*0b60*/  SHF.R.S32.HI R33, RZ, 0x1f, R44 ;  /* 0x0000001fff217819 */ /* 0x000fe4000001142c */
[----:B------:R-:W-:Y:S02]  /*0b70*/  @P4 IADD3 R31, R17, R53, RZ ;  /* 0x00000035111f4210 */ /* 0x000fe40007ffe0ff */
[----:B------:R-:W-:Y:S01]  /*0b80*/  @P5 IADD3.X R23, R32, R23, RZ, P0, !PT ;  /* 0x0000001720175210 */ /* 0x000fe200007fe4ff */
[----:B------:R-:W0:Y:S01]  /*0b90*/  @P4 LDC.64 R26, c[0x0][0x228] ;  /* 0x00008a00ff1a4b82 */ /* 0x000e220000000a00 */
[----:B------:R-:W-:-:S02]  /*0ba0*/  @P4 SHF.L.U64.HI R31, R16, 0x1, R31 ;  /* 0x00000001101f4819 */ /* 0x000fc4000001021f */
[----:B------:R-:W-:Y:S02]  /*0bb0*/  @P4 SHF.L.U32 R52, R16, 0x1, RZ ;  /* 0x0000000110344819 */ /* 0x000fe400000006ff */
[----:B-1----:R-:W-:Y:S02]  /*0bc0*/  @P5 IADD3 R20, P0, R45, R20, RZ ;  /* 0x000000142d145210 */ /* 0x002fe40007f1e0ff */
[----:B------:R-:W-:Y:S01]  /*0bd0*/  SHF.R.U32.HI R45, RZ, 0x2, R50 ;  /* 0x00000002ff2d7819 */ /* 0x000fe20000011632 */
[----:B------:R-:W1:Y:S01]  /*0be0*/  @P1 LDC.64 R28, c[0x0][0x230] ;  /* 0x00008c00ff1c1b82 */ /* 0x000e620000000a00 */
[----:B--2---:R-:W-:Y:S01]  /*0bf0*/  @P1 IMAD R33, R33, R12, RZ ;  /* 0x0000000c21211224 */ /* 0x004fe200078e02ff */
[----:B------:R-:W-:Y:S02]  /*0c00*/  @P5 IADD3.X R21, R32, R21, RZ, P0, !PT ;  /* 0x0000001520155210 */ /* 0x000fe400007fe4ff */
[----:B------:R-:W-:Y:S01]  /*0c10*/  @P1 MOV R32, R58 ;  /* 0x0000003a00201202 */ /* 0x000fe20000000f00 */
[----:B------:R-:W-:Y:S01]  /*0c20*/  @P1 IMAD R13, R44, R13, R33 ;  /* 0x0000000d2c0d1224 */ /* 0x000fe200078e0221 */
[----:B------:R-:W-:Y:S01]  /*0c30*/  @P1 MOV R33, R61 ;  /* 0x0000003d00211202 */ /* 0x000fe20000000f00 */
[----:B------:R-:W-:Y:S01]  /*0c40*/  IMAD R30, R30, UR14, R45 ;  /* 0x0000000e1e1e7c24 */ /* 0x000fe2000f8e022d */
[----:B------:R-:W2:Y:S01]  /*0c50*/  @P1 LDC.64 R16, c[0x0][0x228] ;  /* 0x00008a00ff101b82 */ /* 0x000ea20000000a00 */
[----:B---3--:R-:W-:Y:S01]  /*0c60*/  @P4 IADD3 R18, P0, R52, R18, RZ ;  /* 0x0000001234124210 */ /* 0x008fe20007f1e0ff */
[----:B------:R-:W-:-:S02]  /*0c70*/  @P1 IMAD.WIDE.U32 R32, R44, R12, R32 ;  /* 0x0000000c2c201225 */ /* 0x000fc400078e0020 */
[----:B------:R-:W-:Y:S02]  /*0c80*/  IADD3 R12, R30, 0xc0, RZ ;  /* 0x000000c01e0c7810 */ /* 0x000fe40007ffe0ff */
[----:B------:R-:W-:Y:S02]  /*0c90*/  @P4 IADD3.X R19, R31, R19, RZ, P0, !PT ;  /* 0x000000131f134210 */ /* 0x000fe400007fe4ff */
[----:B0-----:R-:W-:Y:S02]  /*0ca0*/  @P4 IADD3 R52, P0, R52, R26, RZ ;  /* 0x0000001a34344210 */ /* 0x001fe40007f1e0ff */
[----:B------:R-:W-:Y:S02]  /*0cb0*/  @P1 IADD3 R33, R33, R13, RZ ;  /* 0x0000000d21211210 */ /* 0x000fe40007ffe0ff */
[----:B------:R-:W-:Y:S02]  /*0cc0*/  @P1 SHF.L.U32 R13, R32, 0x1, RZ ;  /* 0x00000001200d1819 */ /* 0x000fe400000006ff */
[----:B------:R-:W-:-:S02]  /*0cd0*/  @P4 IADD3.X R53, R31, R27, RZ, P0, !PT ;  /* 0x0000001b1f354210 */ /* 0x000fc400007fe4ff */
[----:B------:R-:W-:Y:S02]  /*0ce0*/  @P1 SHF.L.U64.HI R32, R32, 0x1, R33 ;  /* 0x0000000120201819 */ /* 0x000fe40000010221 */
[C---:B-1----:R-:W-:Y:S02]  /*0cf0*/  @P1 IADD3 R28, P0, R13.reuse, R28, RZ ;  /* 0x0000001c0d1c1210 */ /* 0x042fe40007f1e0ff */
[----:B------:R-:W-:Y:S02]  /*0d00*/  IADD3 R31, R0, 0xc0, RZ ;  /* 0x000000c0001f7810 */ /* 0x000fe40007ffe0ff */
[----:B------:R-:W-:Y:S02]  /*0d10*/  @P1 IADD3.X R29, R32, R29, RZ, P0, !PT ;  /* 0x0000001d201d1210 */ /* 0x000fe400007fe4ff */
[----:B--2---:R-:W-:Y:S02]  /*0d20*/  @P1 IADD3 R16, P0, R13, R16, RZ ;  /* 0x000000100d101210 */ /* 0x004fe40007f1e0ff */
[----:B------:R-:W-:-:S02]  /*0d30*/  SHF.R.S32.HI R33, RZ, 0x1f, R31 ;  /* 0x0000001fff217819 */ /* 0x000fc4000001141f */
[----:B------:R-:W-:Y:S02]  /*0d40*/  @P1 IADD3.X R17, R32, R17, RZ, P0, !PT ;  /* 0x0000001120111210 */ /* 0x000fe400007fe4ff */
[----:B------:R-:W-:Y:S02]  /*0d50*/  ISETP.GE.U32.AND P0, PT, R12, UR8, PT ;  /* 0x000000080c007c0c */ /* 0x000fe4000bf06070 */
[----:B------:R-:W-:Y:S02]  /*0d60*/  SHF.R.S32.HI R12, RZ, 0x1f, R12 ;  /* 0x0000001fff0c7819 */ /* 0x000fe4000001140c */
[----:B------:R-:W-:Y:S02]  /*0d70*/  IADD3 R30, R30, 0xe0, RZ ;  /* 0x000000e01e1e7810 */ /* 0x000fe40007ffe0ff */
        /* <DEDUP_REMOVED lines=17> */
[----:B------:R-:W-:Y:S02]  /*0e90*/  @P0 IADD3.X R13, R32, R13, RZ, P6, !PT ;  /* 0x0000000d200d0210 */ /* 0x000fe400037fe4ff */
[----:B------:R-:W-:-:S03]  /*0ea0*/  MOV R32, RZ ;  /* 0x000000ff00207202 */ /* 0x000fc60000000f00 */
[----:B------:R0:W5:Y:S04]  /*0eb0*/  @P0 LDG.E R31, desc[UR12][R12.64] ;  /* 0x0000000c0c1f0981 */ /* 0x000168000c1e1900 */
[----:B------:R1:W5:Y:S01]  /*0ec0*/  @P0 LDG.E R32, desc[UR12][R26.64] ;  /* 0x0000000c1a200981 */ /* 0x000362000c1e1900 */
[----:B------:R-:W-:Y:S02]  /*0ed0*/  ISETP.GE.U32.AND P0, PT, R30, UR8, PT ;  /* 0x000000081e007c0c */ /* 0x000fe4000bf06070 */
[----:B------:R-:W-:-:S04]  /*0ee0*/  SHF.R.S32.HI R30, RZ, 0x1f, R30 ;  /* 0x0000001fff1e7819 */ /* 0x000fc8000001141e */
[----:B------:R-:W-:-:S04]  /*0ef0*/  ISETP.GE.AND.EX P0, PT, R30, UR9, PT, P0 ;  /* 0x000000091e007c0c */ /* 0x000fc8000bf06300 */
[----:B------:R-:W-:-:S13]  /*0f00*/  ISETP.LT.U32.AND P0, PT, R50, 0x80, !P0 ;  /* 0x000000803200780c */ /* 0x000fda0004701070 */
[----:B0-----:R-:W0:Y:S01]  /*0f10*/  @P0 LDC.64 R12, c[0x0][0x288] ;  /* 0x0000a200ff0c0b82 */ /* 0x001e220000000a00 */
[----:B------:R-:W-:-:S04]  /*0f20*/  IADD3 R55, R0, 0xe0, RZ ;  /* 0x000000e000377810 */ /* 0x000fc80007ffe0ff */
[----:B------:R-:W-:Y:S02]  /*0f30*/  SHF.R.S32.HI R33, RZ, 0x1f, R55 ;  /* 0x0000001fff217819 */ /* 0x000fe40000011437 */
[----:B------:R-:W-:Y:S01]  /*0f40*/  @P0 MOV R44, R58 ;  /* 0x0000003a002c0202 */ /* 0x000fe20000000f00 */
[----:B-1----:R-:W1:Y:S01]  /*0f50*/  @P0 LDC.64 R26, c[0x0][0x230] ;  /* 0x00008c00ff1a0b82 */ /* 0x002e620000000a00 */
[----:B------:R-:W-:Y:S01]  /*0f60*/  @P0 MOV R45, R61 ;  /* 0x0000003d002d0202 */ /* 0x000fe20000000f00 */
[-C--:B0-----:R-:W-:Y:S02]  /*0f70*/  @P0 IMAD R30, R33, R12.reuse, RZ ;  /* 0x0000000c211e0224 */ /* 0x081fe400078e02ff */
[----:B------:R-:W-:-:S04]  /*0f80*/  @P0 IMAD.WIDE.U32 R44, R55, R12, R44 ;  /* 0x0000000c372c0225 */ /* 0x000fc800078e002c */
[----:B------:R-:W-:Y:S01]  /*0f90*/  @P0 IMAD R33, R55, R13, R30 ;  /* 0x0000000d37210224 */ /* 0x000fe200078e021e */
[----:B------:R-:W-:-:S04]  /*0fa0*/  @P0 SHF.L.U32 R55, R44, 0x1, RZ ;  /* 0x000000012c370819 */ /* 0x000fc800000006ff */
[----:B------:R-:W-:-:S04]  /*0fb0*/  @P0 IADD3 R13, R45, R33, RZ ;  /* 0x000000212d0d0210 */ /* 0x000fc80007ffe0ff */
[----:B------:R-:W-:Y:S02]  /*0fc0*/  @P0 SHF.L.U64.HI R44, R44, 0x1, R13 ;  /* 0x000000012c2c0819 */ /* 0x000fe4000001020d */
[----:B------:R-:W0:Y:S01]  /*0fd0*/  @P0 LDC.64 R12, c[0x0][0x228] ;  /* 0x00008a00ff0c0b82 */ /* 0x000e220000000a00 */
[----:B-1----:R-:W-:-:S04]  /*0fe0*/  @P0 IADD3 R26, P6, R55, R26, RZ ;  /* 0x0000001a371a0210 */ /* 0x002fc80007fde0ff */
[----:B------:R-:W-:Y:S02]  /*0ff0*/  @P0 IADD3.X R27, R44, R27, RZ, P6, !PT ;  /* 0x0000001b2c1b0210 */ /* 0x000fe400037fe4ff */
[----:B0-----:R-:W-:-:S04]  /*1000*/  @P0 IADD3 R54, P6, R55, R12, RZ ;  /* 0x0000000c37360210 */ /* 0x001fc80007fde0ff */
[----:B------:R-:W-:Y:S02]  /*1010*/  @P0 IADD3.X R55, R44, R13, RZ, P6, !PT ;  /* 0x0000000d2c370210 */ /* 0x000fe400037fe4ff */
[----:B------:R-:W0:Y:S02]  /*1020*/  LDC.64 R12, c[0x0][0x248] ;  /* 0x00009200ff0c7b82 */ /* 0x000e240000000a00 */
[----:B0-----:R-:W-:-:S06]  /*1030*/  IMAD.WIDE R12, R46, 0x8, R12 ;  /* 0x000000082e0c7825 */ /* 0x001fcc00078e020c */
[----:B------:R-:W2:Y:S01]  /*1040*/  LDG.E.64 R12, desc[UR12][R12.64] ;  /* 0x0000000c0c0c7981 */ /* 0x000ea2000c1e1b00 */
[----:B------:R-:W-:Y:S02]  /*1050*/  ISETP.NE.AND P6, PT, R51, RZ, PT ;  /* 0x000000ff3300720c */ /* 0x000fe40003fc5270 */
[----:B------:R-:W-:-:S06]  /*1060*/  CS2R R44, SRZ ;  /* 0x00000000002c7805 */ /* 0x000fcc000001ff00 */
[----:B------:R-:W5:Y:S05]  /*1070*/  @P3 LDG.E R45, desc[UR12][R38.64] ;  /* 0x0000000c262d3981 */ /* 0x000f6a000c1e1900 */
[----:B------:R0:W5:Y:S02]  /*1080*/  @P6 LDG.E R44, desc[UR12][R42.64] ;  /* 0x0000000c2a2c6981 */ /* 0x000164000c1e1900 */
[----:B0-----:R-:W-:-:S06]  /*1090*/  CS2R R42, SRZ ;  /* 0x00000000002a7805 */ /* 0x001fcc000001ff00 */
[----:B------:R0:W5:Y:S01]  /*10a0*/  @P6 LDG.E R43, desc[UR12][R40.64] ;  /* 0x0000000c282b6981 */ /* 0x000162000c1e1900 */
[----:B------:R-:W-:-:S03]  /*10b0*/  CS2R R38, SRZ ;  /* 0x0000000000267805 */ /* 0x000fc6000001ff00 */
[----:B------:R1:W5:Y:S04]  /*10c0*/  @P3 LDG.E R42, desc[UR12][R36.64] ;  /* 0x0000000c242a3981 */ /* 0x000368000c1e1900 */
[----:B------:R-:W5:Y:S01]  /*10d0*/  @P2 LDG.E R39, desc[UR12][R24.64] ;  /* 0x0000000c18272981 */ /* 0x000f62000c1e1900 */
[----:B0-----:R-:W-:-:S03]  /*10e0*/  CS2R R40, SRZ ;  /* 0x0000000000287805 */ /* 0x001fc6000001ff00 */
[----:B------:R-:W5:Y:S01]  /*10f0*/  @P5 LDG.E R38, desc[UR12][R20.64] ;  /* 0x0000000c14265981 */ /* 0x000f62000c1e1900 */
[----:B-1----:R-:W-:-:S03]  /*1100*/  CS2R R36, SRZ ;  /* 0x0000000000247805 */ /* 0x002fc6000001ff00 */
        /* <DEDUP_REMOVED lines=8> */
[----:B------:R-:W-:Y:S01]  /*1190*/  UMOV UR11, 0x3f800000 ;  /* 0x3f800000000b7882 */ /* 0x000fe20000000000 */
[----:B------:R-:W-:Y:S01]  /*11a0*/  BSSY B0, `(.L_x_974) ;  /* 0x0000025000007945 */ /* 0x000fe20003800000 */
[----:B------:R0:W5:Y:S04]  /*11b0*/  @P4 LDG.E R35, desc[UR12][R52.64] ;  /* 0x0000000c34234981 */ /* 0x000168000c1e1900 */
[----:B------:R-:W5:Y:S04]  /*11c0*/  @P0 LDG.E R33, desc[UR12][R26.64] ;  /* 0x0000000c1a210981 */ /* 0x000f68000c1e1900 */
[----:B------:R1:W5:Y:S01]  /*11d0*/  @P0 LDG.E R30, desc[UR12][R54.64] ;  /* 0x0000000c361e0981 */ /* 0x000362000c1e1900 */
[----:B0-----:R-:W-:-:S02]  /*11e0*/  CS2R R52, SRZ ;  /* 0x0000000000347805 */ /* 0x001fc4000001ff00 */
[----:B-1----:R-:W-:Y:S02]  /*11f0*/  CS2R R54, SRZ ;  /* 0x0000000000367805 */ /* 0x002fe4000001ff00 */
        /* <DEDUP_REMOVED lines=31> */
.L_x_975:
[----:B------:R-:W-:Y:S05]  /*13f0*/  BSYNC B0 ;  /* 0x0000000000007941 */ /* 0x000fea0003800000 */
.L_x_974:
[----:B------:R-:W-:Y:S01]  /*1400*/  ISETP.NE.AND P0, PT, RZ, UR10, PT ;  /* 0x0000000aff007c0c */ /* 0x000fe2000bf05270 */
[--C-:B-----5:R-:W-:Y:S02]  /*1410*/  HADD2.F32 R12, -RZ, R44.reuse.H0_H0 ;  /* 0x2000002cff0c7230 */ /* 0x120fe40000004100 */
[----:B------:R-:W-:Y:S01]  /*1420*/  HADD2.F32 R13, -RZ, R44.H1_H1 ;  /* 0x3000002cff0d7230 */ /* 0x000fe20000004100 */
[----:B------:R-:W-:Y:S01]  /*1430*/  P2R R14, PR, RZ, 0x1 ;  /* 0x00000001ff0e7803 */ /* 0x000fe20000000000 */
[--C-:B------:R-:W-:Y:S02]  /*1440*/  HADD2.F32 R20, -RZ, R45.reuse.H0_H0 ;  /* 0x2000002dff147230 */ /* 0x100fe40000004100 */
[----:B------:R-:W-:Y:S01]  /*1450*/  FADD.FTZ R12, R12, -UR15 ;  /* 0x8000000f0c0c7e21 */ /* 0x000fe20008010000 */
[----:B------:R-:W-:Y:S02]  /*1460*/  HADD2.F32 R19, -RZ, R45.H1_H1 ;  /* 0x3000002dff137230 */ /* 0x000fe40000004100 */
[----:B------:R-:W-:Y:S01]  /*1470*/  FADD.FTZ R13, R13, -UR15 ;  /* 0x8000000f0d0d7e21 */ /* 0x000fe20008010000 */
[----:B------:R-:W-:-:S02]  /*1480*/  HADD2.F32 R18, -RZ, R43.H0_H0 ;  /* 0x2000002bff127230 */ /* 0x000fc40000004100 */
[----:B------:R-:W-:Y:S01]  /*1490*/  FADD.FTZ R20, R20, -UR15 ;  /* 0x8000000f14147e21 */ /* 0x000fe20008010000 */
[----:B------:R-:W-:Y:S02]  /*14a0*/  HADD2.F32 R14, -RZ, R43.H1_H1 ;  /* 0x3000002bff0e7230 */ /* 0x000fe40000004100 */
        /* <DEDUP_REMOVED lines=24> */
.L_x_976:
        /* <DEDUP_REMOVED lines=20> */
[----:B------:R-:W-:-:S04]  /*1770*/  FFMA.FTZ R27, R24, R27, 1 ;  /* 0x3f800000181b7423 */ /* 0x000fc8000001001b */
[----:B------:R-:W-:Y:S01]  /*1780*/  FMUL.FTZ R16, R16, R27 ;  /* 0x0000001b10107220 */ /* 0x000fe20000410000 */
[----:B-1----:R-:W-:Y:S01]  /*1790*/  FADD.FTZ R57, -R29, 1 ;  /* 0x3f8000001d397421 */ /* 0x002fe20000010100 */
[----:B------:R-:W-:-:S03]  /*17a0*/  FMUL.FTZ R17, R17, R29 ;  /* 0x0000001d11117220 */ /* 0x000fc60000410000 */
[----:B------:R-:W-:-:S04]  /*17b0*/  FFMA.FTZ R24, R19, R57, 1 ;  /* 0x3f80000013187423 */ /* 0x000fc80000010039 */
[----:B------:R-:W-:-:S07]  /*17c0*/  FMUL.FTZ R17, R17, R24 ;  /* 0x0000001811117220 */ /* 0x000fce0000410000 */
.L_x_977:
[C---:B------:R-:W-:Y:S01]  /*17d0*/  FFMA.FTZ R24, R13.reuse, R22, R12 ;  /* 0x000000160d187223 */ /* 0x040fe2000001000c */
[----:B------:R-:W-:Y:S01]  /*17e0*/  FMUL.FTZ R19, R16, R55 ;  /* 0x0000003710137220 */ /* 0x000fe20000410000 */
[----:B------:R-:W-:Y:S01]  /*17f0*/  FFMA.FTZ R12, R20, R16, R21 ;  /* 0x00000010140c7223 */ /* 0x000fe20000010015 */
[----:B------:R-:W-:Y:S01]  /*1800*/  FADD.FTZ R25, RZ, R18 ;  /* 0x00000012ff197221 */ /* 0x000fe20000010000 */
[----:B------:R-:W-:Y:S01]  /*1810*/  FADD.FTZ R22, R22, R23 ;  /* 0x0000001716167221 */ /* 0x000fe20000010000 */
[----:B------:R-:W-:Y:S01]  /*1820*/  FFMA.FTZ R21, R20, R19, R24 ;  /* 0x0000001314157223 */ /* 0x000fe20000010018 */
[----:B------:R-:W-:Y:S01]  /*1830*/  FFMA.FTZ R20, R13, R14, RZ ;  /* 0x0000000e0d147223 */ /* 0x000fe200000100ff */
[----:B------:R-:W-:Y:S01]  /*1840*/  FADD.FTZ R18, RZ, R14 ;  /* 0x0000000eff127221 */ /* 0x000fe20000010000 */
[--C-:B------:R-:W-:Y:S02]  /*1850*/  HADD2.F32 R23, -RZ, R40.reuse.H0_H0 ;  /* 0x20000028ff177230 */ /* 0x100fe40000004100 */
[----:B------:R-:W-:Y:S01]  /*1860*/  FMUL.FTZ R14, R17, R54 ;  /* 0x00000036110e7220 */ /* 0x000fe20000410000 */
[----:B------:R-:W-:-:S02]  /*1870*/  HADD2.F32 R24, -RZ, R40.H1_H1 ;  /* 0x30000028ff187230 */ /* 0x000fc40000004100 */
        /* <DEDUP_REMOVED lines=30> */
.L_x_978:
[----:B------:R-:W-:Y:S01]  /*1a60*/  FADD.FTZ R24, R14, R19 ;  /* 0x000000130e187221 */ /* 0x000fe20000010000 */
[----:B------:R-:W-:Y:S01]  /*1a70*/  FMUL.FTZ R23, R15, R55 ;  /* 0x000000370f177220 */ /* 0x000fe20000410000 */
[----:B------:R-:W-:Y:S01]  /*1a80*/  FADD.FTZ R14, R16, R15 ;  /* 0x0000000f100e7221 */ /* 0x000fe20000010000 */
[C---:B------:R-:W-:Y:S01]  /*1a90*/  FFMA.FTZ R15, R22.reuse, R15, R12 ;  /* 0x0000000f160f7223 */ /* 0x040fe2000001000c */
[----:B------:R-:W-:Y:S01]  /*1aa0*/  FADD.FTZ R12, R17, R18 ;  /* 0x00000012110c7221 */ /* 0x000fe20000010000 */
[--C-:B------:R-:W-:Y:S02]  /*1ab0*/  HADD2.F32 R16, -RZ, R41.reuse.H0_H0 ;  /* 0x20000029ff107230 */ /* 0x100fe40000004100 */
[----:B------:R-:W-:Y:S01]  /*1ac0*/  FFMA.FTZ R20, R22, R23, R20 ;  /* 0x0000001716147223 */ /* 0x000fe20000010014 */
[----:B------:R-:W-:Y:S02]  /*1ad0*/  HADD2.F32 R17, -RZ, R41.H1_H1 ;  /* 0x30000029ff117230 */ /* 0x000fe40000004100 */
[----:B------:R-:W-:Y:S01]  /*1ae0*/  FFMA.FTZ R13, R21, R18, R13 ;  /* 0x00000012150d7223 */ /* 0x000fe2000001000d */
[----:B------:R-:W-:Y:S01]  /*1af0*/  FMUL.FTZ R18, R18, R54 ;  /* 0x0000003612127220 */ /* 0x000fe20000410000 */
[----:B------:R-:W-:Y:S01]  /*1b00*/  FADD.FTZ R23, R24, R23 ;  /* 0x0000001718177221 */ /* 0x000fe20000010000 */
        /* <DEDUP_REMOVED lines=28> */
.L_x_979:
[----:B------:R-:W-:Y:S01]  /*1cd0*/  FFMA.FTZ R21, R24, R22, R15 ;  /* 0x0000001618157223 */ /* 0x000fe2000001000f */
[----:B------:R-:W-:Y:S02]  /*1ce0*/  HADD2.F32 R15, -RZ, R36.H1_H1 ;  /* 0x30000024ff0f7230 */ /* 0x000fe40000004100 */
[----:B------:R-:W-:Y:S01]  /*1cf0*/  FMUL.FTZ R19, R22, R55 ;  /* 0x0000003716137220 */ /* 0x000fe20000410000 */
[----:B------:R-:W-:Y:S01]  /*1d00*/  FADD.FTZ R14, R14, R22 ;  /* 0x000000160e0e7221 */ /* 0x000fe20000010000 */
[----:B------:R-:W-:Y:S01]  /*1d10*/  FADD.FTZ R22, R16, -UR15 ;  /* 0x8000000f10167e21 */ /* 0x000fe20008010000 */
[--C-:B------:R-:W-:Y:S02]  /*1d20*/  HADD2.F32 R16, -RZ, R35.reuse.H0_H0 ;  /* 0x20000023ff107230 */ /* 0x100fe40000004100 */
[----:B------:R-:W-:Y:S01]  /*1d30*/  FADD.FTZ R15, R15, -UR15 ;  /* 0x8000000f0f0f7e21 */ /* 0x000fe20008010000 */
[----:B------:R-:W-:Y:S01]  /*1d40*/  FFMA.FTZ R20, R24, R19, R20 ;  /* 0x0000001318147223 */ /* 0x000fe20000010014 */
[----:B------:R-:W-:Y:S01]  /*1d50*/  FADD.FTZ R23, R23, R19 ;  /* 0x0000001317177221 */ /* 0x000fe20000010000 */
        /* <DEDUP_REMOVED lines=23> */
.L_x_980:
[C---:B------:R-:W-:Y:S01]  /*1ed0*/  FFMA.FTZ R27, R17.reuse, R24, R20 ;  /* 0x00000018111b7223 */ /* 0x040fe20000010014 */
[----:B------:R-:W-:Y:S01]  /*1ee0*/  FADD.FTZ R20, R24, R23 ;  /* 0x0000001718147221 */ /* 0x000fe20000010000 */
[----:B------:R-:W-:Y:S01]  /*1ef0*/  FMUL.FTZ R25, R16, R55 ;  /* 0x0000003710197220 */ /* 0x000fe20000410000 */
[----:B------:R-:W-:Y:S01]  /*1f00*/  FFMA.FTZ R24, R17, R18, R13 ;  /* 0x0000001211187223 */ /* 0x000fe2000001000d */
[--C-:B------:R-:W-:Y:S02]  /*1f10*/  HADD2.F32 R13, -RZ, R37.reuse.H0_H0 ;  /* 0x20000025ff0d7230 */ /* 0x100fe40000004100 */
[----:B------:R-:W-:Y:S01]  /*1f20*/  FADD.FTZ R18, R12, R18 ;  /* 0x000000120c127221 */ /* 0x000fe20000010000 */
[----:B------:R-:W-:Y:S02]  /*1f30*/  HADD2.F32 R23, -RZ, R37.H1_H1 ;  /* 0x30000025ff177230 */ /* 0x000fe40000004100 */
[----:B------:R-:W-:Y:S01]  /*1f40*/  FFMA.FTZ R12, R22, R25, R27 ;  /* 0x00000019160c7223 */ /* 0x000fe2000001001b */
[----:B------:R-:W-:Y:S01]  /*1f50*/  FADD.FTZ R20, R20, R25 ;  /* 0x0000001914147221 */ /* 0x000fe20000010000 */
[----:B------:R-:W-:Y:S01]  /*1f60*/  FMUL.FTZ R25, R19, R54 ;  /* 0x0000003613197220 */ /* 0x000fe20000410000 */
[----:B------:R-:W-:Y:S01]  /*1f70*/  FADD.FTZ R13, R13, -UR15 ;  /* 0x8000000f0d0d7e21 */ /* 0x000fe20008010000 */
[----:B------:R-:W-:Y:S01]  /*1f80*/  FADD.FTZ R23, R23, -UR15 ;  /* 0x8000000f17177e21 */ /* 0x000fe20008010000 */
[----:B------:R-:W-:Y:S01]  /*1f90*/  FFMA.FTZ R21, R22, R16, R21 ;  /* 0x0000001016157223 */ /* 0x000fe20000010015 */
        /* <DEDUP_REMOVED lines=25> */
.L_x_981:
        /* <DEDUP_REMOVED lines=36> */
.L_x_982:
[----:B------:R-:W-:Y:S01]  /*2370*/  FMUL.FTZ R29, R18, R55 ;  /* 0x00000037121d7220 */ /* 0x000fe20000410000 */
[----:B------:R-:W-:Y:S01]  /*2380*/  FFMA.FTZ R21, R22, R20, R21 ;  /* 0x0000001416157223 */ /* 0x000fe20000010015 */
[----:B------:R-:W-:Y:S01]  /*2390*/  FADD.FTZ R27, R23, R20 ;  /* 0x00000014171b7221 */ /* 0x000fe20000010000 */
[--C-:B------:R-:W-:Y:S02]  /*23a0*/  HADD2.F32 R22, -RZ, R33.reuse.H0_H0 ;  /* 0x20000021ff167230 */ /* 0x100fe40000004100 */
[----:B------:R-:W-:Y:S01]  /*23b0*/  FFMA.FTZ R20, R16, R29, R25 ;  /* 0x0000001d10147223 */ /* 0x000fe20000010019 */
[----:B------:R-:W-:Y:S02]  /*23c0*/  HADD2.F32 R25, -RZ, R33.H1_H1 ;  /* 0x30000021ff197230 */ /* 0x000fe40000004100 */
[----:B------:R-:W-:Y:S01]  /*23d0*/  FADD.FTZ R23, R24, R29 ;  /* 0x0000001d18177221 */ /* 0x000fe20000010000 */
[----:B------:R-:W-:Y:S01]  /*23e0*/  FMUL.FTZ R24, R17, R54 ;  /* 0x0000003611187220 */ /* 0x000fe20000410000 */
[----:B------:R-:W-:Y:S01]  /*23f0*/  FADD.FTZ R22, R22, -UR15 ;  /* 0x8000000f16167e21 */ /* 0x000fe20008010000 */
[----:B------:R-:W-:-:S02]  /*2400*/  FADD.FTZ R25, R25, -UR15 ;  /* 0x8000000f19197e21 */ /* 0x000fc40008010000 */
[----:B------:R-:W-:Y:S01]  /*2410*/  FFMA.FTZ R29, R15, R24, R20 ;  /* 0x000000180f1d7223 */ /* 0x000fe20000010014 */
[----:B------:R-:W-:Y:S01]  /*2420*/  FADD.FTZ R24, R24, R23 ;  /* 0x0000001718187221 */ /* 0x000fe20000010000 */
[----:B------:R-:W-:Y:S01]  /*2430*/  FMUL.FTZ R22, R22, UR11 ;  /* 0x0000000b16167c20 */ /* 0x000fe20008410000 */
[----:B------:R-:W-:Y:S01]  /*2440*/  FMUL.FTZ R25, R25, UR11 ;  /* 0x0000000b19197c20 */ /* 0x000fe20008410000 */
[--C-:B------:R-:W-:Y:S02]  /*2450*/  HADD2.F32 R20, -RZ, R30.reuse.H0_H0 ;  /* 0x2000001eff147230 */ /* 0x100fe40000004100 */
[----:B------:R-:W-:Y:S01]  /*2460*/  HADD2.F32 R23, -RZ, R30.H1_H1 ;  /* 0x3000001eff177230 */ /* 0x000fe20000004100 */
        /* <DEDUP_REMOVED lines=19> */
.L_x_983:
[----:B------:R-:W-:Y:S01]  /*25a0*/  FMUL.FTZ R57, R20, R55 ;  /* 0x0000003714397220 */ /* 0x000fe20000410000 */
[----:B------:R-:W-:Y:S01]  /*25b0*/  ISETP.GT.AND P0, PT, R3, 0x1e, PT ;  /* 0x0000001e0300780c */ /* 0x000fe20003f04270 */
[----:B------:R-:W0:Y:S01]  /*25c0*/  S2UR UR16, SR_CgaCtaId ;  /* 0x00000000001079c3 */ /* 0x000e220000008800 */
[----:B------:R-:W-:Y:S01]  /*25d0*/  UMOV UR9, 0x400 ;  /* 0x0000040000097882 */ /* 0x000fe20000000000 */
[----:B------:R-:W-:Y:S01]  /*25e0*/  FFMA.FTZ R28, R22, R57, R29 ;  /* 0x00000039161c7223 */ /* 0x000fe2000001001d */
[----:B------:R-:W-:Y:S01]  /*25f0*/  FMUL.FTZ R29, R23, R54 ;  /* 0x00000036171d7220 */ /* 0x000fe20000410000 */
[----:B------:R-:W-:Y:S01]  /*2600*/  FADD.FTZ R24, R24, R57 ;  /* 0x0000003918187221 */ /* 0x000fe20000010000 */
[----:B------:R-:W-:Y:S01]  /*2610*/  UIADD3 UR8, UR9, 0x40, URZ ;  /* 0x0000004009087890 */ /* 0x000fe2000fffe03f */
[----:B------:R-:W-:Y:S01]  /*2620*/  FFMA.FTZ R14, R13, R12, R14 ;  /* 0x0000000c0d0e7223 */ /* 0x000fe2000001000e */
[----:B------:R-:W-:Y:S01]  /*2630*/  FFMA.FTZ R28, R25, R29, R28 ;  /* 0x0000001d191c7223 */ /* 0x000fe2000001001c */
[----:B------:R-:W-:Y:S01]  /*2640*/  FADD.FTZ R29, R29, R24 ;  /* 0x000000181d1d7221 */ /* 0x000fe20000010000 */
[----:B------:R-:W-:Y:S01]  /*2650*/  FADD.FTZ R12, R19, R12 ;  /* 0x0000000c130c7221 */ /* 0x000fe20000010000 */
[----:B------:R-:W-:Y:S01]  /*2660*/  FFMA.FTZ R21, R16, R18, R21 ;  /* 0x0000001210157223 */ /* 0x000fe20000010015 */
[----:B------:R-:W-:Y:S01]  /*2670*/  FFMA.FTZ R14, R15, R17, R14 ;  /* 0x000000110f0e7223 */ /* 0x000fe2000001000e */
[----:B------:R-:W1:Y:S01]  /*2680*/  SHFL.DOWN PT, R57, R28, 0x1, 0x1f ;  /* 0x08201f001c397f89 */ /* 0x000e6200000e0000 */
[----:B------:R-:W-:Y:S01]  /*2690*/  FADD.FTZ R27, R27, R18 ;  /* 0x000000121b1b7221 */ /* 0x000fe20000010000 */
[----:B------:R-:W-:Y:S01]  /*26a0*/  FADD.FTZ R16, R12, R17 ;  /* 0x000000110c107221 */ /* 0x000fe20000010000 */
[----:B------:R-:W-:Y:S01]  /*26b0*/  FFMA.FTZ R13, R25, R23, R14 ;  /* 0x00000017190d7223 */ /* 0x000fe2000001000e */
[----:B------:R-:W2:Y:S01]  /*26c0*/  SHFL.DOWN PT, R24, R29, 0x1, 0x1f ;  /* 0x08201f001d187f89 */ /* 0x000ea200000e0000 */
[----:B------:R-:W-:Y:S01]  /*26d0*/  FFMA.FTZ R12, R22, R20, R21 ;  /* 0x00000014160c7223 */ /* 0x000fe20000010015 */
[----:B------:R-:W-:Y:S01]  /*26e0*/  FADD.FTZ R14, R27, R20 ;  /* 0x000000141b0e7221 */ /* 0x000fe20000010000 */
[----:B------:R-:W-:Y:S01]  /*26f0*/  FADD.FTZ R15, R16, R23 ;  /* 0x00000017100f7221 */ /* 0x000fe20000010000 */
[----:B------:R-:W-:Y:S01]  /*2700*/  BSSY B0, `(.L_x_984) ;  /* 0x0000028000007945 */ /* 0x000fe20003800000 */
[----:B0-----:R-:W-:Y:S01]  /*2710*/  ULEA UR8, UR16, UR8, 0x18 ;  /* 0x0000000810087291 */ /* 0x001fe2000f8ec03f */
        /* <DEDUP_REMOVED lines=21> */
[----:B------:R-:W-:Y:S01]  /*2870*/  LEA R57, R50, UR8, 0x4 ;  /* 0x0000000832397c11 */ /* 0x000fe2000f8e20ff */
[----:B-1----:R-:W-:Y:S01]  /*2880*/  @!P0 FADD.FTZ R29, R29, R24 ;  /* 0x000000181d1d8221 */ /* 0x002fe20000010000 */
[----:B------:R-:W-:-:S03]  /*2890*/  ISETP.NE.AND P0, PT, R3, RZ, PT ;  /* 0x000000ff0300720c */ /* 0x000fc60003f05270 */
[----:B------:R0:W-:Y:S10]  /*28a0*/  STS.128 [R57], R12 ;  /* 0x0000000c39007388 */ /* 0x0001f40000000c00 */
        /* <DEDUP_REMOVED lines=13> */
.L_x_985:
[----:B------:R-:W-:Y:S05]  /*2980*/  BSYNC B0 ;  /* 0x0000000000007941 */ /* 0x000fea0003800000 */
.L_x_984:
        /* <DEDUP_REMOVED lines=146> */
[----:B------:R-:W-:Y:S04]  /*32b0*/  LDS.128 R20, [R57+0x7c0] ;  /* 0x0007c00039147984 */ /* 0x000fe80000000c00 */
[----:B------:R-:W1:Y:S01]  /*32c0*/  LDS.128 R12, [R57+0x780] ;  /* 0x00078000390c7984 */ /* 0x000e620000000c00 */
        /* <DEDUP_REMOVED lines=11> */
[----:B------:R-:W-:-:S07]  /*3380*/  FADD.FTZ R15, R26, R23 ;  /* 0x000000171a0f7221 */ /* 0x000fce0000010000 */
.L_x_987:
[----:B------:R-:W-:Y:S05]  /*3390*/  BSYNC B0 ;  /* 0x0000000000007941 */ /* 0x000fea0003800000 */
.L_x_986:
        /* <DEDUP_REMOVED lines=18> */
.L_x_989:
[----:B------:R-:W-:Y:S05]  /*34c0*/  BSYNC B0 ;  /* 0x0000000000007941 */ /* 0x000fea0003800000 */
.L_x_988:
        /* <DEDUP_REMOVED lines=33> */
.L_x_992:
[----:B-1----:R-:W2:Y:S04]  /*36e0*/  LDG.E.STRONG.GPU R14, desc[UR12][R12.64] ;  /* 0x0000000c0c0e7981 */ /* 0x002ea8000c1ef900 */
[----:B--2---:R-:W-:Y:S01]  /*36f0*/  CCTL.IVALL ;  /* 0x00000000ff00798f */ /* 0x004fe20002000000 */
[----:B------:R-:W-:Y:S05]  /*3700*/  YIELD ;  /* 0x0000000000007946 */ /* 0x000fea0003800000 */
[----:B------:R-:W-:-:S13]  /*3710*/  ISETP.NE.AND P6, PT, R14, R21, PT ;  /* 0x000000150e00720c */ /* 0x000fda0003fc5270 */
[----:B------:R-:W-:Y:S05]  /*3720*/  @P6 BRA `(.L_x_992) ;  /* 0xfffffffc00ec6947 */ /* 0x000fea000383ffff */
.L_x_991:
        /* <DEDUP_REMOVED lines=18> */
.L_x_996:
        /* <DEDUP_REMOVED lines=116> */
.L_x_995:
        /* <DEDUP_REMOVED lines=62> */
.L_x_997:
[----:B------:R-:W-:-:S06]  /*4370*/  UISETP.NE.OR UP0, UPT, UR8, URZ, UP0 ;  /* 0x0000003f0800728c */ /* 0x000fcc0008705670 */
[----:B------:R-:W-:-:S13]  /*4380*/  PLOP3.LUT P6, PT, PT, PT, UP0, 0x80, 0x0 ;  /* 0x000000000000781c */ /* 0x000fda0003fcf008 */
[----:B------:R-:W-:Y:S05]  /*4390*/  @!P6 BRA `(.L_x_993) ;  /* 0x00000000007ce947 */ /* 0x000fea0003800000 */
.L_x_994:
        /* <DEDUP_REMOVED lines=31> */
.L_x_993:
        /* <DEDUP_REMOVED lines=10> */
.L_x_999:
[----:B------:R-:W-:Y:S05]  /*4630*/  BSYNC B0 ;  /* 0x0000000000007941 */ /* 0x000fea0003800000 */
.L_x_998:
        /* <DEDUP_REMOVED lines=17> */
.L_x_990:
        /* <DEDUP_REMOVED lines=40> */
.L_x_1000:
        /* <DEDUP_REMOVED lines=15> */
[----:B------:R-:W-:Y:S02]  /*4ac0*/  FFMA.FTZ R12, R17, R21, R18 ;  /* 0x00000015110c7223 */ /* 0x000fe40000010012 */
[----:B------:R-:W-:Y:S02]  /*4ad0*/  FMUL.FTZ R13, R13, UR11 ;  /* 0x0000000b0d0d7c20 */ /* 0x000fe40008410000 */
[----:B------:R-:W-:-:S04]  /*4ae0*/  FFMA.FTZ R12, R43, R54, -R12 ;  /* 0x000000362b0c7223 */ /* 0x000fc8000001080c */
[----:B------:R-:W-:-:S05]  /*4af0*/  FMUL.FTZ R12, R12, UR11 ;  /* 0x0000000b0c0c7c20 */ /* 0x000fca0008410000 */
[----:B------:R-:W-:-:S05]  /*4b00*/  F2FP.F16.F32.PACK_AB R13, R12, R13 ;  /* 0x0000000d0c0d723e */ /* 0x000fca00000000ff */
[----:B------:R0:W-:Y:S02]  /*4b10*/  STG.E desc[UR12][R14.64], R13 ;  /* 0x0000000d0e007986 */ /* 0x0001e4000c10190c */
.L_x_1002:
[----:B------:R-:W-:Y:S05]  /*4b20*/  BSYNC B0 ;  /* 0x0000000000007941 */ /* 0x000fea0003800000 */
.L_x_1001:
        /* <DEDUP_REMOVED lines=28> */
.L_x_1003:
        /* <DEDUP_REMOVED lines=20> */
.L_x_1005:
[----:B------:R-:W-:Y:S05]  /*4e30*/  BSYNC B0 ;  /* 0x0000000000007941 */ /* 0x000fea0003800000 */
.L_x_1004:
[----:B------:R-:W-:Y:S01]  /*4e40*/  FADD.FTZ R22, R19, -UR15 ;  /* 0x8000000f13167e21 */ /* 0x000fe20008010000 */
[----:B------:R-:W-:Y:S01]  /*4e50*/  FADD.FTZ R21, R40, -UR15 ;  /* 0x8000000f28157e21 */ /* 0x000fe20008010000 */
[----:B------:R-:W-:Y:S02]  /*4e60*/  HADD2.F32 R20, -RZ, R39.H0_H0 ;  /* 0x20000027ff147230 */ /* 0x000fe40000004100 */
[----:B------:R-:W-:Y:S02]  /*4e70*/  HADD2.F32 R19, -RZ, R41.H0_H0 ;  /* 0x20000029ff137230 */ /* 0x000fe40000004100 */
        /* <DEDUP_REMOVED lines=23> */
.L_x_1006:
        /* <DEDUP_REMOVED lines=20> */
.L_x_1008:
[----:B------:R-:W-:Y:S05]  /*5130*/  BSYNC B0 ;  /* 0x0000000000007941 */ /* 0x000fea0003800000 */
.L_x_1007:
        /* <DEDUP_REMOVED lines=26> */
.L_x_1009:
        /* <DEDUP_REMOVED lines=18> */
[----:B------:R-:W-:-:S03]  /*5400*/  FMUL.FTZ R13, R13, UR11 ;  /* 0x0000000b0d0d7c20 */ /* 0x000fc60008410000 */
[----:B------:R-:W-:-:S05]  /*5410*/  FMUL.FTZ R12, R12, UR11 ;  /* 0x0000000b0c0c7c20 */ /* 0x000fca0008410000 */
[----:B------:R-:W-:-:S05]  /*5420*/  F2FP.F16.F32.PACK_AB R13, R12, R13 ;  /* 0x0000000d0c0d723e */ /* 0x000fca00000000ff */
[----:B------:R3:W-:Y:S02]  /*5430*/  STG.E desc[UR12][R14.64], R13 ;  /* 0x0000000d0e007986 */ /* 0x0007e4000c10190c */
.L_x_1011:
[----:B------:R-:W-:Y:S05]  /*5440*/  BSYNC B0 ;  /* 0x0000000000007941 */ /* 0x000fea0003800000 */
.L_x_1010:
[----:B------:R-:W-:Y:S02]  /*5450*/  HADD2.F32 R36, -RZ, R36.H1_H1 ;  /* 0x30000024ff247230 */ /* 0x000fe40000004100 */
[----:B------:R-:W-:Y:S01]  /*5460*/  FADD.FTZ R19, R19, -UR15 ;  /* 0x8000000f13137e21 */ /* 0x000fe20008010000 */
[----:B------:R-:W-:Y:S01]  /*5470*/  HADD2.F32 R22, -RZ, R35.H0_H0 ;  /* 0x20000023ff167230 */ /* 0x000fe20000004100 */
[----:B------:R-:W-:Y:S01]  /*5480*/  SHF.R.U32.HI R21, RZ, 0x2, R50 ;  /* 0x00000002ff157819 */ /* 0x000fe20000011632 */
[----:B------:R-:W-:Y:S02]  /*5490*/  HADD2.F32 R20, -RZ, R37.H0_H0 ;  /* 0x20000025ff147230 */ /* 0x000fe40000004100 */
[----:B------:R-:W-:Y:S01]  /*54a0*/  FADD.FTZ R36, R36, -UR15 ;  /* 0x8000000f24247e21 */ /* 0x000fe20008010000 */
[----:B------:R-:W-:Y:S01]  /*54b0*/  FMUL.FTZ R24, R19, UR11 ;  /* 0x0000000b13187c20 */ /* 0x000fe20008410000 */
[----:B------:R-:W-:Y:S02]  /*54c0*/  HADD2.F32 R35, -RZ, R35.H1_H1 ;  /* 0x30000023ff237230 */ /* 0x000fe40000004100 */
[----:B------:R-:W-:-:S02]  /*54d0*/  HADD2.F32 R37, -RZ, R37.H1_H1 ;  /* 0x30000025ff257230 */ /* 0x000fc40000004100 */
[----:B------:R-:W-:Y:S01]  /*54e0*/  FMUL.FTZ R19, R36, UR11 ;  /* 0x0000000b24137c20 */ /* 0x000fe20008410000 */
        /* <DEDUP_REMOVED lines=19> */
.L_x_1012:
        /* <DEDUP_REMOVED lines=22> */
.L_x_1014:
[----:B------:R-:W-:Y:S05]  /*5780*/  BSYNC B0 ;  /* 0x0000000000007941 */ /* 0x000fea0003800000 */
.L_x_1013:
[----:B------:R-:W-:Y:S01]  /*5790*/  FADD.FTZ R20, R20, -UR15 ;  /* 0x8000000f14147e21 */ /* 0x000fe20008010000 */
[----:B------:R-:W-:Y:S01]  /*57a0*/  FADD.FTZ R23, R37, -UR15 ;  /* 0x8000000f25177e21 */ /* 0x000fe20008010000 */
[----:B------:R-:W-:Y:S02]  /*57b0*/  IMAD R16, R16, UR14, R21 ;  /* 0x0000000e10107c24 */ /* 0x000fe4000f8e0215 */
[--C-:B------:R-:W-:Y:S02]  /*57c0*/  HADD2.F32 R22, -RZ, R34.reuse.H0_H0 ;  /* 0x20000022ff167230 */ /* 0x100fe40000004100 */
[----:B------:R-:W-:Y:S01]  /*57d0*/  FMUL.FTZ R20, R20, UR11 ;  /* 0x0000000b14147c20 */ /* 0x000fe20008410000 */
[----:B------:R-:W-:Y:S02]  /*57e0*/  HADD2.F32 R21, -RZ, R34.H1_H1 ;  /* 0x30000022ff157230 */ /* 0x000fe40000004100 */
[----:B------:R-:W-:Y:S01]  /*57f0*/  FMUL.FTZ R23, R23, UR11 ;  /* 0x0000000b17177c20 */ /* 0x000fe20008410000 */
[----:B------:R-:W-:Y:S01]  /*5800*/  HADD2.F32 R19, -RZ, R32.H0_H0 ;  /* 0x20000020ff137230 */ /* 0x000fe20000004100 */
        /* <DEDUP_REMOVED lines=19> */
.L_x_1015:
        /* <DEDUP_REMOVED lines=22> */
.L_x_1017:
[----:B------:R-:W-:Y:S05]  /*5aa0*/  BSYNC B0 ;  /* 0x0000000000007941 */ /* 0x000fea0003800000 */
.L_x_1016:
        /* <DEDUP_REMOVED lines=29> */
.L_x_1018:
        /* <DEDUP_REMOVED lines=27> */
.L_x_1020:
[----:B------:R-:W-:Y:S05]  /*5e30*/  BSYNC B0 ;  /* 0x0000000000007941 */ /* 0x000fea0003800000 */
.L_x_1019:
[--C-:B------:R-:W-:Y:S01]  /*5e40*/  HADD2.F32 R12, -RZ, R33.reuse.H0_H0 ;  /* 0x20000021ff0c7230 */ /* 0x100fe20000004100 */
[----:B------:R-:W-:Y:S01]  /*5e50*/  ISETP.GE.U32.AND P0, PT, R16, UR8, PT ;  /* 0x0000000810007c0c */ /* 0x000fe2000bf06070 */
[----:B------:R-:W-:Y:S02]  /*5e60*/  HADD2.F32 R33, -RZ, R33.H1_H1 ;  /* 0x30000021ff217230 */ /* 0x000fe40000004100 */
[--C-:B01234-:R-:W-:Y:S01]  /*5e70*/  HADD2.F32 R13, -RZ, R30.reuse.H1_H1 ;  /* 0x3000001eff0d7230 */ /* 0x11ffe20000004100 */
[----:B------:R-:W-:Y:S01]  /*5e80*/  ISETP.GE.AND.EX P0, PT, R21, UR9, PT, P0 ;  /* 0x0000000915007c0c */ /* 0x000fe2000bf06300 */
[----:B------:R-:W-:Y:S01]  /*5e90*/  FADD.FTZ R14, R12, -UR15 ;  /* 0x8000000f0c0e7e21 */ /* 0x000fe20008010000 */
        /* <DEDUP_REMOVED lines=24> */
.L_x_1021:
        /* <DEDUP_REMOVED lines=13> */
[----:B------:R-:W-:Y:S01]  /*60f0*/  FMUL.FTZ R18, R18, UR11 ;  /* 0x0000000b12127c20 */ /* 0x000fe20008410000 */
[----:B------:R-:W-:Y:S01]  /*6100*/  IMAD R13, R19, UR9, R14 ;  /* 0x00000009130d7c24 */ /* 0x000fe2000f8e020e */
[----:B------:R-:W-:-:S03]  /*6110*/  ULDC.64 UR8, c[0x0][0x210] ;  /* 0x0000840000087ab9 */ /* 0x000fc60000000a00 */
[----:B------:R-:W-:Y:S02]  /*6120*/  F2FP.F16.F32.PACK_AB R15, R18, R15 ;  /* 0x0000000f120f723e */ /* 0x000fe400000000ff */
[----:B------:R-:W-:Y:S02]  /*6130*/  LEA R12, P0, R58, UR8, 0x1 ;  /* 0x000000083a0c7c11 */ /* 0x000fe4000f8008ff */
[----:B------:R-:W-:-:S04]  /*6140*/  IADD3 R13, R59, R13, RZ ;  /* 0x0000000d3b0d7210 */ /* 0x000fc80007ffe0ff */
[----:B------:R-:W-:-:S05]  /*6150*/  LEA.HI.X R13, R58, UR9, R13, 0x1, P0 ;  /* 0x000000093a0d7c11 */ /* 0x000fca00080f0c0d */
[----:B------:R0:W-:Y:S02]  /*6160*/  STG.E desc[UR12][R12.64], R15 ;  /* 0x0000000f0c007986 */ /* 0x0001e4000c10190c */
.L_x_1023:
[----:B------:R-:W-:Y:S05]  /*6170*/  BSYNC B0 ;  /* 0x0000000000007941 */ /* 0x000fea0003800000 */
.L_x_1022:
[----:B------:R-:W-:Y:S01]  /*6180*/  ULDC UR8, c[0x0][0x2a0] ;  /* 0x0000a80000087ab9 */ /* 0x000fe20000000800 */
[----:B------:R-:W-:Y:S01]  /*6190*/  ULDC UR9, c[0x0][0x270] ;  /* 0x00009c0000097ab9 */ /* 0x000fe20000000800 */
[----:B------:R-:W-:Y:S01]  /*61a0*/  IADD3 R46, R2, R46, RZ ;  /* 0x0000002e022e7210 */ /* 0x000fe20007ffe0ff */
[----:B------:R-:W-:Y:S01]  /*61b0*/  UIMAD UR8, UR8, UR9, URZ ;  /* 0x00000009080872a4 */ /* 0x000fe2000f8e023f */
[----:B------:R-:W-:-:S05]  /*61c0*/  IADD3 R47, R47, 0x1, RZ ;  /* 0x000000012f2f7810 */ /* 0x000fca0007ffe0ff */
[----:B------:R-:W-:-:S13]  /*61d0*/  ISETP.GE.AND P0, PT, R46, UR8, PT ;  /* 0x000000082e007c0c */ /* 0x000fda000bf06270 */
[----:B------:R-:W-:Y:S05]  /*61e0*/  @!P0 BRA `(.L_x_1024) ;  /* 0xffffffa000948947 */ /* 0x000fea000383ffff */
.L_x_973:
        /* <DEDUP_REMOVED lines=23> */
.L_x_1026:
[----:B------:R-:W-:Y:S05]  /*6360*/  BSYNC B0 ;  /* 0x0000000000007941 */ /* 0x000fea0003800000 */
.L_x_1025:
[----:B------:R-:W-:Y:S05]  /*6370*/  @P0 EXIT ;  /* 0x000000000000094d */ /* 0x000fea0003800000 */
[----:B------:R-:W-:Y:S05]  /*6380*/  @P2 BRA `(.L_x_1027) ;  /* 0x0000000000202947 */ /* 0x000fea0003800000 */
[----:B------:R-:W-:-:S05]  /*6390*/  IMAD R0, R6, R7, RZ ;  /* 0x0000000706007224 */ /* 0x000fca00078e02ff */
[----:B------:R-:W-:-:S13]  /*63a0*/  ISETP.NE.AND P0, PT, R0, -0x1, PT ;  /* 0xffffffff0000780c */ /* 0x000fda0003f05270 */
[----:B------:R-:W-:Y:S05]  /*63b0*/  @!P0 BRA `(.L_x_1027) ;  /* 0x0000000000148947 */ /* 0x000fea0003800000 */
.L_x_1028:
[----:B-1----:R-:W2:Y:S04]  /*63c0*/  LDG.E.STRONG.GPU R5, desc[UR12][R2.64] ;  /* 0x0000000c02057981 */ /* 0x002ea8000c1ef900 */
[----:B--2---:R-:W-:Y:S01]  /*63d0*/  CCTL.IVALL ;  /* 0x00000000ff00798f */ /* 0x004fe20002000000 */
[----:B------:R-:W-:Y:S05]  /*63e0*/  YIELD ;  /* 0x0000000000007946 */ /* 0x000fea0003800000 */
[----:B------:R-:W-:-:S13]  /*63f0*/  ISETP.NE.AND P0, PT, R5, R0, PT ;  /* 0x000000000500720c */ /* 0x000fda0003f05270 */
[----:B------:R-:W-:Y:S05]  /*6400*/  @P0 BRA `(.L_x_1028) ;  /* 0xfffffffc00ec0947 */ /* 0x000fea000383ffff */
.L_x_1027:
        /* <DEDUP_REMOVED lines=24> */
.L_x_1029:
[----:B0-----:R-:W-:-:S04]  /*6590*/  LEA R12, P0, R50, UR4, 0x2 ;  /* 0x00000004320c7c11 */ /* 0x001fc8000f8010ff */
[----:B------:R-:W-:Y:S02]  /*65a0*/  LEA.HI.X R13, R50, UR5, R0, 0x2, P0 ;  /* 0x00000005320d7c11 */ /* 0x000fe400080f1400 */
[-C--:B------:R-:W-:Y:S02]  /*65b0*/  LEA R14, P0, R25, R12.reuse, 0x2 ;  /* 0x0000000c190e7211 */ /* 0x080fe400078010ff */
[-C--:B------:R-:W-:Y:S01]  /*65c0*/  LEA R18, P2, R29, R12.reuse, 0x2 ;  /* 0x0000000c1d127211 */ /* 0x080fe200078410ff */
[----:B------:R-:W3:Y:S01]  /*65d0*/  LDG.E R0, desc[UR12][R12.64] ;  /* 0x0000000c0c007981 */ /* 0x000ee2000c1e1900 */
[----:B------:R-:W-:Y:S02]  /*65e0*/  LEA R16, P1, R2, R12, 0x2 ;  /* 0x0000000c02107211 */ /* 0x000fe400078210ff */
[C---:B------:R-:W-:Y:S02]  /*65f0*/  IADD3.X R15, R13.reuse, R33, RZ, P0, !PT ;  /* 0x000000210d0f7210 */ /* 0x040fe400007fe4ff */
[----:B------:R-:W-:-:S02]  /*6600*/  IADD3.X R19, R13, R31, RZ, P2, !PT ;  /* 0x0000001f0d137210 */ /* 0x000fc400017fe4ff */
[----:B------:R-:W-:Y:S02]  /*6610*/  IADD3.X R17, R23, R13, RZ, P1, !PT ;  /* 0x0000000d17117210 */ /* 0x000fe40000ffe4ff */
        /* <DEDUP_REMOVED lines=8> */
[----:B---3--:R-:W-:Y:S02]  /*66a0*/  F2FP.BF16.F32.PACK_AB R3, R15, R0 ;  /* 0x000000000f03723e */ /* 0x008fe400000010ff */
[----:B------:R-:W-:Y:S02]  /*66b0*/  SHF.R.S32.HI R0, RZ, 0x1f, R50 ;  /* 0x0000001fff007819 */ /* 0x000fe40000011432 */
[----:B----4-:R-:W-:Y:S01]  /*66c0*/  F2FP.BF16.F32.PACK_AB R21, R19, R16 ;  /* 0x000000101315723e */ /* 0x010fe200000010ff */
[----:B------:R3:W-:Y:S04]  /*66d0*/  STG.E desc[UR12][R8.64], R3 ;  /* 0x0000000308007986 */ /* 0x0007e8000c10190c */
[----:B------:R3:W-:Y:S01]  /*66e0*/  STG.E desc[UR12][R10.64], R21 ;  /* 0x000000150a007986 */ /* 0x0007e2000c10190c */
[----:B------:R-:W-:-:S13]  /*66f0*/  ISETP.GT.AND.EX P0, PT, R27, R0, PT, P0 ;  /* 0x000000001b00720c */ /* 0x000fda0003f04300 */
[----:B---3--:R-:W-:Y:S05]  /*6700*/  @P0 BRA `(.L_x_1029) ;  /* 0xfffffffc00a00947 */ /* 0x008fea000383ffff */
[----:B------:R-:W-:Y:S05]  /*6710*/  EXIT ;  /* 0x000000000000794d */ /* 0x000fea0003800000 */
.L_x_1030:
        /* <DEDUP_REMOVED lines=14> */
.L_x_3350:


//--------------------- .text._Z35group_norm_nhwc_bwd_one_pass_kernelI11Fp16IOBf16WLi512ELi8ELi128EEv26Group_norm_nhwc_bwd_params --------------------------
	.section	.text._Z35group_norm_nhwc_bwd_one_pass_kernelI11Fp16IOBf16WLi512ELi8ELi128EEv26Group_norm_nhwc_bwd_params,"ax",@progbits
	.align	128
        .global         _Z35group_norm_nhwc_bwd_one_pass_kernelI11Fp16IOBf16WLi512ELi8ELi128EEv26Group_norm_nhwc_bwd_params
        .type           _Z35group_norm_nhwc_bwd_one_pass_kernelI11Fp16IOBf16WLi512ELi8ELi128EEv26Group_norm_nhwc_bwd_params,@function
        .size           _Z35group_norm_nhwc_bwd_one_pass_kernelI11Fp16IOBf16WLi512ELi8ELi128EEv26Group_norm_nhwc_bwd_params,(.L_x_3351 - _Z35group_norm_nhwc_bwd_one_pass_kernelI11Fp16IOBf16WLi512ELi8ELi128EEv26Group_norm_nhwc_bwd_params)
        .other          _Z35group_norm_nhwc_bwd_one_pass_kernelI11Fp16IOBf16WLi512ELi8ELi128EEv26Group_norm_nhwc_bwd_params,@"STO_CUDA_ENTRY STV_DEFAULT"
_Z35group_norm_nhwc_bwd_one_pass_kernelI11Fp16IOBf16WLi512ELi8ELi128EEv26Group_norm_nhwc_bwd_params:
.text._Z35group_norm_nhwc_bwd_one_pass_kernelI11Fp16IOBf16WLi512ELi8ELi128EEv26Group_norm_nhwc_bwd_params:
        /* <DEDUP_REMOVED lines=110> */
.L_x_1114:
        /* <DEDUP_REMOVED lines=56> */
[----:B--2---:R-:W-:-:S04]  /*0a60*/  LEA R24, R28, R15, 0x3 ;  /* 0x0000000f1c187211 */ /* 0x004fc800078e18ff */
[----:B------:R-:W-:-:S03]  /*0a70*/  SHF.R.S32.HI R25, RZ, 0x1f, R24 ;  /* 0x0000001fff197819 */ /* 0x000fc60000011418 */
[----:B------:R-:W-:Y:S01]  /*0a80*/  IMAD.WIDE.U32 R20, R21, UR12, R24 ;  /* 0x0000000c15147c25 */ /* 0x000fe2000f8e0018 */
[----:B------:R-:W-:-:S04]  /*0a90*/  ULDC.64 UR12, c[0x0][0x290] ;  /* 0x0000a400000c7ab9 */ /* 0x000fc80000000a00 */
[----:B------:R-:W-:Y:S02]  /*0aa0*/  IADD3 R23, R21, R23, RZ ;  /* 0x0000001715177210 */ /* 0x000fe40007ffe0ff */
[----:B------:R-:W-:-:S05]  /*0ab0*/  @P2 MOV R22, R20 ;  /* 0x0000001400162202 */ /* 0x000fca0000000f00 */
[----:B------:R-:W-:-:S05]  /*0ac0*/  @P2 IMAD.WIDE.U32 R6, R83, R6, R22 ;  /* 0x0000000653062225 */ /* 0x000fca00078e0016 */
[----:B------:R-:W-:Y:S02]  /*0ad0*/  @P2 IADD3 R7, R7, R9, RZ ;  /* 0x0000000907072210 */ /* 0x000fe40007ffe0ff */
[----:B------:R-:W0:Y:S01]  /*0ae0*/  @P2 LDC.64 R8, c[0x0][0x228] ;  /* 0x00008a00ff082b82 */ /* 0x000e220000000a00 */
[C---:B------:R-:W-:Y:S02]  /*0af0*/  @P2 SHF.L.U32 R71, R6.reuse, 0x1, RZ ;  /* 0x0000000106472819 */ /* 0x040fe400000006ff */
[----:B------:R-:W-:Y:S02]  /*0b00*/  @P2 SHF.L.U64.HI R6, R6, 0x1, R7 ;  /* 0x0000000106062819 */ /* 0x000fe40000010207 */
[----:B------:R-:W-:-:S04]  /*0b10*/  @P2 IADD3 R64, P0, R71, R64, RZ ;  /* 0x0000004047402210 */ /* 0x000fc80007f1e0ff */
[----:B------:R-:W-:Y:S02]  /*0b20*/  @P2 IADD3.X R65, R6, R65, RZ, P0, !PT ;  /* 0x0000004106412210 */ /* 0x000fe400007fe4ff */
[----:B0-----:R-:W-:-:S04]  /*0b30*/  @P2 IADD3 R70, P0, R71, R8, RZ ;  /* 0x0000000847462210 */ /* 0x001fc80007f1e0ff */
[----:B------:R-:W-:Y:S02]  /*0b40*/  @P2 IADD3.X R71, R6, R9, RZ, P0, !PT ;  /* 0x0000000906472210 */ /* 0x000fe400007fe4ff */
[----:B------:R-:W0:Y:S01]  /*0b50*/  @P6 LDC.64 R6, c[0x0][0x288] ;  /* 0x0000a200ff066b82 */ /* 0x000e220000000a00 */
[----:B------:R-:W-:Y:S02]  /*0b60*/  @P6 MOV R9, R23 ;  /* 0x0000001700096202 */ /* 0x000fe40000000f00 */
[----:B------:R-:W-:-:S13]  /*0b70*/  ISETP.NE.AND P2, PT, R104, RZ, PT ;  /* 0x000000ff6800720c */ /* 0x000fda0003f45270 */
[----:B------:R-:W2:Y:S01]  /*0b80*/  @P2 LDC.64 R58, c[0x0][0x230] ;  /* 0x00008c00ff3a2b82 */ /* 0x000ea20000000a00 */
[----:B0-----:R-:W-:-:S07]  /*0b90*/  @P6 IMAD R8, R117, R6, RZ ;  /* 0x0000000675086224 */ /* 0x001fce00078e02ff */
[----:B------:R-:W0:Y:S01]  /*0ba0*/  @P2 LDC.64 R56, c[0x0][0x228] ;  /* 0x00008a00ff382b82 */ /* 0x000e220000000a00 */
[----:B------:R-:W-:Y:S01]  /*0bb0*/  @P6 IMAD R13, R94, R7, R8 ;  /* 0x000000075e0d6224 */ /* 0x000fe200078e0208 */
[----:B------:R-:W-:-:S05]  /*0bc0*/  @P6 MOV R8, R20 ;  /* 0x0000001400086202 */ /* 0x000fca0000000f00 */
[----:B------:R-:W-:-:S05]  /*0bd0*/  @P6 IMAD.WIDE.U32 R6, R94, R6, R8 ;  /* 0x000000065e066225 */ /* 0x000fca00078e0008 */
[----:B------:R-:W-:Y:S02]  /*0be0*/  @P6 IADD3 R9, R7, R13, RZ ;  /* 0x0000000d07096210 */ /* 0x000fe40007ffe0ff */
[C---:B------:R-:W-:Y:S01]  /*0bf0*/  @P6 SHF.L.U32 R7, R6.reuse, 0x1, RZ ;  /* 0x0000000106076819 */ /* 0x040fe200000006ff */
[----:B------:R-:W4:Y:S01]  /*0c00*/  @P4 LDC.64 R12, c[0x0][0x230] ;  /* 0x00008c00ff0c4b82 */ /* 0x000f220000000a00 */
        /* <DEDUP_REMOVED lines=9> */
[----:B------:R-:W4:Y:S01]  /*0ca0*/  @P6 LDC.64 R40, c[0x0][0x228] ;  /* 0x00008a00ff286b82 */ /* 0x000f220000000a00 */
[----:B-1----:R-:W-:-:S04]  /*0cb0*/  @P2 IMAD R8, R116, R6, RZ ;  /* 0x0000000674082224 */ /* 0x002fc800078e02ff */
        /* <DEDUP_REMOVED lines=9> */
[----:B0-----:R-:W-:Y:S02]  /*0d50*/  @P2 IADD3 R56, P0, R7, R56, RZ ;  /* 0x0000003807382210 */ /* 0x001fe40007f1e0ff */
[----:B------:R-:W0:Y:S02]  /*0d60*/  @P1 LDC.64 R6, c[0x0][0x288] ;  /* 0x0000a200ff061b82 */ /* 0x000e240000000a00 */
[----:B------:R-:W-:Y:S02]  /*0d70*/  @P2 IADD3.X R57, R8, R57, RZ, P0, !PT ;  /* 0x0000003908392210 */ /* 0x000fe400007fe4ff */
[----:B------:R-:W-:-:S13]  /*0d80*/  ISETP.NE.AND P2, PT, R102, RZ, PT ;  /* 0x000000ff6600720c */ /* 0x000fda0003f45270 */
[----:B------:R-:W1:Y:S01]  /*0d90*/  @P2 LDC.64 R50, c[0x0][0x230] ;  /* 0x00008c00ff322b82 */ /* 0x000e620000000a00 */
[----:B0-----:R-:W-:-:S07]  /*0da0*/  @P1 IMAD R8, R115, R6, RZ ;  /* 0x0000000673081224 */ /* 0x001fce00078e02ff */
[----:B------:R-:W0:Y:S01]  /*0db0*/  @P2 LDC.64 R48, c[0x0][0x228] ;  /* 0x00008a00ff302b82 */ /* 0x000e220000000a00 */
        /* <DEDUP_REMOVED lines=10> */
[----:B------:R-:W2:Y:S02]  /*0e60*/  @P2 LDC.64 R6, c[0x0][0x288] ;  /* 0x0000a200ff062b82 */ /* 0x000ea40000000a00 */
[----:B------:R-:W-:Y:S02]  /*0e70*/  @P1 IADD3.X R53, R8, R53, RZ, P0, !PT ;  /* 0x0000003508351210 */ /* 0x000fe400007fe4ff */
[----:B------:R-:W-:-:S13]  /*0e80*/  ISETP.NE.AND P1, PT, R101, RZ, PT ;  /* 0x000000ff6500720c */ /* 0x000fda0003f25270 */
[----:B------:R-:W3:Y:S01]  /*0e90*/  @P1 LDC.64 R46, c[0x0][0x230] ;  /* 0x00008c00ff2e1b82 */ /* 0x000ee20000000a00 */
        /* <DEDUP_REMOVED lines=8> */
[----:B-1----:R-:W-:Y:S02]  /*0f20*/  @P2 IADD3 R50, P0, R7, R50, RZ ;  /* 0x0000003207322210 */ /* 0x002fe40007f1e0ff */
        /* <DEDUP_REMOVED lines=18> */
[----:B--2---:R-:W-:Y:S02]  /*1050*/  @P1 IADD3 R44, P0, R7, R44, RZ ;  /* 0x0000002c072c1210 */ /* 0x004fe40007f1e0ff */
[----:B------:R-:W2:Y:S02]  /*1060*/  @P6 LDC.64 R6, c[0x0][0x288] ;  /* 0x0000a200ff066b82 */ /* 0x000ea40000000a00 */
[----:B------:R-:W-:Y:S02]  /*1070*/  @P1 IADD3.X R45, R8, R45, RZ, P0, !PT ;  /* 0x0000002d082d1210 */ /* 0x000fe400007fe4ff */
[----:B------:R-:W-:Y:S02]  /*1080*/  ISETP.NE.AND P1, PT, R10, RZ, PT ;  /* 0x000000ff0a00720c */ /* 0x000fe40003f25270 */
[----:B------:R-:W-:-:S11]  /*1090*/  P2R R10, PR, RZ, 0x20 ;  /* 0x00000020ff0a7803 */ /* 0x000fd60000000000 */
        /* <DEDUP_REMOVED lines=12> */
[----:B----4-:R-:W-:Y:S02]  /*1160*/  @P6 IADD3 R40, P0, R7, R40, RZ ;  /* 0x0000002807286210 */ /* 0x010fe40007f1e0ff */
[----:B------:R-:W4:Y:S02]  /*1170*/  @P5 LDC.64 R6, c[0x0][0x288] ;  /* 0x0000a200ff065b82 */ /* 0x000f240000000a00 */
[----:B------:R-:W-:Y:S01]  /*1180*/  @P6 IADD3.X R41, R8, R41, RZ, P0, !PT ;  /* 0x0000002908296210 */ /* 0x000fe200007fe4ff */
[----:B----4-:R-:W-:-:S04]  /*1190*/  @P5 IMAD R8, R111, R6, RZ ;  /* 0x000000066f085224 */ /* 0x010fc800078e02ff */
        /* <DEDUP_REMOVED lines=19> */
[----:B----4-:R-:W-:-:S03]  /*12d0*/  @P4 IMAD R8, R110, R6, RZ ;  /* 0x000000066e084224 */ /* 0x010fc600078e02ff */
        /* <DEDUP_REMOVED lines=47> */
[----:B---3--:R-:W-:-:S04]  /*15d0*/  @P1 IADD3 R18, P0, R7, R18, RZ ;  /* 0x0000001207121210 */ /* 0x008fc80007f1e0ff */
[C---:B------:R-:W-:Y:S02]  /*15e0*/  @P1 IADD3.X R19, R8.reuse, R19, RZ, P0, !PT ;  /* 0x0000001308131210 */ /* 0x040fe400007fe4ff */
[----:B--2---:R-:W-:Y:S02]  /*15f0*/  @P1 IADD3 R26, P0, R7, R26, RZ ;  /* 0x0000001a071a1210 */ /* 0x004fe40007f1e0ff */
        /* <DEDUP_REMOVED lines=109> */
[----:B------:R-:W-:-:S11]  /*1cd0*/  CS2R R60, SRZ ;  /* 0x00000000003c7805 */ /* 0x000fd6000001ff00 */
[----:B------:R-:W5:Y:S04]  /*1ce0*/  @P5 LDG.E R65, desc[UR14][R54.64] ;  /* 0x0000000e36415981 */ /* 0x000f68000c1e1900 */
[----:B------:R-:W5:Y:S01]  /*1cf0*/  @P5 LDG.E R78, desc[UR14][R52.64] ;  /* 0x0000000e344e5981 */ /* 0x000f62000c1e1900 */
[----:B------:R-:W-:Y:S02]  /*1d00*/  ISETP.NE.AND P5, PT, R11, RZ, PT ;  /* 0x000000ff0b00720c */ /* 0x000fe40003fa5270 */
[----:B------:R-:W-:-:S06]  /*1d10*/  CS2R R70, SRZ ;  /* 0x0000000000467805 */ /* 0x000fcc000001ff00 */
[----:B------:R-:W5:Y:S01]  /*1d20*/  @P1 LDG.E R70, desc[UR14][R26.64] ;  /* 0x0000000e1a461981 */ /* 0x000f62000c1e1900 */
[----:B------:R-:W-:Y:S03]  /*1d30*/  BSSY B0, `(.L_x_1032) ;  /* 0x0000043000007945 */ /* 0x000fe60003800000 */
[----:B------:R-:W5:Y:S04]  /*1d40*/  @P2 LDG.E R71, desc[UR14][R16.64] ;  /* 0x0000000e10472981 */ /* 0x000f68000c1e1900 */
        /* <DEDUP_REMOVED lines=24> */
[----:B------:R-:W-:Y:S02]  /*1ed0*/  CS2R R10, SRZ ;  /* 0x00000000000a7805 */ /* 0x000fe4000001ff00 */
[----:B0-----:R-:W-:Y:S02]  /*1ee0*/  CS2R R74, SRZ ;  /* 0x00000000004a7805 */ /* 0x001fe4000001ff00 */
[----:B------:R-:W-:Y:S02]  /*1ef0*/  CS2R R72, SRZ ;  /* 0x0000000000487805 */ /* 0x000fe4000001ff00 */
[----:B------:R0:W5:Y:S04]  /*1f00*/  @P4 LDG.E R11, desc[UR14][R12.64] ;  /* 0x0000000e0c0b4981 */ /* 0x000168000c1e1900 */
[----:B------:R-:W5:Y:S04]  /*1f10*/  @P6 LDG.E R10, desc[UR14][R42.64] ;  /* 0x0000000e2a0a6981 */ /* 0x000f68000c1e1900 */
[----:B------:R-:W5:Y:S01]  /*1f20*/  @P6 LDG.E R75, desc[UR14][R40.64] ;  /* 0x0000000e284b6981 */ /* 0x000f62000c1e1900 */
[----:B0-----:R-:W-:-:S03]  /*1f30*/  CS2R R12, SRZ ;  /* 0x00000000000c7805 */ /* 0x001fc6000001ff00 */
[----:B------:R-:W5:Y:S04]  /*1f40*/  @P5 LDG.E R60, desc[UR14][R38.64] ;  /* 0x0000000e263c5981 */ /* 0x000f68000c1e1900 */
[----:B------:R-:W5:Y:S04]  /*1f50*/  @P5 LDG.E R74, desc[UR14][R36.64] ;  /* 0x0000000e244a5981 */ /* 0x000f68000c1e1900 */
[----:B------:R-:W5:Y:S04]  /*1f60*/  @P4 LDG.E R73, desc[UR14][R34.64] ;  /* 0x0000000e22494981 */ /* 0x000f68000c1e1900 */
[----:B------:R-:W5:Y:S01]  /*1f70*/  @P3 LDG.E R12, desc[UR14][R32.64] ;  /* 0x0000000e200c3981 */ /* 0x000f62000c1e1900 */
[----:B------:R-:W-:-:S03]  /*1f80*/  ISETP.NE.AND P0, PT, R101, RZ, PT ;  /* 0x000000ff6500720c */ /* 0x000fc60003f05270 */
[----:B------:R0:W5:Y:S01]  /*1f90*/  @P2 LDG.E R13, desc[UR14][R14.64] ;  /* 0x0000000e0e0d2981 */ /* 0x000162000c1e1900 */
[----:B------:R-:W-:Y:S01]  /*1fa0*/  CS2R R16, SRZ ;  /* 0x0000000000107805 */ /* 0x000fe2000001ff00 */
[----:B---3--:R-:W-:Y:S02]  /*1fb0*/  HADD2.F32 R29, -RZ, R82.H0_H0 ;  /* 0x20000052ff1d7230 */ /* 0x008fe40000004100 */
[----:B------:R1:W5:Y:S06]  /*1fc0*/  @P3 LDG.E R72, desc[UR14][R30.64] ;  /* 0x0000000e1e483981 */ /* 0x00036c000c1e1900 */
[----:B------:R-:W5:Y:S04]  /*1fd0*/  @P0 LDG.E R62, desc[UR14][R46.64] ;  /* 0x0000000e2e3e0981 */ /* 0x000f68000c1e1900 */
[----:B------:R-:W5:Y:S01]  /*1fe0*/  @P0 LDG.E R76, desc[UR14][R44.64] ;  /* 0x0000000e2c4c0981 */ /* 0x000f62000c1e1900 */
[----:B------:R-:W-:-:S02]  /*1ff0*/  ISETP.GT.U32.AND P0, PT, R2, 0x7f, PT ;  /* 0x0000007f0200780c */ /* 0x000fc40003f04070 */
[----:B0-----:R-:W-:Y:S01]  /*2000*/  CS2R R14, SRZ ;  /* 0x00000000000e7805 */ /* 0x001fe2000001ff00 */
[----:B-1----:R-:W-:-:S05]  /*2010*/  HADD2.F32 R30, -RZ, R82.H1_H1 ;  /* 0x30000052ff1e7230 */ /* 0x002fca0000004100 */
[----:B------:R0:W5:Y:S02]  /*2020*/  @P1 LDG.E R14, desc[UR14][R18.64] ;  /* 0x0000000e120e1981 */ /* 0x000164000c1e1900 */
[----:B0-----:R-:W-:-:S03]  /*2030*/  MOV R18, RZ ;  /* 0x000000ff00127202 */ /* 0x001fc60000000f00 */
        /* <DEDUP_REMOVED lines=18> */
.L_x_1033:
[----:B------:R-:W-:Y:S05]  /*2160*/  BSYNC B0 ;  /* 0x0000000000007941 */ /* 0x000fea0003800000 */
.L_x_1032:
[----:B------:R-:W-:Y:S01]  /*2170*/  ISETP.NE.AND P0, PT, RZ, UR11, PT ;  /* 0x0000000bff007c0c */ /* 0x000fe2000bf05270 */
[----:B------:R-:W-:Y:S01]  /*2180*/  FADD.FTZ R19, R29, -UR12 ;  /* 0x8000000c1d137e21 */ /* 0x000fe20008010000 */
[----:B------:R-:W-:Y:S01]  /*2190*/  FADD.FTZ R24, R30, -UR12 ;  /* 0x8000000c1e187e21 */ /* 0x000fe20008010000 */
[--C-:B-----5:R-:W-:Y:S02]  /*21a0*/  HADD2.F32 R26, -RZ, R81.reuse.H0_H0 ;  /* 0x20000051ff1a7230 */ /* 0x120fe40000004100 */
[----:B------:R-:W-:Y:S02]  /*21b0*/  HADD2.F32 R25, -RZ, R81.H1_H1 ;  /* 0x30000051ff197230 */ /* 0x000fe40000004100 */
[----:B------:R-:W-:Y:S01]  /*21c0*/  FMUL.FTZ R19, R19, UR13 ;  /* 0x0000000d13137c20 */ /* 0x000fe20008410000 */
        /* <DEDUP_REMOVED lines=20> */
.L_x_1034:
[----:B------:R-:W-:Y:S01]  /*2310*/  FMUL.FTZ R30, R26, R15 ;  /* 0x0000000f1a1e7220 */ /* 0x000fe20000410000 */
[----:B------:R-:W-:Y:S01]  /*2320*/  FMUL.FTZ R29, R25, R18 ;  /* 0x00000012191d7220 */ /* 0x000fe20000410000 */
[--C-:B------:R-:W-:Y:S02]  /*2330*/  HADD2.F32 R31, -RZ, R64.reuse.H0_H0 ;  /* 0x20000040ff1f7230 */ /* 0x100fe40000004100 */
[C---:B------:R-:W-:Y:S01]  /*2340*/  FFMA.FTZ R41, R24.reuse, R25, RZ ;  /* 0x0000001918297223 */ /* 0x040fe200000100ff */
[C---:B------:R-:W-:Y:S01]  /*2350*/  FFMA.FTZ R27, R19.reuse, R30, RZ ;  /* 0x0000001e131b7223 */ /* 0x040fe200000100ff */
[----:B------:R-:W-:Y:S01]  /*2360*/  FADD.FTZ R30, RZ, R30 ;  /* 0x0000001eff1e7221 */ /* 0x000fe20000010000 */
[----:B------:R-:W-:Y:S02]  /*2370*/  HADD2.F32 R32, -RZ, R64.H1_H1 ;  /* 0x30000040ff207230 */ /* 0x000fe40000004100 */
[----:B------:R-:W-:Y:S01]  /*2380*/  FFMA.FTZ R39, R19, R26, RZ ;  /* 0x0000001a13277223 */ /* 0x000fe200000100ff */
        /* <DEDUP_REMOVED lines=27> */
.L_x_1035:
[----:B------:R-:W-:Y:S01]  /*2540*/  FADD.FTZ R19, RZ, R26 ;  /* 0x0000001aff137221 */ /* 0x000fe20000010000 */
[----:B------:R-:W-:Y:S01]  /*2550*/  FADD.FTZ R32, RZ, R25 ;  /* 0x00000019ff207221 */ /* 0x000fe20000010000 */
[----:B------:R-:W-:Y:S01]  /*2560*/  FMUL.FTZ R36, R34, R15 ;  /* 0x0000000f22247220 */ /* 0x000fe20000410000 */
[--C-:B------:R-:W-:Y:S02]  /*2570*/  HADD2.F32 R33, -RZ, R63.reuse.H1_H1 ;  /* 0x3000003fff217230 */ /* 0x100fe40000004100 */
[----:B------:R-:W-:Y:S01]  /*2580*/  FADD.FTZ R30, R19, R34 ;  /* 0x00000022131e7221 */ /* 0x000fe20000010000 */
[----:B------:R-:W-:Y:S01]  /*2590*/  FADD.FTZ R25, R32, R31 ;  /* 0x0000001f20197221 */ /* 0x000fe20000010000 */
[----:B------:R-:W-:Y:S01]  /*25a0*/  FFMA.FTZ R27, R40, R36, R27 ;  /* 0x00000024281b7223 */ /* 0x000fe2000001001b */
[----:B------:R-:W-:Y:S01]  /*25b0*/  FFMA.FTZ R19, R24, R31, R41 ;  /* 0x0000001f18137223 */ /* 0x000fe20000010029 */
[----:B------:R-:W-:Y:S02]  /*25c0*/  HADD2.F32 R32, -RZ, R63.H0_H0 ;  /* 0x2000003fff207230 */ /* 0x000fe40000004100 */
[----:B------:R-:W-:Y:S01]  /*25d0*/  FMUL.FTZ R31, R31, R18 ;  /* 0x000000121f1f7220 */ /* 0x000fe20000410000 */
[----:B------:R-:W-:Y:S01]  /*25e0*/  FADD.FTZ R36, R29, R36 ;  /* 0x000000241d247221 */ /* 0x000fe20000010000 */
[----:B------:R-:W-:Y:S01]  /*25f0*/  FFMA.FTZ R26, R40, R34, R39 ;  /* 0x00000022281a7223 */ /* 0x000fe20000010027 */
[----:B------:R-:W-:-:S02]  /*2600*/  HADD2.F32 R35, -RZ, R79.H0_H0 ;  /* 0x2000004fff237230 */ /* 0x000fc40000004100 */
[----:B------:R-:W-:Y:S01]  /*2610*/  FFMA.FTZ R27, R24, R31, R27 ;  /* 0x0000001f181b7223 */ /* 0x000fe2000001001b */
[----:B------:R-:W-:Y:S01]  /*2620*/  FADD.FTZ R29, R31, R36 ;  /* 0x000000241f1d7221 */ /* 0x000fe20000010000 */
[----:B------:R-:W-:Y:S01]  /*2630*/  FADD.FTZ R32, R32, -UR12 ;  /* 0x8000000c20207e21 */ /* 0x000fe20008010000 */
[----:B------:R-:W-:Y:S01]  /*2640*/  FADD.FTZ R31, R33, -UR12 ;  /* 0x8000000c211f7e21 */ /* 0x000fe20008010000 */
[----:B------:R-:W-:Y:S02]  /*2650*/  HADD2.F32 R24, -RZ, R79.H1_H1 ;  /* 0x3000004fff187230 */ /* 0x000fe40000004100 */
[----:B------:R-:W-:Y:S01]  /*2660*/  FMUL.FTZ R45, R32, UR13 ;  /* 0x0000000d202d7c20 */ /* 0x000fe20008410000 */
[----:B------:R-:W-:Y:S02]  /*2670*/  HADD2.F32 R33, -RZ, R65.H0_H0 ;  /* 0x20000041ff217230 */ /* 0x000fe40000004100 */
        /* <DEDUP_REMOVED lines=20> */
.L_x_1036:
[----:B------:R-:W-:Y:S01]  /*27c0*/  FFMA.FTZ R34, R45, R35, R26 ;  /* 0x000000232d227223 */ /* 0x000fe2000001001a */
[----:B------:R-:W-:Y:S02]  /*27d0*/  HADD2.F32 R26, -RZ, R65.H1_H1 ;  /* 0x30000041ff1a7230 */ /* 0x000fe40000004100 */
[----:B------:R-:W-:Y:S01]  /*27e0*/  FMUL.FTZ R36, R35, R15 ;  /* 0x0000000f23247220 */ /* 0x000fe20000410000 */
[----:B------:R-:W-:Y:S01]  /*27f0*/  FADD.FTZ R33, R33, -UR12 ;  /* 0x8000000c21217e21 */ /* 0x000fe20008010000 */
[----:B------:R-:W-:Y:S01]  /*2800*/  FADD.FTZ R30, R30, R35 ;  /* 0x000000231e1e7221 */ /* 0x000fe20000010000 */
[----:B------:R-:W-:Y:S01]  /*2810*/  FADD.FTZ R26, R26, -UR12 ;  /* 0x8000000c1a1a7e21 */ /* 0x000fe20008010000 */
[----:B------:R-:W-:Y:S01]  /*2820*/  FFMA.FTZ R31, R45, R36, R27 ;  /* 0x000000242d1f7223 */ /* 0x000fe2000001001b */
[----:B------:R-:W-:Y:S01]  /*2830*/  FADD.FTZ R35, R29, R36 ;  /* 0x000000241d237221 */ /* 0x000fe20000010000 */
[--C-:B------:R-:W-:Y:S02]  /*2840*/  HADD2.F32 R29, -RZ, R78.reuse.H0_H0 ;  /* 0x2000004eff1d7230 */ /* 0x100fe40000004100 */
[----:B------:R-:W-:Y:S01]  /*2850*/  FMUL.FTZ R33, R33, UR13 ;  /* 0x0000000d21217c20 */ /* 0x000fe20008410000 */
[----:B------:R-:W-:-:S02]  /*2860*/  HADD2.F32 R27, -RZ, R78.H1_H1 ;  /* 0x3000004eff1b7230 */ /* 0x000fc40000004100 */
        /* <DEDUP_REMOVED lines=21> */
.L_x_1037:
[----:B------:R-:W-:Y:S01]  /*29c0*/  FFMA.FTZ R40, R32, R36, R31 ;  /* 0x0000002420287223 */ /* 0x000fe2000001001f */
[----:B------:R-:W-:Y:S01]  /*29d0*/  FADD.FTZ R35, R36, R35 ;  /* 0x0000002324237221 */ /* 0x000fe20000010000 */
        /* <DEDUP_REMOVED lines=36> */
.L_x_1038:
        /* <DEDUP_REMOVED lines=32> */
.L_x_1039:
[----:B------:R-:W-:Y:S01]  /*2e20*/  FFMA.FTZ R42, R24, R41, R39 ;  /* 0x00000029182a7223 */ /* 0x000fe20000010027 */
[----:B------:R-:W-:Y:S01]  /*2e30*/  FMUL.FTZ R40, R30, R15 ;  /* 0x0000000f1e287220 */ /* 0x000fe20000410000 */
[----:B------:R-:W-:Y:S01]  /*2e40*/  FADD.FTZ R39, R41, R38 ;  /* 0x0000002629277221 */ /* 0x000fe20000010000 */
[----:B------:R-:W-:Y:S01]  /*2e50*/  FFMA.FTZ R31, R26, R27, R31 ;  /* 0x0000001b1a1f7223 */ /* 0x000fe2000001001f */
[----:B------:R-:W-:Y:S01]  /*2e60*/  FADD.FTZ R36, R36, R27 ;  /* 0x0000001b24247221 */ /* 0x000fe20000010000 */
[----:B------:R-:W-:Y:S01]  /*2e70*/  FFMA.FTZ R27, R25, R40, R42 ;  /* 0x00000028191b7223 */ /* 0x000fe2000001002a */
[----:B------:R-:W-:Y:S01]  /*2e80*/  FADD.FTZ R39, R39, R40 ;  /* 0x0000002827277221 */ /* 0x000fe20000010000 */
[--C-:B------:R-:W-:Y:S02]  /*2e90*/  HADD2.F32 R40, -RZ, R10.reuse.H0_H0 ;  /* 0x2000000aff287230 */ /* 0x100fe40000004100 */
[----:B------:R-:W-:Y:S01]  /*2ea0*/  FMUL.FTZ R38, R33, R18 ;  /* 0x0000001221267220 */ /* 0x000fe20000410000 */
[----:B------:R-:W-:-:S02]  /*2eb0*/  HADD2.F32 R41, -RZ, R10.H1_H1 ;  /* 0x3000000aff297230 */ /* 0x000fc40000004100 */
[----:B------:R-:W-:Y:S01]  /*2ec0*/  FFMA.FTZ R48, R37, R34, R35 ;  /* 0x0000002225307223 */ /* 0x000fe20000010023 */
[--C-:B------:R-:W-:Y:S02]  /*2ed0*/  HADD2.F32 R43, -RZ, R75.reuse.H1_H1 ;  /* 0x3000004bff2b7230 */ /* 0x100fe40000004100 */
[----:B------:R-:W-:Y:S01]  /*2ee0*/  FADD.FTZ R35, R40, -UR12 ;  /* 0x8000000c28237e21 */ /* 0x000fe20008010000 */
[----:B------:R-:W-:Y:S01]  /*2ef0*/  FFMA.FTZ R26, R32, R38, R27 ;  /* 0x00000026201a7223 */ /* 0x000fe2000001001b */
[----:B------:R-:W-:Y:S01]  /*2f00*/  FADD.FTZ R41, R41, -UR12 ;  /* 0x8000000c29297e21 */ /* 0x000fe20008010000 */
[----:B------:R-:W-:Y:S01]  /*2f10*/  FADD.FTZ R27, R38, R39 ;  /* 0x00000027261b7221 */ /* 0x000fe20000010000 */
[----:B------:R-:W-:Y:S02]  /*2f20*/  HADD2.F32 R38, -RZ, R75.H0_H0 ;  /* 0x2000004bff267230 */ /* 0x000fe40000004100 */
        /* <DEDUP_REMOVED lines=21> */
.L_x_1040:
        /* <DEDUP_REMOVED lines=32> */
.L_x_1041:
        /* <DEDUP_REMOVED lines=38> */
.L_x_1042:
[--C-:B------:R-:W-:Y:S02]  /*34e0*/  HADD2.F32 R31, -RZ, R12.reuse.H0_H0 ;  /* 0x2000000cff1f7230 */ /* 0x100fe40000004100 */
[----:B------:R-:W-:Y:S01]  /*34f0*/  FADD.FTZ R41, R29, R30 ;  /* 0x0000001e1d297221 */ /* 0x000fe20000010000 */
[----:B------:R-:W-:Y:S02]  /*3500*/  HADD2.F32 R29, -RZ, R12.H1_H1 ;  /* 0x3000000cff1d7230 */ /* 0x000fe40000004100 */
[----:B------:R-:W-:Y:S01]  /*3510*/  FMUL.FTZ R36, R54, R15 ;  /* 0x0000000f36247220 */ /* 0x000fe20000410000 */
[----:B------:R-:W-:Y:S01]  /*3520*/  FMUL.FTZ R49, R19, R18 ;  /* 0x0000001213317220 */ /* 0x000fe20000410000 */
        /* <DEDUP_REMOVED lines=27> */
.L_x_1043:
[----:B------:R-:W-:Y:S01]  /*36e0*/  FFMA.FTZ R51, R24, R49, R47 ;  /* 0x0000003118337223 */ /* 0x000fe2000001002f */
[----:B------:R-:W-:Y:S01]  /*36f0*/  FMUL.FTZ R47, R25, R15 ;  /* 0x0000000f192f7220 */ /* 0x000fe20000410000 */
[----:B------:R-:W-:Y:S01]  /*3700*/  FADD.FTZ R34, R49, R34 ;  /* 0x0000002231227221 */ /* 0x000fe20000010000 */
[----:B------:R-:W-:Y:S01]  /*3710*/  FFMA.FTZ R45, R32, R33, R45 ;  /* 0x00000021202d7223 */ /* 0x000fe2000001002d */
[----:B------:R-:W-:Y:S01]  /*3720*/  FADD.FTZ R46, R46, R33 ;  /* 0x000000212e2e7221 */ /* 0x000fe20000010000 */
[--C-:B------:R-:W-:Y:S02]  /*3730*/  HADD2.F32 R40, -RZ, R13.reuse.H1_H1 ;  /* 0x3000000dff287230 */ /* 0x100fe40000004100 */
[----:B------:R-:W-:Y:S01]  /*3740*/  FADD.FTZ R33, R34, R47 ;  /* 0x0000002f22217221 */ /* 0x000fe20000010000 */
[----:B------:R-:W-:Y:S02]  /*3750*/  HADD2.F32 R34, -RZ, R13.H0_H0 ;  /* 0x2000000dff227230 */ /* 0x000fe40000004100 */
[----:B------:R-:W-:Y:S01]  /*3760*/  FFMA.FTZ R32, R30, R47, R51 ;  /* 0x0000002f1e207223 */ /* 0x000fe20000010033 */
[----:B------:R-:W-:Y:S01]  /*3770*/  FMUL.FTZ R36, R29, R18 ;  /* 0x000000121d247220 */ /* 0x000fe20000410000 */
        /* <DEDUP_REMOVED lines=28> */
.L_x_1044:
        /* <DEDUP_REMOVED lines=32> */
.L_x_1045:
[----:B------:R-:W-:Y:S01]  /*3b40*/  FADD.FTZ R49, R52, R47 ;  /* 0x0000002f34317221 */ /* 0x000fe20000010000 */
[----:B------:R-:W-:Y:S01]  /*3b50*/  FFMA.FTZ R58, R35, R52, R50 ;  /* 0x00000034233a7223 */ /* 0x000fe20000010032 */
        /* <DEDUP_REMOVED lines=12> */
[----:B------:R-:W-:Y:S01]  /*3c20*/  FMUL.FTZ R45, R46, UR13 ;  /* 0x0000000d2e2d7c20 */ /* 0x000fe20008410000 */
[----:B------:R-:W-:Y:S01]  /*3c30*/  FADD.FTZ R49, R49, R56 ;  /* 0x0000003831317221 */ /* 0x000fe20000010000 */
[----:B------:R-:W-:-:S02]  /*3c40*/  HADD2.F32 R43, -RZ, R69.H0_H0 ;  /* 0x20000045ff2b7230 */ /* 0x000fc40000004100 */
        /* <DEDUP_REMOVED lines=21> */
.L_x_1046:
[----:B------:R-:W-:Y:S01]  /*3da0*/  FMUL.FTZ R52, R43, R15 ;  /* 0x0000000f2b347220 */ /* 0x000fe20000410000 */
[----:B------:R-:W-:Y:S01]  /*3db0*/  FADD.FTZ R38, R38, R37 ;  /* 0x0000002526267221 */ /* 0x000fe20000010000 */
[--C-:B------:R-:W-:Y:S02]  /*3dc0*/  HADD2.F32 R51, -RZ, R7.reuse.H0_H0 ;  /* 0x20000007ff337230 */ /* 0x100fe40000004100 */
[----:B------:R-:W-:Y:S01]  /*3dd0*/  FFMA.FTZ R47, R26, R27, R47 ;  /* 0x0000001b1a2f7223 */ /* 0x000fe2000001002f */
[----:B------:R-:W-:Y:S01]  /*3de0*/  FFMA.FTZ R37, R45, R52, R48 ;  /* 0x000000342d257223 */ /* 0x000fe20000010030 */
[----:B------:R-:W-:Y:S01]  /*3df0*/  FADD.FTZ R49, R49, R52 ;  /* 0x0000003431317221 */ /* 0x000fe20000010000 */
[----:B------:R-:W-:Y:S02]  /*3e00*/  HADD2.F32 R52, -RZ, R7.H1_H1 ;  /* 0x30000007ff347230 */ /* 0x000fe40000004100 */
[----:B------:R-:W-:Y:S01]  /*3e10*/  FMUL.FTZ R26, R44, R18 ;  /* 0x000000122c1a7220 */ /* 0x000fe20000410000 */
[----:B------:R-:W-:Y:S01]  /*3e20*/  FADD.FTZ R51, R51, -UR12 ;  /* 0x8000000c33337e21 */ /* 0x000fe20008010000 */
[----:B------:R-:W-:Y:S01]  /*3e30*/  FADD.FTZ R48, R50, R27 ;  /* 0x0000001b32307221 */ /* 0x000fe20000010000 */
[----:B------:R-:W-:-:S02]  /*3e40*/  HADD2.F32 R50, -RZ, R68.H1_H1 ;  /* 0x30000044ff327230 */ /* 0x000fc40000004100 */
[----:B------:R-:W-:Y:S01]  /*3e50*/  FADD.FTZ R52, R52, -UR12 ;  /* 0x8000000c34347e21 */ /* 0x000fe20008010000 */
[----:B------:R-:W-:Y:S01]  /*3e60*/  FFMA.FTZ R27, R46, R26, R37 ;  /* 0x0000001a2e1b7223 */ /* 0x000fe20000010025 */
        /* <DEDUP_REMOVED lines=23> */
.L_x_1047:
        /* <DEDUP_REMOVED lines=35> */
.L_x_1048:
        /* <DEDUP_REMOVED lines=33> */
.L_x_1049:
        /* <DEDUP_REMOVED lines=10> */
[----:B------:R-:W-:Y:S01]  /*44c0*/  FFMA.FTZ R24, R31, R29, R47 ;  /* 0x0000001d1f187223 */ /* 0x000fe2000001002f */
[----:B------:R-:W-:Y:S01]  /*44d0*/  FFMA.FTZ R26, R37, R123, R26 ;  /* 0x0000007b251a7223 */ /* 0x000fe2000001001a */
[----:B------:R-:W-:Y:S01]  /*44e0*/  FADD.FTZ R27, R123, R27 ;  /* 0x0000001b7b1b7221 */ /* 0x000fe20000010000 */
[----:B------:R-:W-:Y:S01]  /*44f0*/  FADD.FTZ R25, R54, R25 ;  /* 0x0000001936197221 */ /* 0x000fe20000010000 */
        /* <DEDUP_REMOVED lines=75> */
.L_x_1051:
[----:B------:R-:W-:Y:S05]  /*49b0*/  BSYNC B0 ;  /* 0x0000000000007941 */ /* 0x000fea0003800000 */
.L_x_1050:
        /* <DEDUP_REMOVED lines=159> */
.L_x_1053:
[----:B------:R-:W-:Y:S05]  /*53b0*/  BSYNC B0 ;  /* 0x0000000000007941 */ /* 0x000fea0003800000 */
.L_x_1052:
        /* <DEDUP_REMOVED lines=15> */
.L_x_1055:
[----:B------:R-:W-:Y:S05]  /*54b0*/  BSYNC B0 ;  /* 0x0000000000007941 */ /* 0x000fea0003800000 */
.L_x_1054:
        /* <DEDUP_REMOVED lines=34> */
.L_x_1058:
[----:B------:R-:W2:Y:S04]  /*56e0*/  LDG.E.STRONG.GPU R19, desc[UR14][R24.64] ;  /* 0x0000000e18137981 */ /* 0x000ea8000c1ef900 */
[----:B--2---:R-:W-:Y:S01]  /*56f0*/  CCTL.IVALL ;  /* 0x00000000ff00798f */ /* 0x004fe20002000000 */
[----:B------:R-:W-:Y:S05]  /*5700*/  YIELD ;  /* 0x0000000000007946 */ /* 0x000fea0003800000 */
[----:B------:R-:W-:-:S13]  /*5710*/  ISETP.NE.AND P6, PT, R19, R32, PT ;  /* 0x000000201300720c */ /* 0x000fda0003fc5270 */
[----:B------:R-:W-:Y:S05]  /*5720*/  @P6 BRA `(.L_x_1058) ;  /* 0xfffffffc00ec6947 */ /* 0x000fea000383ffff */
.L_x_1057:
        /* <DEDUP_REMOVED lines=21> */
.L_x_1062:
        /* <DEDUP_REMOVED lines=115> */
.L_x_1061:
        /* <DEDUP_REMOVED lines=62> */
.L_x_1063:
[----:B------:R-:W-:-:S04]  /*6390*/  ISETP.NE.AND P6, PT, R19, RZ, PT ;  /* 0x000000ff1300720c */ /* 0x000fc80003fc5270 */
[----:B------:R-:W-:-:S13]  /*63a0*/  ISETP.NE.OR P6, PT, R25, RZ, P6 ;  /* 0x000000ff1900720c */ /* 0x000fda00037c5670 */
[----:B------:R-:W-:Y:S05]  /*63b0*/  @!P6 BRA `(.L_x_1059) ;  /* 0x00000000007ce947 */ /* 0x000fea0003800000 */
.L_x_1060:
        /* <DEDUP_REMOVED lines=31> */
.L_x_1059:
        /* <DEDUP_REMOVED lines=11> */
.L_x_1065:
[----:B------:R-:W-:Y:S05]  /*6660*/  BSYNC B0 ;  /* 0x0000000000007941 */ /* 0x000fea0003800000 */
.L_x_1064:
        /* <DEDUP_REMOVED lines=17> */
.L_x_1056:
        /* <DEDUP_REMOVED lines=41> */
.L_x_1066:
        /* <DEDUP_REMOVED lines=15> */
[----:B------:R-:W-:Y:S02]  /*6b00*/  FFMA.FTZ R24, R82, UR9, R19 ;  /* 0x0000000952187c23 */ /* 0x000fe40008010013 */
[----:B------:R-:W-:Y:S02]  /*6b10*/  FMUL.FTZ R25, R25, UR13 ;  /* 0x0000000d19197c20 */ /* 0x000fe40008410000 */
[----:B------:R-:W-:-:S04]  /*6b20*/  FFMA.FTZ R24, R81, R18, -R24 ;  /* 0x0000001251187223 */ /* 0x000fc80000010818 */
[----:B------:R-:W-:-:S05]  /*6b30*/  FMUL.FTZ R24, R24, UR13 ;  /* 0x0000000d18187c20 */ /* 0x000fca0008410000 */
[----:B------:R-:W-:-:S05]  /*6b40*/  F2FP.F16.F32.PACK_AB R25, R24, R25 ;  /* 0x000000191819723e */ /* 0x000fca00000000ff */
[----:B------:R0:W-:Y:S02]  /*6b50*/  STG.E desc[UR14][R26.64], R25 ;  /* 0x000000191a007986 */ /* 0x0001e4000c10190e */
.L_x_1068:
[----:B------:R-:W-:Y:S05]  /*6b60*/  BSYNC B0 ;  /* 0x0000000000007941 */ /* 0x000fea0003800000 */
.L_x_1067:
        /* <DEDUP_REMOVED lines=28> */
.L_x_1069:
        /* <DEDUP_REMOVED lines=21> */
.L_x_1071:
[----:B------:R-:W-:Y:S05]  /*6e80*/  BSYNC B0 ;  /* 0x0000000000007941 */ /* 0x000fea0003800000 */
.L_x_1070:
        /* <DEDUP_REMOVED lines=28> */
.L_x_1072:
        /* <DEDUP_REMOVED lines=21> */
.L_x_1074:
[----:B------:R-:W-:Y:S05]  /*71a0*/  BSYNC B0 ;  /* 0x0000000000007941 */ /* 0x000fea0003800000 */
.L_x_1073:
        /* <DEDUP_REMOVED lines=28> */
.L_x_1075:
        /* <DEDUP_REMOVED lines=21> */
.L_x_1077:
[----:B------:R-:W-:Y:S05]  /*74c0*/  BSYNC B0 ;  /* 0x0000000000007941 */ /* 0x000fea0003800000 */
.L_x_1076:
        /* <DEDUP_REMOVED lines=28> */
.L_x_1078:
[----:B------:R-:W-:Y:S01]  /*7690*/  ISETP.NE.AND P0, PT, R102, RZ, PT ;  /* 0x000000ff6600720c */ /* 0x000fe20003f05270 */
[----:B------:R-:W-:-:S12]  /*76a0*/  BSSY B0, `(.L_x_1079) ;  /* 0x0000014000007945 */ /* 0x000fd80003800000 */
        /* <DEDUP_REMOVED lines=19> */
.L_x_1080:
[----:B------:R-:W-:Y:S05]  /*77e0*/  BSYNC B0 ;  /* 0x0000000000007941 */ /* 0x000fea0003800000 */
.L_x_1079:
        /* <DEDUP_REMOVED lines=13> */
[----:B01234-:R-:W-:-:S05]  /*78c0*/  FMUL.FTZ R25, R10, -1.4426950216293334961 ;  /* 0xbfb8aa3b0a197820 */ /* 0x01ffca0000410000 */
        /* <DEDUP_REMOVED lines=14> */
.L_x_1081:
[----:B------:R-:W-:Y:S01]  /*79b0*/  ISETP.NE.AND P0, PT, R101, RZ, PT ;  /* 0x000000ff6500720c */ /* 0x000fe20003f05270 */
[----:B------:R-:W-:-:S12]  /*79c0*/  BSSY B0, `(.L_x_1082) ;  /* 0x0000014000007945 */ /* 0x000fd80003800000 */
[----:B------:R-:W-:Y:S05]  /*79d0*/  @!P0 BRA `(.L_x_1083) ;  /* 0x0000000000488947 */ /* 0x000fea0003800000 */
[----:B------:R-:W-:Y:S01]  /*79e0*/  ULDC.64 UR18, c[0x0][0x288] ;  /* 0x0000a20000127ab9 */ /* 0x000fe20000000a00 */
[----:B------:R-:W-:Y:S01]  /*79f0*/  MOV R24, R20 ;  /* 0x0000001400187202 */ /* 0x000fe20000000f00 */
[----:B01234-:R-:W-:Y:S01]  /*7a00*/  IMAD R27, R113, UR18, RZ ;  /* 0x00000012711b7c24 */ /* 0x01ffe2000f8e02ff */
[----:B------:R-:W-:Y:S01]  /*7a10*/  MOV R25, R23 ;  /* 0x0000001700197202 */ /* 0x000fe20000000f00 */
[----:B------:R-:W-:Y:S02]  /*7a20*/  FFMA.FTZ R10, R62, UR9, R19 ;  /* 0x000000093e0a7c23 */ /* 0x000fe40008010013 */
[C---:B------:R-:W-:Y:S02]  /*7a30*/  IMAD R27, R90.reuse, UR19, R27 ;  /* 0x000000135a1b7c24 */ /* 0x040fe4000f8e021b */
[----:B------:R-:W-:-:S04]  /*7a40*/  IMAD.WIDE.U32 R24, R90, UR18, R24 ;  /* 0x000000125a187c25 */ /* 0x000fc8000f8e0018 */
[----:B------:R-:W-:Y:S01]  /*7a50*/  FFMA.FTZ R10, R29, R18, -R10 ;  /* 0x000000121d0a7223 */ /* 0x000fe2000001080a */
[----:B------:R-:W-:Y:S01]  /*7a60*/  ULDC.64 UR18, c[0x0][0x210] ;  /* 0x0000840000127ab9 */ /* 0x000fe20000000a00 */
[----:B------:R-:W-:Y:S01]  /*7a70*/  IADD3 R27, R25, R27, RZ ;  /* 0x0000001b191b7210 */ /* 0x000fe20007ffe0ff */
[----:B------:R-:W-:Y:S01]  /*7a80*/  FFMA.FTZ R25, R34, UR9, R19 ;  /* 0x0000000922197c23 */ /* 0x000fe20008010013 */
[----:B------:R-:W-:Y:S01]  /*7a90*/  FMUL.FTZ R10, R10, UR13 ;  /* 0x0000000d0a0a7c20 */ /* 0x000fe20008410000 */
[----:B------:R-:W-:Y:S02]  /*7aa0*/  LEA R26, P0, R24, UR18, 0x1 ;  /* 0x00000012181a7c11 */ /* 0x000fe4000f8008ff */
[----:B------:R-:W-:Y:S02]  /*7ab0*/  FFMA.FTZ R25, R30, R15, -R25 ;  /* 0x0000000f1e197223 */ /* 0x000fe40000010819 */
[----:B------:R-:W-:Y:S02]  /*7ac0*/  LEA.HI.X R27, R24, UR19, R27, 0x1, P0 ;  /* 0x00000013181b7c11 */ /* 0x000fe400080f0c1b */
[----:B------:R-:W-:-:S05]  /*7ad0*/  FMUL.FTZ R25, R25, UR13 ;  /* 0x0000000d19197c20 */ /* 0x000fca0008410000 */
[----:B------:R-:W-:-:S05]  /*7ae0*/  F2FP.F16.F32.PACK_AB R25, R10, R25 ;  /* 0x000000190a19723e */ /* 0x000fca00000000ff */
[----:B------:R0:W-:Y:S02]  /*7af0*/  STG.E desc[UR14][R26.64], R25 ;  /* 0x000000191a007986 */ /* 0x0001e4000c10190e */
.L_x_1083:
[----:B------:R-:W-:Y:S05]  /*7b00*/  BSYNC B0 ;  /* 0x0000000000007941 */ /* 0x000fea0003800000 */
.L_x_1082:
        /* <DEDUP_REMOVED lines=28> */
.L_x_1084:
[----:B------:R-:W-:Y:S01]  /*7cd0*/  ISETP.NE.AND P0, PT, R100, RZ, PT ;  /* 0x000000ff6400720c */ /* 0x000fe20003f05270 */
[----:B------:R-:W-:-:S12]  /*7ce0*/  BSSY B0, `(.L_x_1085) ;  /* 0x0000014000007945 */ /* 0x000fd80003800000 */
[----:B------:R-:W-:Y:S05]  /*7cf0*/  @!P0 BRA `(.L_x_1086) ;  /* 0x0000000000488947 */ /* 0x000fea0003800000 */
[----:B------:R-:W-:Y:S01]  /*7d00*/  ULDC.64 UR18, c[0x0][0x288] ;  /* 0x0000a20000127ab9 */ /* 0x000fe20000000a00 */
[----:B------:R-:W-:Y:S01]  /*7d10*/  MOV R24, R20 ;  /* 0x0000001400187202 */ /* 0x000fe20000000f00 */
[----:B01234-:R-:W-:Y:S01]  /*7d20*/  IMAD R26, R112, UR18, RZ ;  /* 0x00000012701a7c24 */ /* 0x01ffe2000f8e02ff */
        /* <DEDUP_REMOVED lines=15> */
.L_x_1086:
[----:B------:R-:W-:Y:S05]  /*7e20*/  BSYNC B0 ;  /* 0x0000000000007941 */ /* 0x000fea0003800000 */
.L_x_1085:
        /* <DEDUP_REMOVED lines=28> */
.L_x_1087:
        /* <DEDUP_REMOVED lines=20> */
.L_x_1089:
[----:B------:R-:W-:Y:S05]  /*8130*/  BSYNC B0 ;  /* 0x0000000000007941 */ /* 0x000fea0003800000 */
.L_x_1088:
        /* <DEDUP_REMOVED lines=27> */
.L_x_1090:
[----:B------:R-:W-:Y:S04]  /*82f0*/  BSSY B0, `(.L_x_1091) ;  /* 0x0000014000007945 */ /* 0x000fe80003800000 */
        /* <DEDUP_REMOVED lines=19> */
.L_x_1092:
[----:B------:R-:W-:Y:S05]  /*8430*/  BSYNC B0 ;  /* 0x0000000000007941 */ /* 0x000fea0003800000 */
.L_x_1091:
        /* <DEDUP_REMOVED lines=26> */
.L_x_1093:
        /* <DEDUP_REMOVED lines=20> */
.L_x_1095:
[----:B------:R-:W-:Y:S05]  /*8720*/  BSYNC B0 ;  /* 0x0000000000007941 */ /* 0x000fea0003800000 */
.L_x_1094:
[----:B------:R-:W-:Y:S02]  /*8730*/  HADD2.F32 R13, -RZ, R13.H1_H1 ;  /* 0x3000000dff0d7230 */ /* 0x000fe40000004100 */
[----:B------:R-:W-:Y:S01]  /*8740*/  FADD.FTZ R35, R35, -UR12 ;  /* 0x8000000c23237e21 */ /* 0x000fe20008010000 */
[--C-:B012---:R-:W-:Y:S01]  /*8750*/  HADD2.F32 R24, -RZ, R71.reuse.H0_H0 ;  /* 0x20000047ff187230 */ /* 0x107fe20000004100 */
        /* <DEDUP_REMOVED lines=26> */
.L_x_1096:
        /* <DEDUP_REMOVED lines=20> */
.L_x_1098:
[----:B------:R-:W-:Y:S05]  /*8a40*/  BSYNC B0 ;  /* 0x0000000000007941 */ /* 0x000fea0003800000 */
.L_x_1097:
        /* <DEDUP_REMOVED lines=27> */
.L_x_1099:
        /* <DEDUP_REMOVED lines=20> */
.L_x_1101:
[----:B------:R-:W-:Y:S05]  /*8d40*/  BSYNC B0 ;  /* 0x0000000000007941 */ /* 0x000fea0003800000 */
.L_x_1100:
[----:B------:R-:W-:Y:S02]  /*8d50*/  HADD2.F32 R6, -RZ, R6.H1_H1 ;  /* 0x30000006ff067230 */ /* 0x000fe40000004100 */
[----:B------:R-:W-:Y:S01]  /*8d60*/  FADD.FTZ R33, R33, -UR12 ;  /* 0x8000000c21217e21 */ /* 0x000fe20008010000 */
[----:B------:R-:W-:Y:S01]  /*8d70*/  IADD3 R29, R28, 0x180, RZ ;  /* 0x000001801c1d7810 */ /* 0x000fe20007ffe0ff */
[----:B------:R-:W-:Y:S01]  /*8d80*/  ULDC.64 UR18, c[0x0][0x290] ;  /* 0x0000a40000127ab9 */ /* 0x000fe20000000a00 */
[--C-:B01----:R-:W-:Y:S02]  /*8d90*/  HADD2.F32 R12, -RZ, R69.reuse.H0_H0 ;  /* 0x20000045ff0c7230 */ /* 0x103fe40000004100 */
        /* <DEDUP_REMOVED lines=24> */
.L_x_1102:
        /* <DEDUP_REMOVED lines=25> */
.L_x_1104:
[----:B------:R-:W-:Y:S05]  /*90b0*/  BSYNC B0 ;  /* 0x0000000000007941 */ /* 0x000fea0003800000 */
.L_x_1103:
        /* <DEDUP_REMOVED lines=27> */
.L_x_1105:
        /* <DEDUP_REMOVED lines=25> */
.L_x_1107:
[----:B------:R-:W-:Y:S05]  /*9400*/  BSYNC B0 ;  /* 0x0000000000007941 */ /* 0x000fea0003800000 */
.L_x_1106:
        /* <DEDUP_REMOVED lines=27> */
.L_x_1108:
        /* <DEDUP_REMOVED lines=25> */
.L_x_1110:
[----:B------:R-:W-:Y:S05]  /*9750*/  BSYNC B0 ;  /* 0x0000000000007941 */ /* 0x000fea0003800000 */
.L_x_1109:
        /* <DEDUP_REMOVED lines=27> */
.L_x_1111:
[----:B------:R-:W-:Y:S01]  /*9910*/  ISETP.GE.U32.AND P0, PT, R28, UR18, PT ;  /* 0x000000121c007c0c */ /* 0x000fe2000bf06070 */
[----:B------:R-:W-:Y:S03]  /*9920*/  BSSY B0, `(.L_x_1112) ;  /* 0x0000015000007945 */ /* 0x000fe60003800000 */
[----:B------:R-:W-:-:S04]  /*9930*/  ISETP.GE.AND.EX P0, PT, R25, UR19, PT, P0 ;  /* 0x0000001319007c0c */ /* 0x000fc8000bf06300 */
[----:B------:R-:W-:-:S13]  /*9940*/  ISETP.LT.U32.AND P0, PT, R2, 0x80, !P0 ;  /* 0x000000800200780c */ /* 0x000fda0004701070 */
[----:B------:R-:W-:Y:S05]  /*9950*/  @!P0 BRA `(.L_x_1113) ;  /* 0x0000000000448947 */ /* 0x000fea0003800000 */
[----:B------:R-:W-:Y:S01]  /*9960*/  ULDC.64 UR18, c[0x0][0x288] ;  /* 0x0000a20000127ab9 */ /* 0x000fe20000000a00 */
[----:B------:R-:W-:Y:S01]  /*9970*/  MOV R21, R23 ;  /* 0x0000001700157202 */ /* 0x000fe20000000f00 */
[----:B------:R-:W-:Y:S02]  /*9980*/  IMAD R7, R119, UR18, RZ ;  /* 0x0000001277077c24 */ /* 0x000fe4000f8e02ff */
[--C-:B------:R-:W-:Y:S01]  /*9990*/  FFMA.FTZ R11, R24, UR9, R19.reuse ;  /* 0x00000009180b7c23 */ /* 0x100fe20008010013 */
        /* <DEDUP_REMOVED lines=13> */
.L_x_1113:
[----:B------:R-:W-:Y:S05]  /*9a70*/  BSYNC B0 ;  /* 0x0000000000007941 */ /* 0x000fea0003800000 */
.L_x_1112:
[----:B------:R-:W-:Y:S02]  /*9a80*/  IADD3 R5, R3, R5, RZ ;  /* 0x0000000503057210 */ /* 0x000fe40007ffe0ff */
[----:B------:R-:W-:Y:S02]  /*9a90*/  IADD3 R84, R84, 0x1, RZ ;  /* 0x0000000154547810 */ /* 0x000fe40007ffe0ff */
[----:B------:R-:W-:-:S13]  /*9aa0*/  ISETP.GE.AND P0, PT, R5, UR4, PT ;  /* 0x0000000405007c0c */ /* 0x000fda000bf06270 */
[----:B------:R-:W-:Y:S05]  /*9ab0*/  @!P0 BRA `(.L_x_1114) ;  /* 0xffffff6c00088947 */ /* 0x000fea000383ffff */
.L_x_1031:
        /* <DEDUP_REMOVED lines=23> */
.L_x_1116:
[----:B------:R-:W-:Y:S05]  /*9c30*/  BSYNC B0 ;  /* 0x0000000000007941 */ /* 0x000fea0003800000 */
.L_x_1115:
[----:B------:R-:W-:Y:S05]  /*9c40*/  @P0 EXIT ;  /* 0x000000000000094d */ /* 0x000fea0003800000 */
[----:B------:R-:W-:Y:S05]  /*9c50*/  @P2 BRA `(.L_x_1117) ;  /* 0x0000000000202947 */ /* 0x000fea0003800000 */
[----:B------:R-:W-:-:S05]  /*9c60*/  IMAD R0, R6, R9, RZ ;  /* 0x0000000906007224 */ /* 0x000fca00078e02ff */
[----:B------:R-:W-:-:S13]  /*9c70*/  ISETP.NE.AND P0, PT, R0, -0x1, PT ;  /* 0xffffffff0000780c */ /* 0x000fda0003f05270 */
[----:B------:R-:W-:Y:S05]  /*9c80*/  @!P0 BRA `(.L_x_1117) ;  /* 0x0000000000148947 */ /* 0x000fea0003800000 */
.L_x_1118:
[----:B0-----:R-:W2:Y:S04]  /*9c90*/  LDG.E.STRONG.GPU R3, desc[UR14][R4.64] ;  /* 0x0000000e04037981 */ /* 0x001ea8000c1ef900 */
[----:B--2---:R-:W-:Y:S01]  /*9ca0*/  CCTL.IVALL ;  /* 0x00000000ff00798f */ /* 0x004fe20002000000 */
[----:B------:R-:W-:Y:S05]  /*9cb0*/  YIELD ;  /* 0x0000000000007946 */ /* 0x000fea0003800000 */
[----:B------:R-:W-:-:S13]  /*9cc0*/  ISETP.NE.AND P0, PT, R3, R0, PT ;  /* 0x000000000300720c */ /* 0x000fda0003f05270 */
[----:B------:R-:W-:Y:S05]  /*9cd0*/  @P0 BRA `(.L_x_1118) ;  /* 0xfffffffc00ec0947 */ /* 0x000fea000383ffff */
.L_x_1117:
        /* <DEDUP_REMOVED lines=24> */
.L_x_1119:
        /* <DEDUP_REMOVED lines=25> */
.L_x_1120:
        /* <DEDUP_REMOVED lines=9> */
.L_x_3351:


//--------------------- .text._Z35group_norm_nhwc_bwd_one_pass_kernelI11Fp16IOFp16WLi64ELi8ELi128EEv26Group_norm_nhwc_bwd_params --------------------------
	.section	.text._Z35group_norm_nhwc_bwd_one_pass_kernelI11Fp16IOFp16WLi64ELi8ELi128EEv26Group_norm_nhwc_bwd_params,"ax",@progbits
	.align	128
        .global         _Z35group_norm_nhwc_bwd_one_pass_kernelI11Fp16IOFp16WLi64ELi8ELi128EEv26Group_norm_nhwc_bwd_params
        .type           _Z35group_norm_nhwc_bwd_one_pass_kernelI11Fp16IOFp16WLi64ELi8ELi128EEv26Group_norm_nhwc_bwd_params,@function
        .size           _Z35group_norm_nhwc_bwd_one_pass_kernelI11Fp16IOFp16WLi64ELi8ELi128EEv26Group_norm_nhwc_bwd_params,(.L_x_3352 - _Z35group_norm_nhwc_bwd_one_pass_kernelI11Fp16IOFp16WLi64ELi8ELi128EEv26Group_norm_nhwc_bwd_params)
        .other          _Z35group_norm_nhwc_bwd_one_pass_kernelI11Fp16IOFp16WLi64ELi8ELi128EEv26Group_norm_nhwc_bwd_params,@"STO_CUDA_ENTRY STV_DEFAULT"
_Z35group_norm_nhwc_bwd_one_pass_kernelI11Fp16IOFp16WLi64ELi8ELi128EEv26Group_norm_nhwc_bwd_params:
.text._Z35group_norm_nhwc_bwd_one_pass_kernelI11Fp16IOFp16WLi64ELi8ELi128EEv26Group_norm_nhwc_bwd_params:
        /* <DEDUP_REMOVED lines=47> */
.L_x_1148:
        /* <DEDUP_REMOVED lines=125> */
.L_x_1123:
[----:B------:R-:W-:Y:S05]  /*0ac0*/  BSYNC B0 ;  /* 0x0000000000007941 */ /* 0x000fea0003800000 */
.L_x_1122:
        /* <DEDUP_REMOVED lines=34> */
.L_x_1124:
        /* <DEDUP_REMOVED lines=26> */
.L_x_1125:
        /* <DEDUP_REMOVED lines=65> */
.L_x_1127:
[----:B------:R-:W-:Y:S05]  /*12a0*/  BSYNC B0 ;  /* 0x0000000000007941 */ /* 0x000fea0003800000 */
.L_x_1126:
        /* <DEDUP_REMOVED lines=158> */
.L_x_1129:
[----:B------:R-:W-:Y:S05]  /*1c90*/  BSYNC B0 ;  /* 0x0000000000007941 */ /* 0x000fea0003800000 */
.L_x_1128:
        /* <DEDUP_REMOVED lines=19> */
.L_x_1131:
[----:B------:R-:W-:Y:S05]  /*1dd0*/  BSYNC B0 ;  /* 0x0000000000007941 */ /* 0x000fea0003800000 */
.L_x_1130:
        /* <DEDUP_REMOVED lines=31> */
.L_x_1134:
[----:B--2---:R-:W2:Y:S04]  /*1fd0*/  LDG.E.STRONG.GPU R10, desc[UR12][R8.64] ;  /* 0x0000000c080a7981 */ /* 0x004ea8000c1ef900 */
[----:B--2---:R-:W-:Y:S01]  /*1fe0*/  CCTL.IVALL ;  /* 0x00000000ff00798f */ /* 0x004fe20002000000 */
[----:B------:R-:W-:Y:S05]  /*1ff0*/  YIELD ;  /* 0x0000000000007946 */ /* 0x000fea0003800000 */
[----:B------:R-:W-:-:S13]  /*2000*/  ISETP.NE.AND P0, PT, R10, R15, PT ;  /* 0x0000000f0a00720c */ /* 0x000fda0003f05270 */
[----:B------:R-:W-:Y:S05]  /*2010*/  @P0 BRA `(.L_x_1134) ;  /* 0xfffffffc00ec0947 */ /* 0x000fea000383ffff */
.L_x_1133:
        /* <DEDUP_REMOVED lines=16> */
.L_x_1138:
        /* <DEDUP_REMOVED lines=115> */
.L_x_1137:
        /* <DEDUP_REMOVED lines=61> */
.L_x_1139:
[----:B------:R-:W-:-:S13]  /*2c20*/  ISETP.NE.OR P0, PT, R16, RZ, P0 ;  /* 0x000000ff1000720c */ /* 0x000fda0000705670 */
[----:B------:R-:W-:Y:S05]  /*2c30*/  @!P0 BRA `(.L_x_1135) ;  /* 0x00000000007c8947 */ /* 0x000fea0003800000 */
.L_x_1136:
        /* <DEDUP_REMOVED lines=31> */
.L_x_1135:
        /* <DEDUP_REMOVED lines=11> */
.L_x_1141:
[----:B------:R-:W-:Y:S05]  /*2ee0*/  BSYNC B0 ;  /* 0x0000000000007941 */ /* 0x000fea0003800000 */
.L_x_1140:
        /* <DEDUP_REMOVED lines=16> */
.L_x_1132:
        /* <DEDUP_REMOVED lines=40> */
.L_x_1142:
        /* <DEDUP_REMOVED lines=21> */
.L_x_1144:
[----:B------:R-:W-:Y:S05]  /*33c0*/  BSYNC B0 ;  /* 0x0000000000007941 */ /* 0x000fea0003800000 */
.L_x_1143:
        /* <DEDUP_REMOVED lines=27> */
.L_x_1145:
        /* <DEDUP_REMOVED lines=26> */
.L_x_1147:
[----:B------:R-:W-:Y:S05]  /*3720*/  BSYNC B0 ;  /* 0x0000000000007941 */ /* 0x000fea0003800000 */
.L_x_1146:
[----:B------:R-:W-:Y:S01]  /*3730*/  ULDC UR4, c[0x0][0x2a0] ;  /* 0x0000a80000047ab9 */ /* 0x000fe20000000800 */
[----:B------:R-:W-:Y:S01]  /*3740*/  ULDC UR6, c[0x0][0x270] ;  /* 0x00009c0000067ab9 */ /* 0x000fe20000000800 */
[----:B------:R-:W-:Y:S01]  /*3750*/  IADD3 R35, R24, R35, RZ ;  /* 0x0000002318237210 */ /* 0x000fe20007ffe0ff */
[----:B------:R-:W-:Y:S01]  /*3760*/  UIMAD UR4, UR4, UR6, URZ ;  /* 0x00000006040472a4 */ /* 0x000fe2000f8e023f */
[----:B------:R-:W-:-:S05]  /*3770*/  IADD3 R34, R34, 0x1, RZ ;  /* 0x0000000122227810 */ /* 0x000fca0007ffe0ff */
[----:B------:R-:W-:-:S13]  /*3780*/  ISETP.GE.AND P0, PT, R35, UR4, PT ;  /* 0x0000000423007c0c */ /* 0x000fda000bf06270 */
[----:B------:R-:W-:Y:S05]  /*3790*/  @!P0 BRA `(.L_x_1148) ;  /* 0xffffffc800d48947 */ /* 0x000fea000383ffff */
.L_x_1121:
        /* <DEDUP_REMOVED lines=23> */
.L_x_1150:
[----:B------:R-:W-:Y:S05]  /*3910*/  BSYNC B0 ;  /* 0x0000000000007941 */ /* 0x000fea0003800000 */
.L_x_1149:
[----:B------:R-:W-:Y:S05]  /*3920*/  @P0 EXIT ;  /* 0x000000000000094d */ /* 0x000fea0003800000 */
[----:B------:R-:W-:Y:S05]  /*3930*/  @P2 BRA `(.L_x_1151) ;  /* 0x0000000000202947 */ /* 0x000fea0003800000 */
[----:B------:R-:W-:-:S05]  /*3940*/  IMAD R0, R6, R7, RZ ;  /* 0x0000000706007224 */ /* 0x000fca00078e02ff */
[----:B------:R-:W-:-:S13]  /*3950*/  ISETP.NE.AND P0, PT, R0, -0x1, PT ;  /* 0xffffffff0000780c */ /* 0x000fda0003f05270 */
[----:B------:R-:W-:Y:S05]  /*3960*/  @!P0 BRA `(.L_x_1151) ;  /* 0x0000000000148947 */ /* 0x000fea0003800000 */
.L_x_1152:
[----:B0-----:R-:W2:Y:S04]  /*3970*/  LDG.E.STRONG.GPU R5, desc[UR12][R2.64] ;  /* 0x0000000c02057981 */ /* 0x001ea8000c1ef900 */
[----:B--2---:R-:W-:Y:S01]  /*3980*/  CCTL.IVALL ;  /* 0x00000000ff00798f */ /* 0x004fe20002000000 */
[----:B------:R-:W-:Y:S05]  /*3990*/  YIELD ;  /* 0x0000000000007946 */ /* 0x000fea0003800000 */
[----:B------:R-:W-:-:S13]  /*39a0*/  ISETP.NE.AND P0, PT, R5, R0, PT ;  /* 0x000000000500720c */ /* 0x000fda0003f05270 */
[----:B------:R-:W-:Y:S05]  /*39b0*/  @P0 BRA `(.L_x_1152) ;  /* 0xfffffffc00ec0947 */ /* 0x000fea000383ffff */
.L_x_1151:
        /* <DEDUP_REMOVED lines=24> */
.L_x_1153:
        /* <DEDUP_REMOVED lines=25> */
.L_x_1154:
        /* <DEDUP_REMOVED lines=11> */
.L_x_3352:


//--------------------- .text._Z35group_norm_nhwc_bwd_one_pass_kernelI11Fp16IOFp16WLi128ELi8ELi128EEv26Group_norm_nhwc_bwd_params --------------------------
	.section	.text._Z35group_norm_nhwc_bwd_one_pass_kernelI11Fp16IOFp16WLi128ELi8ELi128EEv26Group_norm_nhwc_bwd_params,"ax",@progbits
	.align	128
        .global         _Z35group_norm_nhwc_bwd_one_pass_kernelI11Fp16IOFp16WLi128ELi8ELi128EEv26Group_norm_nhwc_bwd_params
        .type           _Z35group_norm_nhwc_bwd_one_pass_kernelI11Fp16IOFp16WLi128ELi8ELi128EEv26Group_norm_nhwc_bwd_params,@function
        .size           _Z35group_norm_nhwc_bwd_one_pass_kernelI11Fp16IOFp16WLi128ELi8ELi128EEv26Group_norm_nhwc_bwd_params,(.L_x_3353 - _Z35group_norm_nhwc_bwd_one_pass_kernelI11Fp16IOFp16WLi128ELi8ELi128EEv26Group_norm_nhwc_bwd_params)
        .other          _Z35group_norm_nhwc_bwd_one_pass_kernelI11Fp16IOFp16WLi128ELi8ELi128EEv26Group_norm_nhwc_bwd_params,@"STO_CUDA_ENTRY STV_DEFAULT"
_Z35group_norm_nhwc_bwd_one_pass_kernelI11Fp16IOFp16WLi128ELi8ELi128EEv26Group_norm_nhwc_bwd_params:
.text._Z35group_norm_nhwc_bwd_one_pass_kernelI11Fp16IOFp16WLi128ELi8ELi128EEv26Group_norm_nhwc_bwd_params:
        /* <DEDUP_REMOVED lines=48> */
.L_x_1190:
        /* <DEDUP_REMOVED lines=174> */
.L_x_1157:
[----:B------:R-:W-:Y:S05]  /*0de0*/  BSYNC B0 ;  /* 0x0000000000007941 */ /* 0x000fea0003800000 */
.L_x_1156:
        /* <DEDUP_REMOVED lines=29> */
.L_x_1158:
        /* <DEDUP_REMOVED lines=33> */
.L_x_1159:
        /* <DEDUP_REMOVED lines=31> */
.L_x_1160:
        /* <DEDUP_REMOVED lines=35> */
.L_x_1161:
        /* <DEDUP_REMOVED lines=71> */
.L_x_1163:
[----:B------:R-:W-:Y:S05]  /*1a60*/  BSYNC B0 ;  /* 0x0000000000007941 */ /* 0x000fea0003800000 */
.L_x_1162:
        /* <DEDUP_REMOVED lines=158> */
.L_x_1165:
[----:B------:R-:W-:Y:S05]  /*2450*/  BSYNC B0 ;  /* 0x0000000000007941 */ /* 0x000fea0003800000 */
.L_x_1164:
        /* <DEDUP_REMOVED lines=20> */
.L_x_1167:
[----:B------:R-:W-:Y:S05]  /*25a0*/  BSYNC B0 ;  /* 0x0000000000007941 */ /* 0x000fea0003800000 */
.L_x_1166:
        /* <DEDUP_REMOVED lines=35> */
.L_x_1170:
[----:B------:R-:W2:Y:S04]  /*27e0*/  LDG.E.STRONG.GPU R5, desc[UR12][R8.64] ;  /* 0x0000000c08057981 */ /* 0x000ea8000c1ef900 */
[----:B--2---:R-:W-:Y:S01]  /*27f0*/  CCTL.IVALL ;  /* 0x00000000ff00798f */ /* 0x004fe20002000000 */
[----:B------:R-:W-:Y:S05]  /*2800*/  YIELD ;  /* 0x0000000000007946 */ /* 0x000fea0003800000 */
[----:B------:R-:W-:-:S13]  /*2810*/  ISETP.NE.AND P0, PT, R5, R12, PT ;  /* 0x0000000c0500720c */ /* 0x000fda0003f05270 */
[----:B------:R-:W-:Y:S05]  /*2820*/  @P0 BRA `(.L_x_1170) ;  /* 0xfffffffc00ec0947 */ /* 0x000fea000383ffff */
.L_x_1169:
        /* <DEDUP_REMOVED lines=17> */
.L_x_1174:
        /* <DEDUP_REMOVED lines=115> */
.L_x_1173:
        /* <DEDUP_REMOVED lines=61> */
.L_x_1175:
[----:B------:R-:W-:-:S13]  /*3440*/  ISETP.NE.OR P0, PT, R5, RZ, P0 ;  /* 0x000000ff0500720c */ /* 0x000fda0000705670 */
[----:B------:R-:W-:Y:S05]  /*3450*/  @!P0 BRA `(.L_x_1171) ;  /* 0x00000000007c8947 */ /* 0x000fea0003800000 */
.L_x_1172:
        /* <DEDUP_REMOVED lines=31> */
.L_x_1171:
        /* <DEDUP_REMOVED lines=11> */
.L_x_1177:
[----:B------:R-:W-:Y:S05]  /*3700*/  BSYNC B0 ;  /* 0x0000000000007941 */ /* 0x000fea0003800000 */
.L_x_1176:
        /* <DEDUP_REMOVED lines=16> */
.L_x_1168:
        /* <DEDUP_REMOVED lines=50> */
.L_x_1178:
        /* <DEDUP_REMOVED lines=21> */
.L_x_1180:
[----:B------:R-:W-:Y:S05]  /*3c80*/  BSYNC B0 ;  /* 0x0000000000007941 */ /* 0x000fea0003800000 */
.L_x_1179:
        /* <DEDUP_REMOVED lines=25> */
.L_x_1181:
        /* <DEDUP_REMOVED lines=22> */
.L_x_1183:
[----:B------:R-:W-:Y:S05]  /*3f80*/  BSYNC B0 ;  /* 0x0000000000007941 */ /* 0x000fea0003800000 */
.L_x_1182:
        /* <DEDUP_REMOVED lines=31> */
.L_x_1184:
        /* <DEDUP_REMOVED lines=22> */
.L_x_1186:
[----:B------:R-:W-:Y:S05]  /*42e0*/  BSYNC B0 ;  /* 0x0000000000007941 */ /* 0x000fea0003800000 */
.L_x_1185:
        /* <DEDUP_REMOVED lines=25> */
.L_x_1187:
        /* <DEDUP_REMOVED lines=21> */
.L_x_1189:
[----:B------:R-:W-:Y:S05]  /*45d0*/  BSYNC B0 ;  /* 0x0000000000007941 */ /* 0x000fea0003800000 */
.L_x_1188:
        /* <DEDUP_REMOVED lines=8> */
.L_x_1155:
        /* <DEDUP_REMOVED lines=23> */
.L_x_1192:
[----:B------:R-:W-:Y:S05]  /*47d0*/  BSYNC B0 ;  /* 0x0000000000007941 */ /* 0x000fea0003800000 */
.L_x_1191:
[----:B------:R-:W-:Y:S05]  /*47e0*/  @P0 EXIT ;  /* 0x000000000000094d */ /* 0x000fea0003800000 */
[----:B------:R-:W-:Y:S05]  /*47f0*/  @P2 BRA `(.L_x_1193) ;  /* 0x0000000000202947 */ /* 0x000fea0003800000 */
[----:B------:R-:W-:-:S05]  /*4800*/  IMAD R0, R6, R7, RZ ;  /* 0x0000000706007224 */ /* 0x000fca00078e02ff */
[----:B------:R-:W-:-:S13]  /*4810*/  ISETP.NE.AND P0, PT, R0, -0x1, PT ;  /* 0xffffffff0000780c */ /* 0x000fda0003f05270 */
[----:B------:R-:W-:Y:S05]  /*4820*/  @!P0 BRA `(.L_x_1193) ;  /* 0x0000000000148947 */ /* 0x000fea0003800000 */
.L_x_1194:
[----:B0-----:R-:W2:Y:S04]  /*4830*/  LDG.E.STRONG.GPU R5, desc[UR12][R2.64] ;  /* 0x0000000c02057981 */ /* 0x001ea8000c1ef900 */
[----:B--2---:R-:W-:Y:S01]  /*4840*/  CCTL.IVALL ;  /* 0x00000000ff00798f */ /* 0x004fe20002000000 */
[----:B------:R-:W-:Y:S05]  /*4850*/  YIELD ;  /* 0x0000000000007946 */ /* 0x000fea0003800000 */
[----:B------:R-:W-:-:S13]  /*4860*/  ISETP.NE.AND P0, PT, R5, R0, PT ;  /* 0x000000000500720c */ /* 0x000fda0003f05270 */
[----:B------:R-:W-:Y:S05]  /*4870*/  @P0 BRA `(.L_x_1194) ;  /* 0xfffffffc00ec0947 */ /* 0x000fea000383ffff */
.L_x_1193:
        /* <DEDUP_REMOVED lines=24> */
.L_x_1195:
        /* <DEDUP_REMOVED lines=25> */
.L_x_1196:
        /* <DEDUP_REMOVED lines=15> */
.L_x_3353:


//--------------------- .text._Z35group_norm_nhwc_bwd_one_pass_kernelI11Fp16IOFp16WLi256ELi8ELi128EEv26Group_norm_nhwc_bwd_params --------------------------
	.section	.text._Z35group_norm_nhwc_bwd_one_pass_kernelI11Fp16IOFp16WLi256ELi8ELi128EEv26Group_norm_nhwc_bwd_params,"ax",@progbits
	.align	128
        .global         _Z35group_norm_nhwc_bwd_one_pass_kernelI11Fp16IOFp16WLi256ELi8ELi128EEv26Group_norm_nhwc_bwd_params
        .type           _Z35group_norm_nhwc_bwd_one_pass_kernelI11Fp16IOFp16WLi256ELi8ELi128EEv26Group_norm_nhwc_bwd_params,@function
        .size           _Z35group_norm_nhwc_bwd_one_pass_kernelI11Fp16IOFp16WLi256ELi8ELi128EEv26Group_norm_nhwc_bwd_params,(.L_x_3354 - _Z35group_norm_nhwc_bwd_one_pass_kernelI11Fp16IOFp16WLi256ELi8ELi128EEv26Group_norm_nhwc_bwd_params)
        .other          _Z35group_norm_nhwc_bwd_one_pass_kernelI11Fp16IOFp16WLi256ELi8ELi128EEv26Group_norm_nhwc_bwd_params,@"STO_CUDA_ENTRY STV_DEFAULT"
_Z35group_norm_nhwc_bwd_one_pass_kernelI11Fp16IOFp16WLi256ELi8ELi128EEv26Group_norm_nhwc_bwd_params:
.text._Z35group_norm_nhwc_bwd_one_pass_kernelI11Fp16IOFp16WLi256ELi8ELi128EEv26Group_norm_nhwc_bwd_params:
        /* <DEDUP_REMOVED lines=68> */
.L_x_1248:
        /* <DEDUP_REMOVED lines=251> */
.L_x_1199:
[----:B------:R-:W-:Y:S05]  /*13f0*/  BSYNC B0 ;  /* 0x0000000000007941 */ /* 0x000fea0003800000 */
.L_x_1198:
        /* <DEDUP_REMOVED lines=35> */
.L_x_1200:
        /* <DEDUP_REMOVED lines=26> */
.L_x_1201:
        /* <DEDUP_REMOVED lines=41> */
.L_x_1202:
        /* <DEDUP_REMOVED lines=39> */
.L_x_1203:
        /* <DEDUP_REMOVED lines=32> */
.L_x_1204:
        /* <DEDUP_REMOVED lines=38> */
.L_x_1205:
        /* <DEDUP_REMOVED lines=36> */
.L_x_1206:
        /* <DEDUP_REMOVED lines=35> */
.L_x_1207:
        /* <DEDUP_REMOVED lines=62> */
.L_x_1209:
[----:B------:R-:W-:Y:S05]  /*2980*/  BSYNC B0 ;  /* 0x0000000000007941 */ /* 0x000fea0003800000 */
.L_x_1208:
        /* <DEDUP_REMOVED lines=160> */
.L_x_1211:
[----:B------:R-:W-:Y:S05]  /*3390*/  BSYNC B0 ;  /* 0x0000000000007941 */ /* 0x000fea0003800000 */
.L_x_1210:
        /* <DEDUP_REMOVED lines=18> */
.L_x_1213:
[----:B------:R-:W-:Y:S05]  /*34c0*/  BSYNC B0 ;  /* 0x0000000000007941 */ /* 0x000fea0003800000 */
.L_x_1212:
        /* <DEDUP_REMOVED lines=33> */
.L_x_1216:
[----:B-1----:R-:W2:Y:S04]  /*36e0*/  LDG.E.STRONG.GPU R14, desc[UR12][R12.64] ;  /* 0x0000000c0c0e7981 */ /* 0x002ea8000c1ef900 */
[----:B--2---:R-:W-:Y:S01]  /*36f0*/  CCTL.IVALL ;  /* 0x00000000ff00798f */ /* 0x004fe20002000000 */
[----:B------:R-:W-:Y:S05]  /*3700*/  YIELD ;  /* 0x0000000000007946 */ /* 0x000fea0003800000 */
[----:B------:R-:W-:-:S13]  /*3710*/  ISETP.NE.AND P6, PT, R14, R21, PT ;  /* 0x000000150e00720c */ /* 0x000fda0003fc5270 */
[----:B------:R-:W-:Y:S05]  /*3720*/  @P6 BRA `(.L_x_1216) ;  /* 0xfffffffc00ec6947 */ /* 0x000fea000383ffff */
.L_x_1215:
        /* <DEDUP_REMOVED lines=18> */
.L_x_1220:
        /* <DEDUP_REMOVED lines=116> */
.L_x_1219:
        /* <DEDUP_REMOVED lines=62> */
.L_x_1221:
[----:B------:R-:W-:-:S06]  /*4370*/  UISETP.NE.OR UP0, UPT, UR8, URZ, UP0 ;  /* 0x0000003f0800728c */ /* 0x000fcc0008705670 */
[----:B------:R-:W-:-:S13]  /*4380*/  PLOP3.LUT P6, PT, PT, PT, UP0, 0x80, 0x0 ;  /* 0x000000000000781c */ /* 0x000fda0003fcf008 */
[----:B------:R-:W-:Y:S05]  /*4390*/  @!P6 BRA `(.L_x_1217) ;  /* 0x00000000007ce947 */ /* 0x000fea0003800000 */
.L_x_1218:
        /* <DEDUP_REMOVED lines=31> */
.L_x_1217:
        /* <DEDUP_REMOVED lines=10> */
.L_x_1223:
[----:B------:R-:W-:Y:S05]  /*4630*/  BSYNC B0 ;  /* 0x0000000000007941 */ /* 0x000fea0003800000 */
.L_x_1222:
        /* <DEDUP_REMOVED lines=17> */
.L_x_1214:
        /* <DEDUP_REMOVED lines=40> */
.L_x_1224:
        /* <DEDUP_REMOVED lines=21> */
.L_x_1226:
[----:B------:R-:W-:Y:S05]  /*4b20*/  BSYNC B0 ;  /* 0x0000000000007941 */ /* 0x000fea0003800000 */
.L_x_1225:
        /* <DEDUP_REMOVED lines=28> */
.L_x_1227:
        /* <DEDUP_REMOVED lines=20> */
.L_x_1229:
[----:B------:R-:W-:Y:S05]  /*4e30*/  BSYNC B0 ;  /* 0x0000000000007941 */ /* 0x000fea0003800000 */
.L_x_1228:
        /* <DEDUP_REMOVED lines=27> */
.L_x_1230:
        /* <DEDUP_REMOVED lines=20> */
.L_x_1232:
[----:B------:R-:W-:Y:S05]  /*5130*/  BSYNC B0 ;  /* 0x0000000000007941 */ /* 0x000fea0003800000 */
.L_x_1231:
        /* <DEDUP_REMOVED lines=26> */
.L_x_1233:
        /* <DEDUP_REMOVED lines=22> */
.L_x_1235:
[----:B------:R-:W-:Y:S05]  /*5440*/  BSYNC B0 ;  /* 0x0000000000007941 */ /* 0x000fea0003800000 */
.L_x_1234:
        /* <DEDUP_REMOVED lines=29> */
.L_x_1236:
        /* <DEDUP_REMOVED lines=22> */
.L_x_1238:
[----:B------:R-:W-:Y:S05]  /*5780*/  BSYNC B0 ;  /* 0x0000000000007941 */ /* 0x000fea0003800000 */
.L_x_1237:
        /* <DEDUP_REMOVED lines=27> */
.L_x_1239:
        /* <DEDUP_REMOVED lines=22> */
.L_x_1241:
[----:B------:R-:W-:Y:S05]  /*5aa0*/  BSYNC B0 ;  /* 0x0000000000007941 */ /* 0x000fea0003800000 */
.L_x_1240:
        /* <DEDUP_REMOVED lines=29> */
.L_x_1242:
        /* <DEDUP_REMOVED lines=27> */
.L_x_1244:
[----:B------:R-:W-:Y:S05]  /*5e30*/  BSYNC B0 ;  /* 0x0000000000007941 */ /* 0x000fea0003800000 */
.L_x_1243:
        /* <DEDUP_REMOVED lines=30> */
.L_x_1245:
        /* <DEDUP_REMOVED lines=21> */
.L_x_1247:
[----:B------:R-:W-:Y:S05]  /*6170*/  BSYNC B0 ;  /* 0x0000000000007941 */ /* 0x000fea0003800000 */
.L_x_1246:
[----:B------:R-:W-:Y:S01]  /*6180*/  ULDC UR8, c[0x0][0x2a0] ;  /* 0x0000a80000087ab9 */ /* 0x000fe20000000800 */
[----:B------:R-:W-:Y:S01]  /*6190*/  ULDC UR9, c[0x0][0x270] ;  /* 0x00009c0000097ab9 */ /* 0x000fe20000000800 */
[----:B------:R-:W-:Y:S01]  /*61a0*/  IADD3 R46, R2, R46, RZ ;  /* 0x0000002e022e7210 */ /* 0x000fe20007ffe0ff */
[----:B------:R-:W-:Y:S01]  /*61b0*/  UIMAD UR8, UR8, UR9, URZ ;  /* 0x00000009080872a4 */ /* 0x000fe2000f8e023f */
[----:B------:R-:W-:-:S05]  /*61c0*/  IADD3 R47, R47, 0x1, RZ ;  /* 0x000000012f2f7810 */ /* 0x000fca0007ffe0ff */
[----:B------:R-:W-:-:S13]  /*61d0*/  ISETP.GE.AND P0, PT, R46, UR8, PT ;  /* 0x000000082e007c0c */ /* 0x000fda000bf06270 */
[----:B------:R-:W-:Y:S05]  /*61e0*/  @!P0 BRA `(.L_x_1248) ;  /* 0xffffffa000948947 */ /* 0x000fea000383ffff */
.L_x_1197:
        /* <DEDUP_REMOVED lines=23> */
.L_x_1250:
[----:B------:R-:W-:Y:S05]  /*6360*/  BSYNC B0 ;  /* 0x0000000000007941 */ /* 0x000fea0003800000 */
.L_x_1249:
[----:B------:R-:W-:Y:S05]  /*6370*/  @P0 EXIT ;  /* 0x000000000000094d */ /* 0x000fea0003800000 */
[----:B------:R-:W-:Y:S05]  /*6380*/  @P2 BRA `(.L_x_1251) ;  /* 0x0000000000202947 */ /* 0x000fea0003800000 */
[----:B------:R-:W-:-:S05]  /*6390*/  IMAD R0, R6, R7, RZ ;  /* 0x0000000706007224 */ /* 0x000fca00078e02ff */
[----:B------:R-:W-:-:S13]  /*63a0*/  ISETP.NE.AND P0, PT, R0, -0x1, PT ;  /* 0xffffffff0000780c */ /* 0x000fda0003f05270 */
[----:B------:R-:W-:Y:S05]  /*63b0*/  @!P0 BRA `(.L_x_1251) ;  /* 0x0000000000148947 */ /* 0x000fea0003800000 */
.L_x_1252:
[----:B-1----:R-:W2:Y:S04]  /*63c0*/  LDG.E.STRONG.GPU R5, desc[UR12][R2.64] ;  /* 0x0000000c02057981 */ /* 0x002ea8000c1ef900 */
[----:B--2---:R-:W-:Y:S01]  /*63d0*/  CCTL.IVALL ;  /* 0x00000000ff00798f */ /* 0x004fe20002000000 */
[----:B------:R-:W-:Y:S05]  /*63e0*/  YIELD ;  /* 0x0000000000007946 */ /* 0x000fea0003800000 */
[----:B------:R-:W-:-:S13]  /*63f0*/  ISETP.NE.AND P0, PT, R5, R0, PT ;  /* 0x000000000500720c */ /* 0x000fda0003f05270 */
[----:B------:R-:W-:Y:S05]  /*6400*/  @P0 BRA `(.L_x_1252) ;  /* 0xfffffffc00ec0947 */ /* 0x000fea000383ffff */
.L_x_1251:
        /* <DEDUP_REMOVED lines=24> */
.L_x_1253:
        /* <DEDUP_REMOVED lines=17> */
[----:B---3--:R-:W-:Y:S02]  /*66a0*/  F2FP.F16.F32.PACK_AB R3, R15, R0 ;  /* 0x000000000f03723e */ /* 0x008fe400000000ff */
[----:B------:R-:W-:Y:S02]  /*66b0*/  SHF.R.S32.HI R0, RZ, 0x1f, R50 ;  /* 0x0000001fff007819 */ /* 0x000fe40000011432 */
[----:B----4-:R-:W-:Y:S01]  /*66c0*/  F2FP.F16.F32.PACK_AB R21, R19, R16 ;  /* 0x000000101315723e */ /* 0x010fe200000000ff */
[----:B------:R3:W-:Y:S04]  /*66d0*/  STG.E desc[UR12][R8.64], R3 ;  /* 0x0000000308007986 */ /* 0x0007e8000c10190c */
[----:B------:R3:W-:Y:S01]  /*66e0*/  STG.E desc[UR12][R10.64], R21 ;  /* 0x000000150a007986 */ /* 0x0007e2000c10190c */
[----:B------:R-:W-:-:S13]  /*66f0*/  ISETP.GT.AND.EX P0, PT, R27, R0, PT, P0 ;  /* 0x000000001b00720c */ /* 0x000fda0003f04300 */
[----:B---3--:R-:W-:Y:S05]  /*6700*/  @P0 BRA `(.L_x_1253) ;  /* 0xfffffffc00a00947 */ /* 0x008fea000383ffff */
[----:B------:R-:W-:Y:S05]  /*6710*/  EXIT ;  /* 0x000000000000794d */ /* 0x000fea0003800000 */
.L_x_1254:
        /* <DEDUP_REMOVED lines=14> */
.L_x_3354:


//--------------------- .text._Z35group_norm_nhwc_bwd_one_pass_kernelI11Fp16IOFp16WLi512ELi8ELi128EEv26Group_norm_nhwc_bwd_params --------------------------
	.section	.text._Z35group_norm_nhwc_bwd_one_pass_kernelI11Fp16IOFp16WLi512ELi8ELi128EEv26Group_norm_nhwc_bwd_params,"ax",@progbits
	.align	128
        .global         _Z35group_norm_nhwc_bwd_one_pass_kernelI11Fp16IOFp16WLi512ELi8ELi128EEv26Group_norm_nhwc_bwd_params
        .type           _Z35group_norm_nhwc_bwd_one_pass_kernelI11Fp16IOFp16WLi512ELi8ELi128EEv26Group_norm_nhwc_bwd_params,@function
        .size           _Z35group_norm_nhwc_bwd_one_pass_kernelI11Fp16IOFp16WLi512ELi8ELi128EEv26Group_norm_nhwc_bwd_params,(.L_x_3355 - _Z35group_norm_nhwc_bwd_one_pass_kernelI11Fp16IOFp16WLi512ELi8ELi128EEv26Group_norm_nhwc_bwd_params)
        .other          _Z35group_norm_nhwc_bwd_one_pass_kernelI11Fp16IOFp16WLi512ELi8ELi128EEv26Group_norm_nhwc_bwd_params,@"STO_CUDA_ENTRY STV_DEFAULT"
_Z35group_norm_nhwc_bwd_one_pass_kernelI11Fp16IOFp16WLi512ELi8ELi128EEv26Group_norm_nhwc_bwd_params:
.text._Z35group_norm_nhwc_bwd_one_pass_kernelI11Fp16IOFp16WLi512ELi8ELi128EEv26Group_norm_nhwc_bwd_params:
        /* <DEDUP_REMOVED lines=110> */
.L_x_1338:
        /* <DEDUP_REMOVED lines=424> */
.L_x_1257:
[----:B------:R-:W-:Y:S05]  /*2160*/  BSYNC B0 ;  /* 0x0000000000007941 */ /* 0x000fea0003800000 */
.L_x_1256:
        /* <DEDUP_REMOVED lines=26> */
.L_x_1258:
        /* <DEDUP_REMOVED lines=35> */
.L_x_1259:
        /* <DEDUP_REMOVED lines=40> */
.L_x_1260:
        /* <DEDUP_REMOVED lines=32> */
.L_x_1261:
        /* <DEDUP_REMOVED lines=38> */
.L_x_1262:
        /* <DEDUP_REMOVED lines=32> */
.L_x_1263:
        /* <DEDUP_REMOVED lines=38> */
.L_x_1264:
        /* <DEDUP_REMOVED lines=32> */
.L_x_1265:
        /* <DEDUP_REMOVED lines=38> */
.L_x_1266:
        /* <DEDUP_REMOVED lines=32> */
.L_x_1267:
        /* <DEDUP_REMOVED lines=38> */
.L_x_1268:
        /* <DEDUP_REMOVED lines=32> */
.L_x_1269:
        /* <DEDUP_REMOVED lines=38> */
.L_x_1270:
        /* <DEDUP_REMOVED lines=36> */
.L_x_1271:
        /* <DEDUP_REMOVED lines=35> */
.L_x_1272:
        /* <DEDUP_REMOVED lines=33> */
.L_x_1273:
        /* <DEDUP_REMOVED lines=89> */
.L_x_1275:
[----:B------:R-:W-:Y:S05]  /*49b0*/  BSYNC B0 ;  /* 0x0000000000007941 */ /* 0x000fea0003800000 */
.L_x_1274:
        /* <DEDUP_REMOVED lines=159> */
.L_x_1277:
[----:B------:R-:W-:Y:S05]  /*53b0*/  BSYNC B0 ;  /* 0x0000000000007941 */ /* 0x000fea0003800000 */
.L_x_1276:
        /* <DEDUP_REMOVED lines=15> */
.L_x_1279:
[----:B------:R-:W-:Y:S05]  /*54b0*/  BSYNC B0 ;  /* 0x0000000000007941 */ /* 0x000fea0003800000 */
.L_x_1278:
        /* <DEDUP_REMOVED lines=34> */
.L_x_1282:
[----:B------:R-:W2:Y:S04]  /*56e0*/  LDG.E.STRONG.GPU R19, desc[UR14][R24.64] ;  /* 0x0000000e18137981 */ /* 0x000ea8000c1ef900 */
[----:B--2---:R-:W-:Y:S01]  /*56f0*/  CCTL.IVALL ;  /* 0x00000000ff00798f */ /* 0x004fe20002000000 */
[----:B------:R-:W-:Y:S05]  /*5700*/  YIELD ;  /* 0x0000000000007946 */ /* 0x000fea0003800000 */
[----:B------:R-:W-:-:S13]  /*5710*/  ISETP.NE.AND P6, PT, R19, R32, PT ;  /* 0x000000201300720c */ /* 0x000fda0003fc5270 */
[----:B------:R-:W-:Y:S05]  /*5720*/  @P6 BRA `(.L_x_1282) ;  /* 0xfffffffc00ec6947 */ /* 0x000fea000383ffff */
.L_x_1281:
        /* <DEDUP_REMOVED lines=21> */
.L_x_1286:
        /* <DEDUP_REMOVED lines=115> */
.L_x_1285:
        /* <DEDUP_REMOVED lines=62> */
.L_x_1287:
[----:B------:R-:W-:-:S04]  /*6390*/  ISETP.NE.AND P6, PT, R19, RZ, PT ;  /* 0x000000ff1300720c */ /* 0x000fc80003fc5270 */
[----:B------:R-:W-:-:S13]  /*63a0*/  ISETP.NE.OR P6, PT, R25, RZ, P6 ;  /* 0x000000ff1900720c */ /* 0x000fda00037c5670 */
[----:B------:R-:W-:Y:S05]  /*63b0*/  @!P6 BRA `(.L_x_1283) ;  /* 0x00000000007ce947 */ /* 0x000fea0003800000 */
.L_x_1284:
        /* <DEDUP_REMOVED lines=31> */
.L_x_1283:
        /* <DEDUP_REMOVED lines=11> */
.L_x_1289:
[----:B------:R-:W-:Y:S05]  /*6660*/  BSYNC B0 ;  /* 0x0000000000007941 */ /* 0x000fea0003800000 */
.L_x_1288:
        /* <DEDUP_REMOVED lines=17> */
.L_x_1280:
        /* <DEDUP_REMOVED lines=41> */
.L_x_1290:
        /* <DEDUP_REMOVED lines=21> */
.L_x_1292:
[----:B------:R-:W-:Y:S05]  /*6b60*/  BSYNC B0 ;  /* 0x0000000000007941 */ /* 0x000fea0003800000 */
.L_x_1291:
        /* <DEDUP_REMOVED lines=28> */
.L_x_1293:
        /* <DEDUP_REMOVED lines=21> */
.L_x_1295:
[----:B------:R-:W-:Y:S05]  /*6e80*/  BSYNC B0 ;  /* 0x0000000000007941 */ /* 0x000fea0003800000 */
.L_x_1294:
        /* <DEDUP_REMOVED lines=28> */
.L_x_1296:
        /* <DEDUP_REMOVED lines=21> */
.L_x_1298:
[----:B------:R-:W-:Y:S05]  /*71a0*/  BSYNC B0 ;  /* 0x0000000000007941 */ /* 0x000fea0003800000 */
.L_x_1297:
        /* <DEDUP_REMOVED lines=28> */
.L_x_1299:
        /* <DEDUP_REMOVED lines=21> */
.L_x_1301:
[----:B------:R-:W-:Y:S05]  /*74c0*/  BSYNC B0 ;  /* 0x0000000000007941 */ /* 0x000fea0003800000 */
.L_x_1300:
        /* <DEDUP_REMOVED lines=28> */
.L_x_1302:
        /* <DEDUP_REMOVED lines=21> */
.L_x_1304:
[----:B------:R-:W-:Y:S05]  /*77e0*/  BSYNC B0 ;  /* 0x0000000000007941 */ /* 0x000fea0003800000 */
.L_x_1303:
        /* <DEDUP_REMOVED lines=28> */
.L_x_1305:
        /* <DEDUP_REMOVED lines=21> */
.L_x_1307:
[----:B------:R-:W-:Y:S05]  /*7b00*/  BSYNC B0 ;  /* 0x0000000000007941 */ /* 0x000fea0003800000 */
.L_x_1306:
        /* <DEDUP_REMOVED lines=28> */
.L_x_1308:
        /* <DEDUP_REMOVED lines=21> */
.L_x_1310:
[----:B------:R-:W-:Y:S05]  /*7e20*/  BSYNC B0 ;  /* 0x0000000000007941 */ /* 0x000fea0003800000 */
.L_x_1309:
        /* <DEDUP_REMOVED lines=28> */
.L_x_1311:
        /* <DEDUP_REMOVED lines=20> */
.L_x_1313:
[----:B------:R-:W-:Y:S05]  /*8130*/  BSYNC B0 ;  /* 0x0000000000007941 */ /* 0x000fea0003800000 */
.L_x_1312:
        /* <DEDUP_REMOVED lines=27> */
.L_x_1314:
        /* <DEDUP_REMOVED lines=20> */
.L_x_1316:
[----:B------:R-:W-:Y:S05]  /*8430*/  BSYNC B0 ;  /* 0x0000000000007941 */ /* 0x000fea0003800000 */
.L_x_1315:
        /* <DEDUP_REMOVED lines=26> */
.L_x_1317:
        /* <DEDUP_REMOVED lines=20> */
.L_x_1319:
[----:B------:R-:W-:Y:S05]  /*8720*/  BSYNC B0 ;  /* 0x0000000000007941 */ /* 0x000fea0003800000 */
.L_x_1318:
        /* <DEDUP_REMOVED lines=29> */
.L_x_1320:
        /* <DEDUP_REMOVED lines=20> */
.L_x_1322:
[----:B------:R-:W-:Y:S05]  /*8a40*/  BSYNC B0 ;  /* 0x0000000000007941 */ /* 0x000fea0003800000 */
.L_x_1321:
        /* <DEDUP_REMOVED lines=27> */
.L_x_1323:
        /* <DEDUP_REMOVED lines=20> */
.L_x_1325:
[----:B------:R-:W-:Y:S05]  /*8d40*/  BSYNC B0 ;  /* 0x0000000000007941 */ /* 0x000fea0003800000 */
.L_x_1324:
        /* <DEDUP_REMOVED lines=29> */
.L_x_1326:
        /* <DEDUP_REMOVED lines=25> */
.L_x_1328:
[----:B------:R-:W-:Y:S05]  /*90b0*/  BSYNC B0 ;  /* 0x0000000000007941 */ /* 0x000fea0003800000 */
.L_x_1327:
        /* <DEDUP_REMOVED lines=27> */
.L_x_1329:
        /* <DEDUP_REMOVED lines=25> */
.L_x_1331:
[----:B------:R-:W-:Y:S05]  /*9400*/  BSYNC B0 ;  /* 0x0000000000007941 */ /* 0x000fea0003800000 */
.L_x_1330:
        /* <DEDUP_REMOVED lines=27> */
.L_x_1332:
        /* <DEDUP_REMOVED lines=25> */
.L_x_1334:
[----:B------:R-:W-:Y:S05]  /*9750*/  BSYNC B0 ;  /* 0x0000000000007941 */ /* 0x000fea0003800000 */
.L_x_1333:
        /* <DEDUP_REMOVED lines=27> */
.L_x_1335:
        /* <DEDUP_REMOVED lines=22> */
.L_x_1337:
[----:B------:R-:W-:Y:S05]  /*9a70*/  BSYNC B0 ;  /* 0x0000000000007941 */ /* 0x000fea0003800000 */
.L_x_1336:
[----:B------:R-:W-:Y:S02]  /*9a80*/  IADD3 R5, R3, R5, RZ ;  /* 0x0000000503057210 */ /* 0x000fe40007ffe0ff */
[----:B------:R-:W-:Y:S02]  /*9a90*/  IADD3 R84, R84, 0x1, RZ ;  /* 0x0000000154547810 */ /* 0x000fe40007ffe0ff */
[----:B------:R-:W-:-:S13]  /*9aa0*/  ISETP.GE.AND P0, PT, R5, UR4, PT ;  /* 0x0000000405007c0c */ /* 0x000fda000bf06270 */
[----:B------:R-:W-:Y:S05]  /*9ab0*/  @!P0 BRA `(.L_x_1338) ;  /* 0xffffff6c00088947 */ /* 0x000fea000383ffff */
.L_x_1255:
        /* <DEDUP_REMOVED lines=23> */
.L_x_1340:
[----:B------:R-:W-:Y:S05]  /*9c30*/  BSYNC B0 ;  /* 0x0000000000007941 */ /* 0x000fea0003800000 */
.L_x_1339:
[----:B------:R-:W-:Y:S05]  /*9c40*/  @P0 EXIT ;  /* 0x000000000000094d */ /* 0x000fea0003800000 */
[----:B------:R-:W-:Y:S05]  /*9c50*/  @P2 BRA `(.L_x_1341) ;  /* 0x0000000000202947 */ /* 0x000fea0003800000 */
[----:B------:R-:W-:-:S05]  /*9c60*/  IMAD R0, R6, R9, RZ ;  /* 0x0000000906007224 */ /* 0x000fca00078e02ff */
[----:B------:R-:W-:-:S13]  /*9c70*/  ISETP.NE.AND P0, PT, R0, -0x1, PT ;  /* 0xffffffff0000780c */ /* 0x000fda0003f05270 */
[----:B------:R-:W-:Y:S05]  /*9c80*/  @!P0 BRA `(.L_x_1341) ;  /* 0x0000000000148947 */ /* 0x000fea0003800000 */
.L_x_1342:
[----:B0-----:R-:W2:Y:S04]  /*9c90*/  LDG.E.STRONG.GPU R3, desc[UR14][R4.64] ;  /* 0x0000000e04037981 */ /* 0x001ea8000c1ef900 */
[----:B--2---:R-:W-:Y:S01]  /*9ca0*/  CCTL.IVALL ;  /* 0x00000000ff00798f */ /* 0x004fe20002000000 */
[----:B------:R-:W-:Y:S05]  /*9cb0*/  YIELD ;  /* 0x0000000000007946 */ /* 0x000fea0003800000 */
[----:B------:R-:W-:-:S13]  /*9cc0*/  ISETP.NE.AND P0, PT, R3, R0, PT ;  /* 0x000000000300720c */ /* 0x000fda0003f05270 */
[----:B------:R-:W-:Y:S05]  /*9cd0*/  @P0 BRA `(.L_x_1342) ;  /* 0xfffffffc00ec0947 */ /* 0x000fea000383ffff */
.L_x_1341:
        /* <DEDUP_REMOVED lines=24> */
.L_x_1343:
        /* <DEDUP_REMOVED lines=25> */
.L_x_1344:
        /* <DEDUP_REMOVED lines=9> */
.L_x_3355:


//--------------------- .text._Z35group_norm_nhwc_bwd_one_pass_kernelI11Fp32IOFp32WLi64ELi8ELi128EEv26Group_norm_nhwc_bwd_params --------------------------
	.section	.text._Z35group_norm_nhwc_bwd_one_pass_kernelI11Fp32IOFp32WLi64ELi8ELi128EEv26Group_norm_nhwc_bwd_params,"ax",@progbits
	.align	128
        .global         _Z35group_norm_nhwc_bwd_one_pass_kernelI11Fp32IOFp32WLi64ELi8ELi128EEv26Group_norm_nhwc_bwd_params
        .type           _Z35group_norm_nhwc_bwd_one_pass_kernelI11Fp32IOFp32WLi64ELi8ELi128EEv26Group_norm_nhwc_bwd_params,@function
        .size           _Z35group_norm_nhwc_bwd_one_pass_kernelI11Fp32IOFp32WLi64ELi8ELi128EEv26Group_norm_nhwc_bwd_params,(.L_x_3356 - _Z35group_norm_nhwc_bwd_one_pass_kernelI11Fp32IOFp32WLi64ELi8ELi128EEv26Group_norm_nhwc_bwd_params)
        .other          _Z35group_norm_nhwc_bwd_one_pass_kernelI11Fp32IOFp32WLi64ELi8ELi128EEv26Group_norm_nhwc_bwd_params,@"STO_CUDA_ENTRY STV_DEFAULT"
_Z35group_norm_nhwc_bwd_one_pass_kernelI11Fp32IOFp32WLi64ELi8ELi128EEv26Group_norm_nhwc_bwd_params:
.text._Z35group_norm_nhwc_bwd_one_pass_kernelI11Fp32IOFp32WLi64ELi8ELi128EEv26Group_norm_nhwc_bwd_params:
        /* <DEDUP_REMOVED lines=13> */
[----:B------:R-:W-:Y:S01]  /*00d0*/  ULDC.64 UR16, c[0x0][0x290] ;  /* 0x0000a40000107ab9 */ /* 0x000fe20000000a00 */
[----:B------:R-:W-:Y:S01]  /*00e0*/  UIMAD.WIDE.U32 UR4, UR10, 0x3, URZ ;  /* 0x000000030a0478a5 */ /* 0x000fe2000f8e003f */
[----:B------:R-:W-:Y:S01]  /*00f0*/  SHF.L.U32 R44, R3, 0x1, RZ ;  /* 0x00000001032c7819 */ /* 0x000fe200000006ff */
[----:B------:R-:W-:Y:S01]  /*0100*/  UIMAD UR8, UR11, 0x3, URZ ;  /* 0x000000030b0878a4 */ /* 0x000fe2000f8e023f */
[----:B------:R-:W-:Y:S01]  /*0110*/  HFMA2.MMA R42, -RZ, RZ, 0, 0 ;  /* 0x00000000ff2a7435 */ /* 0x000fe200000001ff */
[----:B------:R-:W1:Y:S01]  /*0120*/  S2UR UR7, SR_CgaCtaId ;  /* 0x00000000000779c3 */ /* 0x000e620000008800 */
[----:B------:R-:W-:Y:S01]  /*0130*/  ULEA.HI UR9, UP0, UR11, UR10, URZ, 0x1 ;  /* 0x0000000a0b097291 */ /* 0x000fe2000f81083f */
[----:B------:R-:W-:Y:S01]  /*0140*/  MOV R36, R43 ;  /* 0x0000002b00247202 */ /* 0x000fe20000000f00 */
[----:B------:R-:W-:Y:S01]  /*0150*/  UIADD3 UR5, UR5, UR8, URZ ;  /* 0x0000000805057290 */ /* 0x000fe2000fffe03f */
[----:B------:R-:W-:Y:S01]  /*0160*/  LOP3.LUT R44, R44, 0x6, RZ, 0xc0, !PT ;  /* 0x000000062c2c7812 */ /* 0x000fe200078ec0ff */
[----:B------:R-:W-:-:S02]  /*0170*/  UIADD3.X UR10, URZ, UR11, URZ, UP0, !UPT ;  /* 0x0000000b3f0a7290 */ /* 0x000fc400087fe43f */
[----:B------:R-:W-:Y:S01]  /*0180*/  ULEA.HI UR8, UP0, UR5, UR4, URZ, 0x1 ;  /* 0x0000000405087291 */ /* 0x000fe2000f81083f */
[----:B------:R-:W2:Y:S01]  /*0190*/  LDC R0, c[0x0][0x10] ;  /* 0x00000400ff007b82 */ /* 0x000ea20000000800 */
[----:B------:R-:W-:Y:S01]  /*01a0*/  UMOV UR6, 0x400 ;  /* 0x0000040000067882 */ /* 0x000fe20000000000 */
[----:B------:R-:W-:Y:S02]  /*01b0*/  USHF.R.S64 UR9, UR9, 0x1, UR10 ;  /* 0x0000000109097899 */ /* 0x000fe4000800100a */
[----:B------:R-:W-:Y:S01]  /*01c0*/  UIADD3.X UR5, URZ, UR5, URZ, UP0, !UPT ;  /* 0x000000053f057290 */ /* 0x000fe200087fe43f */
[----:B0-----:R-:W-:-:S03]  /*01d0*/  IMAD R34, R5, UR14, R34 ;  /* 0x0000000e05227c24 */ /* 0x001fc6000f8e0222 */
[----:B------:R-:W0:Y:S01]  /*01e0*/  LDC R35, c[0x0][0xc] ;  /* 0x00000300ff237b82 */ /* 0x000e220000000800 */
[----:B------:R-:W-:Y:S02]  /*01f0*/  USHF.R.S64 UR8, UR8, 0x1, UR5 ;  /* 0x0000000108087899 */ /* 0x000fe40008001005 */
[----:B------:R-:W-:Y:S01]  /*0200*/  USHF.R.S32.HI UR5, URZ, 0x1, UR5 ;  /* 0x000000013f057899 */ /* 0x000fe20008011405 */
[----:B------:R-:W-:Y:S02]  /*0210*/  ISETP.GE.U32.AND P1, PT, R34, UR16, PT ;  /* 0x0000001022007c0c */ /* 0x000fe4000bf26070 */
[----:B------:R-:W-:Y:S01]  /*0220*/  SHF.R.S32.HI R2, RZ, 0x1f, R34 ;  /* 0x0000001fff027819 */ /* 0x000fe20000011422 */
[----:B-1----:R-:W-:Y:S02]  /*0230*/  ULEA UR6, UR7, UR6, 0x18 ;  /* 0x0000000607067291 */ /* 0x002fe4000f8ec03f */
[----:B------:R-:W-:Y:S01]  /*0240*/  USHF.R.S32.HI UR7, URZ, 0x1, UR10 ;  /* 0x000000013f077899 */ /* 0x000fe2000801140a */
[----:B------:R-:W-:Y:S01]  /*0250*/  ISETP.GE.AND.EX P1, PT, R2, UR17, PT, P1 ;  /* 0x0000001102007c0c */ /* 0x000fe2000bf26310 */
[----:B------:R-:W-:Y:S01]  /*0260*/  USHF.L.U64.HI UR5, UR8, 0x2, UR5 ;  /* 0x0000000208057899 */ /* 0x000fe20008010205 */
[----:B------:R-:W-:Y:S01]  /*0270*/  SHF.R.S32.HI R2, RZ, 0x1f, R3 ;  /* 0x0000001fff027819 */ /* 0x000fe20000011403 */
[----:B------:R-:W-:Y:S01]  /*0280*/  USHF.L.U64.HI UR7, UR9, 0x2, UR7 ;  /* 0x0000000209077899 */ /* 0x000fe20008010207 */
[----:B------:R-:W-:-:S02]  /*0290*/  ISETP.LT.U32.AND P1, PT, R3, 0x80, !P1 ;  /* 0x000000800300780c */ /* 0x000fc40004f21070 */
[----:B------:R-:W-:-:S04]  /*02a0*/  LEA.HI R2, R2, R3, RZ, 0x5 ;  /* 0x0000000302027211 */ /* 0x000fc800078f28ff */
[----:B------:R-:W-:-:S04]  /*02b0*/  SHF.R.S32.HI R2, RZ, 0x5, R2 ;  /* 0x00000005ff027819 */ /* 0x000fc80000011402 */
[----:B--2---:R-:W-:-:S07]  /*02c0*/  LEA R45, R2, UR6, 0x3 ;  /* 0x00000006022d7c11 */ /* 0x004fce000f8e18ff */
.L_x_1372:
[----:B------:R-:W1:Y:S01]  /*02d0*/  LDC.64 R18, c[0x0][0x248] ;  /* 0x00009200ff127b82 */ /* 0x000e620000000a00 */
[----:B------:R-:W-:Y:S01]  /*02e0*/  ULDC.64 UR10, c[0x0][0x290] ;  /* 0x0000a400000a7ab9 */ /* 0x000fe20000000a00 */
[----:B------:R-:W-:-:S06]  /*02f0*/  ISETP.GE.AND P3, PT, R36, RZ, PT ;  /* 0x000000ff2400720c */ /* 0x000fcc0003f66270 */
[----:B------:R-:W2:Y:S08]  /*0300*/  LDC R11, c[0x0][0x2a0] ;  /* 0x0000a800ff0b7b82 */ /* 0x000eb00000000800 */
[----:B------:R-:W3:Y:S01]  /*0310*/  @P1 LDC.64 R12, c[0x0][0x288] ;  /* 0x0000a200ff0c1b82 */ /* 0x000ee20000000a00 */
[----:B-1----:R-:W-:-:S06]  /*0320*/  IMAD.WIDE R18, R36, 0x8, R18 ;  /* 0x0000000824127825 */ /* 0x002fcc00078e0212 */
[----:B------:R-:W4:Y:S01]  /*0330*/  LDG.E.64 R18, desc[UR12][R18.64] ;  /* 0x0000000c12127981 */ /* 0x000f22000c1e1b00 */
[----:B0-2---:R-:W-:-:S04]  /*0340*/  IABS R7, R11 ;  /* 0x0000000b00077213 */ /* 0x005fc80000000000 */
[----:B------:R-:W1:Y:S08]  /*0350*/  I2F.RP R2, R7 ;  /* 0x0000000700027306 */ /* 0x000e700000209400 */
[----:B-1----:R-:W1:Y:S02]  /*0360*/  MUFU.RCP R2, R2 ;  /* 0x0000000200027308 */ /* 0x002e640000001000 */
[----:B-1----:R-:W-:-:S06]  /*0370*/  IADD3 R4, R2, 0xffffffe, RZ ;  /* 0x0ffffffe02047810 */ /* 0x002fcc0007ffe0ff */
[----:B------:R1:W2:Y:S02]  /*0380*/  F2I.FTZ.U32.TRUNC.NTZ R5, R4 ;  /* 0x0000000400057305 */ /* 0x0002a4000021f000 */
[----:B-1----:R-:W-:Y:S02]  /*0390*/  MOV R4, RZ ;  /* 0x000000ff00047202 */ /* 0x002fe40000000f00 */
[----:B--2---:R-:W-:-:S05]  /*03a0*/  IADD3 R6, RZ, -R5, RZ ;  /* 0x80000005ff067210 */ /* 0x004fca0007ffe0ff */
[----:B------:R-:W-:Y:S01]  /*03b0*/  IMAD R9, R6, R7, RZ ;  /* 0x0000000706097224 */ /* 0x000fe200078e02ff */
[----:B------:R-:W-:-:S03]  /*03c0*/  IABS R6, R36 ;  /* 0x0000002400067213 */ /* 0x000fc60000000000 */
[----:B------:R-:W-:Y:S01]  /*03d0*/  IMAD.HI.U32 R5, R5, R9, R4 ;  /* 0x0000000905057227 */ /* 0x000fe200078e0004 */
[----:B------:R-:W-:Y:S01]  /*03e0*/  SHF.R.U32.HI R4, RZ, 0x2, R3 ;  /* 0x00000002ff047819 */ /* 0x000fe20000011603 */
[----:B------:R-:W1:Y:S04]  /*03f0*/  LDC R9, c[0x0][0x2ac] ;  /* 0x0000ab00ff097b82 */ /* 0x000e680000000800 */
[----:B------:R-:W-:-:S05]  /*0400*/  IMAD.HI.U32 R5, R5, R6, RZ ;  /* 0x0000000605057227 */ /* 0x000fca00078e00ff */
[----:B------:R-:W-:-:S05]  /*0410*/  IADD3 R2, -R5, RZ, RZ ;  /* 0x000000ff05027210 */ /* 0x000fca0007ffe1ff */
[----:B------:R-:W-:Y:S01]  /*0420*/  IMAD R2, R7, R2, R6 ;  /* 0x0000000207027224 */ /* 0x000fe200078e0206 */
[----:B------:R-:W-:-:S04]  /*0430*/  LOP3.LUT R6, R36, R11, RZ, 0x3c, !PT ;  /* 0x0000000b24067212 */ /* 0x000fc800078e3cff */
[----:B------:R-:W-:Y:S02]  /*0440*/  ISETP.GT.U32.AND P5, PT, R7, R2, PT ;  /* 0x000000020700720c */ /* 0x000fe40003fa4070 */
[----:B------:R-:W-:Y:S01]  /*0450*/  ISETP.GE.AND P2, PT, R6, RZ, PT ;  /* 0x000000ff0600720c */ /* 0x000fe20003f46270 */
[----:B-1----:R-:W-:Y:S01]  /*0460*/  IMAD R4, R9, UR14, R4 ;  /* 0x0000000e09047c24 */ /* 0x002fe2000f8e0204 */
[----:B------:R-:W-:Y:S01]  /*0470*/  SHF.R.S32.HI R15, RZ, 0x1f, R34 ;  /* 0x0000001fff0f7819 */ /* 0x000fe20000011422 */
[----:B------:R-:W1:Y:S03]  /*0480*/  @P1 LDC.64 R8, c[0x0][0x228] ;  /* 0x00008a00ff081b82 */ /* 0x000e660000000a00 */
[----:B------:R-:W-:-:S05]  /*0490*/  IADD3 R4, R4, 0x20, RZ ;  /* 0x0000002004047810 */ /* 0x000fca0007ffe0ff */
[-C--:B------:R-:W-:Y:S02]  /*04a0*/  @!P5 IADD3 R2, R2, -R7.reuse, RZ ;  /* 0x800000070202d210 */ /* 0x080fe40007ffe0ff */
[----:B------:R-:W-:Y:S02]  /*04b0*/  ISETP.GE.U32.AND P0, PT, R4, UR10, PT ;  /* 0x0000000a04007c0c */ /* 0x000fe4000bf06070 */
[----:B------:R-:W-:Y:S02]  /*04c0*/  ISETP.GE.U32.AND P4, PT, R2, R7, PT ;  /* 0x000000070200720c */ /* 0x000fe40003f86070 */
[----:B------:R-:W-:Y:S02]  /*04d0*/  SHF.R.S32.HI R4, RZ, 0x1f, R4 ;  /* 0x0000001fff047819 */ /* 0x000fe40000011404 */
[----:B------:R-:W-:Y:S02]  /*04e0*/  @!P5 IADD3 R5, R5, 0x1, RZ ;  /* 0x000000010505d810 */ /* 0x000fe40007ffe0ff */
[----:B------:R-:W-:Y:S01]  /*04f0*/  ISETP.GE.AND.EX P0, PT, R4, UR11, PT, P0 ;  /* 0x0000000b04007c0c */ /* 0x000fe2000bf06300 */
[----:B------:R-:W-:Y:S01]  /*0500*/  ULDC.64 UR10, c[0x0][0x298] ;  /* 0x0000a600000a7ab9 */ /* 0x000fe20000000a00 */
[----:B------:R-:W-:-:S02]  /*0510*/  ISETP.GT.U32.AND P5, PT, R7, R2, PT ;  /* 0x000000020700720c */ /* 0x000fc40003fa4070 */
[----:B------:R-:W-:Y:S02]  /*0520*/  ISETP.LT.U32.AND P0, PT, R3, 0x80, !P0 ;  /* 0x000000800300780c */ /* 0x000fe40004701070 */
[----:B------:R-:W-:Y:S02]  /*0530*/  IADD3 R7, R2, -R7, RZ ;  /* 0x8000000702077210 */ /* 0x000fe40007ffe0ff */
[----:B------:R-:W-:Y:S02]  /*0540*/  @P4 IADD3 R5, R5, 0x1, RZ ;  /* 0x0000000105054810 */ /* 0x000fe40007ffe0ff */
[----:B------:R-:W-:Y:S02]  /*0550*/  SEL R2, R7, R2, !P5 ;  /* 0x0000000207027207 */ /* 0x000fe40006800000 */
[----:B------:R-:W-:Y:S02]  /*0560*/  MOV R4, R5 ;  /* 0x0000000500047202 */ /* 0x000fe40000000f00 */
[----:B------:R-:W-:-:S02]  /*0570*/  ISETP.NE.AND P4, PT, R11, RZ, PT ;  /* 0x000000ff0b00720c */ /* 0x000fc40003f85270 */
[----:B------:R-:W-:Y:S01]  /*0580*/  LOP3.LUT R5, RZ, R11, RZ, 0x33, !PT ;  /* 0x0000000bff057212 */ /* 0x000fe200078e33ff */
[----:B------:R-:W2:Y:S01]  /*0590*/  @P0 LDC.64 R6, c[0x0][0x288] ;  /* 0x0000a200ff060b82 */ /* 0x000ea20000000a00 */
[----:B------:R-:W-:Y:S02]  /*05a0*/  @!P3 IADD3 R2, -R2, RZ, RZ ;  /* 0x000000ff0202b210 */ /* 0x000fe40007ffe1ff */
[----:B------:R-:W-:Y:S02]  /*05b0*/  @!P2 IADD3 R4, -R4, RZ, RZ ;  /* 0x000000ff0404a210 */ /* 0x000fe40007ffe1ff */
[C---:B------:R-:W-:Y:S02]  /*05c0*/  SEL R41, R5.reuse, R2, !P4 ;  /* 0x0000000205297207 */ /* 0x040fe40006000000 */
[----:B------:R-:W-:Y:S01]  /*05d0*/  SEL R5, R5, R4, !P4 ;  /* 0x0000000405057207 */ /* 0x000fe20006000000 */
[----:B------:R-:W0:Y:S01]  /*05e0*/  @P0 LDC.64 R10, c[0x0][0x230] ;  /* 0x00008c00ff0a0b82 */ /* 0x000e220000000a00 */
[----:B------:R-:W-:-:S02]  /*05f0*/  LEA R16, R41, R44, 0x3 ;  /* 0x0000002c29107211 */ /* 0x000fc400078e18ff */
[----:B------:R-:W-:Y:S02]  /*0600*/  SHF.R.S32.HI R2, RZ, 0x1f, R5 ;  /* 0x0000001fff027819 */ /* 0x000fe40000011405 */
[----:B------:R-:W-:-:S03]  /*0610*/  SHF.R.S32.HI R17, RZ, 0x1f, R16 ;  /* 0x0000001fff117819 */ /* 0x000fc60000011410 */
[----:B------:R-:W-:Y:S01]  /*0620*/  IMAD R2, R2, UR10, RZ ;  /* 0x0000000a02027c24 */ /* 0x000fe2000f8e02ff */
[----:B------:R-:W-:Y:S01]  /*0630*/  IADD3 R27, R34, 0x20, RZ ;  /* 0x00000020221b7810 */ /* 0x000fe20007ffe0ff */
[C---:B------:R-:W-:Y:S01]  /*0640*/  IMAD.WIDE.U32 R32, R5.reuse, UR10, R16 ;  /* 0x0000000a05207c25 */ /* 0x040fe2000f8e0010 */
[----:B------:R-:W0:Y:S03]  /*0650*/  @P0 LDC.64 R20, c[0x0][0x228] ;  /* 0x00008a00ff140b82 */ /* 0x000e260000000a00 */
[----:B------:R-:W-:Y:S01]  /*0660*/  IMAD R31, R5, UR11, R2 ;  /* 0x0000000b051f7c24 */ /* 0x000fe2000f8e0202 */
[----:B------:R-:W-:-:S04]  /*0670*/  SHF.R.S32.HI R25, RZ, 0x1f, R27 ;  /* 0x0000001fff197819 */ /* 0x000fc8000001141b */
[----:B------:R-:W1:Y:S01]  /*0680*/  @P1 LDC.64 R4, c[0x0][0x230] ;  /* 0x00008c00ff041b82 */ /* 0x000e620000000a00 */
[----:B---3--:R-:W-:Y:S01]  /*0690*/  @P1 IMAD R2, R15, R12, RZ ;  /* 0x0000000c0f021224 */ /* 0x008fe200078e02ff */
[----:B------:R-:W-:Y:S02]  /*06a0*/  IADD3 R31, R33, R31, RZ ;  /* 0x0000001f211f7210 */ /* 0x000fe40007ffe0ff */
[-C--:B------:R-:W-:Y:S01]  /*06b0*/  @P1 MOV R30, R32.reuse ;  /* 0x00000020001e1202 */ /* 0x080fe20000000f00 */
[C---:B------:R-:W-:Y:S01]  /*06c0*/  @P1 IMAD R23, R34.reuse, R13, R2 ;  /* 0x0000000d22171224 */ /* 0x040fe200078e0202 */
[----:B------:R-:W-:Y:S01]  /*06d0*/  @P0 MOV R14, R32 ;  /* 0x00000020000e0202 */ /* 0x000fe20000000f00 */
[----:B--2---:R-:W-:Y:S01]  /*06e0*/  @P0 IMAD R2, R25, R6, RZ ;  /* 0x0000000619020224 */ /* 0x004fe200078e02ff */
[----:B------:R-:W-:Y:S01]  /*06f0*/  @P0 MOV R15, R31 ;  /* 0x0000001f000f0202 */ /* 0x000fe20000000f00 */
[----:B------:R-:W-:-:S04]  /*0700*/  @P1 IMAD.WIDE.U32 R12, R34, R12, R30 ;  /* 0x0000000c220c1225 */ /* 0x000fc800078e001e */
[----:B------:R-:W-:Y:S01]  /*0710*/  @P0 IMAD R25, R27, R7, R2 ;  /* 0x000000071b190224 */ /* 0x000fe200078e0202 */
[----:B------:R-:W-:Y:S01]  /*0720*/  @P1 IADD3 R13, R13, R23, RZ ;  /* 0x000000170d0d1210 */ /* 0x000fe20007ffe0ff */
[----:B------:R-:W-:Y:S01]  /*0730*/  @P0 IMAD.WIDE.U32 R6, R27, R6, R14 ;  /* 0x000000061b060225 */ /* 0x000fe200078e000e */
[C---:B------:R-:W-:Y:S02]  /*0740*/  @P1 SHF.L.U32 R15, R12.reuse, 0x2, RZ ;  /* 0x000000020c0f1819 */ /* 0x040fe400000006ff */
[----:B------:R-:W-:Y:S02]  /*0750*/  @P1 SHF.L.U64.HI R12, R12, 0x2, R13 ;  /* 0x000000020c0c1819 */ /* 0x000fe4000001020d */
[----:B------:R-:W-:Y:S02]  /*0760*/  @P0 IADD3 R13, R7, R25, RZ ;  /* 0x00000019070d0210 */ /* 0x000fe40007ffe0ff */
[----:B------:R-:W-:Y:S02]  /*0770*/  @P0 SHF.L.U32 R7, R6, 0x2, RZ ;  /* 0x0000000206070819 */ /* 0x000fe400000006ff */
[----:B-1----:R-:W-:-:S02]  /*0780*/  @P1 IADD3 R4, P2, R15, R4, RZ ;  /* 0x000000040f041210 */ /* 0x002fc40007f5e0ff */
[----:B------:R-:W-:Y:S02]  /*0790*/  @P1 IADD3 R8, P3, R15, R8, RZ ;  /* 0x000000080f081210 */ /* 0x000fe40007f7e0ff */
[----:B------:R-:W-:Y:S02]  /*07a0*/  @P0 SHF.L.U64.HI R6, R6, 0x2, R13 ;  /* 0x0000000206060819 */ /* 0x000fe4000001020d */
[C---:B0-----:R-:W-:Y:S02]  /*07b0*/  @P0 IADD3 R10, P4, R7.reuse, R10, RZ ;  /* 0x0000000a070a0210 */ /* 0x041fe40007f9e0ff */
[----:B------:R-:W-:Y:S02]  /*07c0*/  @P0 IADD3 R20, P5, R7, R20, RZ ;  /* 0x0000001407140210 */ /* 0x000fe40007fbe0ff */
[C---:B------:R-:W-:Y:S02]  /*07d0*/  @P1 IADD3.X R5, R12.reuse, R5, RZ, P2, !PT ;  /* 0x000000050c051210 */ /* 0x040fe400017fe4ff */
[----:B------:R-:W-:-:S02]  /*07e0*/  @P1 IADD3.X R9, R12, R9, RZ, P3, !PT ;  /* 0x000000090c091210 */ /* 0x000fc40001ffe4ff */
[----:B------:R-:W-:Y:S02]  /*07f0*/  CS2R R12, SRZ ;  /* 0x00000000000c7805 */ /* 0x000fe4000001ff00 */
[C---:B------:R-:W-:Y:S02]  /*0800*/  @P0 IADD3.X R11, R6.reuse, R11, RZ, P4, !PT ;  /* 0x0000000b060b0210 */ /* 0x040fe400027fe4ff */
[----:B------:R-:W-:Y:S02]  /*0810*/  @P0 IADD3.X R21, R6, R21, RZ, P5, !PT ;  /* 0x0000001506150210 */ /* 0x000fe40002ffe4ff */
[----:B------:R-:W-:Y:S01]  /*0820*/  CS2R R6, SRZ ;  /* 0x0000000000067805 */ /* 0x000fe2000001ff00 */
[----:B------:R0:W5:Y:S05]  /*0830*/  @P0 LDG.E.64 R12, desc[UR12][R10.64] ;  /* 0x0000000c0a0c0981 */ /* 0x00016a000c1e1b00 */
[----:B------:R-:W5:Y:S01]  /*0840*/  @P0 LDG.E.64 R6, desc[UR12][R20.64] ;  /* 0x0000000c14060981 */ /* 0x000f62000c1e1b00 */
[----:B------:R-:W-:Y:S01]  /*0850*/  CS2R R14, SRZ ;  /* 0x00000000000e7805 */ /* 0x000fe2000001ff00 */
[----:B------:R-:W-:-:S05]  /*0860*/  UMOV UR10, 0x3f800000 ;  /* 0x3f800000000a7882 */ /* 0x000fca0000000000 */
[----:B------:R1:W5:Y:S01]  /*0870*/  @P1 LDG.E.64 R14, desc[UR12][R4.64] ;  /* 0x0000000c040e1981 */ /* 0x000362000c1e1b00 */
[----:B------:R-:W-:Y:S01]  /*0880*/  BSSY B0, `(.L_x_1346) ;  /* 0x000001d000007945 */ /* 0x000fe20003800000 */
[----:B0-----:R-:W-:Y:S02]  /*0890*/  CS2R R10, SRZ ;  /* 0x00000000000a7805 */ /* 0x001fe4000001ff00 */
[----:B-1----:R-:W-:Y:S02]  /*08a0*/  MOV R5, RZ ;  /* 0x000000ff00057202 */ /* 0x002fe40000000f00 */
[----:B------:R-:W-:-:S06]  /*08b0*/  MOV R4, RZ ;  /* 0x000000ff00047202 */ /* 0x000fcc0000000f00 */
[----:B------:R0:W5:Y:S01]  /*08c0*/  @P1 LDG.E.64 R4, desc[UR12][R8.64] ;  /* 0x0000000c08041981 */ /* 0x000162000c1e1b00 */
[----:B----4-:R-:W-:-:S05]  /*08d0*/  FFMA.FTZ R19, -R18, R18, R19 ;  /* 0x0000001212137223 */ /* 0x010fca0000010113 */
[----:B------:R-:W-:-:S13]  /*08e0*/  FSETP.GTU.FTZ.AND P0, PT, R19, RZ, PT ;  /* 0x000000ff1300720b */ /* 0x000fda0003f1c000 */
[----:B------:R-:W-:Y:S01]  /*08f0*/  VOTEU.ANY UP0, P0 ;  /* 0x00000000003f7886 */ /* 0x000fe20000000100 */
[----:B------:R-:W-:-:S04]  /*0900*/  PLOP3.LUT P0, PT, PT, PT, UP0, 0x80, 0x0 ;  /* 0x000000000000781c */ /* 0x000fc80003f0f008 */
[----:B------:R-:W-:-:S09]  /*0910*/  @UP0 ULDC UR4, c[0x0][0x250] ;  /* 0x0000940000040ab9 */ /* 0x000fd20000000800 */
[----:B------:R-:W-:-:S06]  /*0920*/  @P0 FADD.FTZ R2, R19, UR4 ;  /* 0x0000000413020e21 */ /* 0x000fcc0008010000 */
[----:B------:R-:W1:Y:S01]  /*0930*/  @P0 MUFU.RSQ R2, R2 ;  /* 0x0000000200020308 */ /* 0x000e620000001400 */
[----:B0-----:R-:W-:Y:S02]  /*0940*/  CS2R R8, SRZ ;  /* 0x0000000000087805 */ /* 0x001fe4000001ff00 */
[----:B-1----:R-:W-:Y:S02]  /*0950*/  @P0 R2UR UR4, R2 ;  /* 0x00000000020402ca */ /* 0x002fe400000e0000 */
        /* <DEDUP_REMOVED lines=15> */
.L_x_1347:
[----:B------:R-:W-:Y:S05]  /*0a50*/  BSYNC B0 ;  /* 0x0000000000007941 */ /* 0x000fea0003800000 */
.L_x_1346:
[----:B------:R-:W-:Y:S01]  /*0a60*/  ULDC.U8 UR4, c[0x0][0x2a4] ;  /* 0x0000a90000047ab9 */ /* 0x000fe20000000000 */
[C---:B-----5:R-:W-:Y:S01]  /*0a70*/  FADD.FTZ R14, -R18.reuse, R14 ;  /* 0x0000000e120e7221 */ /* 0x060fe20000010100 */
[----:B------:R-:W-:Y:S01]  /*0a80*/  ISETP.NE.AND P2, PT, RZ, UR4, PT ;  /* 0x00000004ff007c0c */ /* 0x000fe2000bf45270 */
[C---:B------:R-:W-:Y:S01]  /*0a90*/  FADD.FTZ R37, -R18.reuse, R15 ;  /* 0x0000000f12257221 */ /* 0x040fe20000010100 */
[C---:B------:R-:W-:Y:S01]  /*0aa0*/  FADD.FTZ R39, -R18.reuse, R13 ;  /* 0x0000000d12277221 */ /* 0x040fe20000010100 */
[----:B------:R-:W-:Y:S01]  /*0ab0*/  FADD.FTZ R12, -R18, R12 ;  /* 0x0000000c120c7221 */ /* 0x000fe20000010100 */
[----:B------:R-:W-:Y:S01]  /*0ac0*/  MOV R15, R4 ;  /* 0x00000004000f7202 */ /* 0x000fe20000000f00 */
[----:B------:R-:W-:Y:S01]  /*0ad0*/  FMUL.FTZ R38, R14, UR10 ;  /* 0x0000000a0e267c20 */ /* 0x000fe20008410000 */
[----:B------:R-:W-:Y:S01]  /*0ae0*/  MOV R2, R5 ;  /* 0x0000000500027202 */ /* 0x000fe20000000f00 */
[----:B------:R-:W-:Y:S01]  /*0af0*/  FMUL.FTZ R37, R37, UR10 ;  /* 0x0000000a25257c20 */ /* 0x000fe20008410000 */
[----:B------:R-:W-:-:S05]  /*0b00*/  MOV R13, R6 ;  /* 0x00000006000d7202 */ /* 0x000fca0000000f00 */
        /* <DEDUP_REMOVED lines=19> */
.L_x_1348:
[----:B0-----:R-:W-:Y:S01]  /*0c40*/  FMUL.FTZ R17, R15, R8 ;  /* 0x000000080f117220 */ /* 0x001fe20000410000 */
[----:B------:R-:W-:Y:S01]  /*0c50*/  FMUL.FTZ R40, R12, UR10 ;  /* 0x0000000a0c287c20 */ /* 0x000fe20008410000 */
[----:B------:R-:W-:Y:S01]  /*0c60*/  MOV R16, R7 ;  /* 0x0000000700107202 */ /* 0x000fe20000000f00 */
        /* <DEDUP_REMOVED lines=19> */
[----:B------:R-:W-:-:S03]  /*0da0*/  FMUL.FTZ R22, R7, R22 ;  /* 0x0000001607167220 */ /* 0x000fc60000410000 */
[----:B------:R-:W-:Y:S01]  /*0db0*/  FFMA.FTZ R25, R13, R24, 1 ;  /* 0x3f8000000d197423 */ /* 0x000fe20000010018 */
[----:B------:R-:W-:-:S03]  /*0dc0*/  FMUL.FTZ R13, R23, R16 ;  /* 0x00000010170d7220 */ /* 0x000fc60000410000 */
[----:B------:R-:W-:-:S07]  /*0dd0*/  FMUL.FTZ R16, R22, R25 ;  /* 0x0000001916107220 */ /* 0x000fce0000410000 */
.L_x_1349:
[----:B------:R-:W0:Y:S01]  /*0de0*/  S2R R18, SR_LANEID ;  /* 0x0000000000127919 */ /* 0x000e220000000000 */
[----:B------:R-:W-:Y:S01]  /*0df0*/  FFMA.FTZ R21, R37, R12, R14 ;  /* 0x0000000c25157223 */ /* 0x000fe2000001000e */
[----:B------:R-:W-:Y:S01]  /*0e00*/  FMUL.FTZ R19, R13, R8 ;  /* 0x000000080d137220 */ /* 0x000fe20000410000 */
[----:B------:R-:W-:Y:S01]  /*0e10*/  FADD.FTZ R12, R12, R17 ;  /* 0x000000110c0c7221 */ /* 0x000fe20000010000 */
[----:B------:R-:W-:Y:S01]  /*0e20*/  FMUL.FTZ R29, R16, R9 ;  /* 0x00000009101d7220 */ /* 0x000fe20000410000 */
[----:B------:R-:W1:Y:S01]  /*0e30*/  S2UR UR11, SR_CgaCtaId ;  /* 0x00000000000b79c3 */ /* 0x000e620000008800 */
[----:B------:R-:W-:Y:S01]  /*0e40*/  FFMA.FTZ R28, R40, R19, R21 ;  /* 0x00000013281c7223 */ /* 0x000fe20000010015 */
[----:B------:R-:W-:Y:S01]  /*0e50*/  FADD.FTZ R12, R12, R19 ;  /* 0x000000130c0c7221 */ /* 0x000fe20000010000 */
[----:B------:R-:W-:Y:S01]  /*0e60*/  UMOV UR6, 0x400 ;  /* 0x0000040000067882 */ /* 0x000fe20000000000 */
[----:B------:R-:W-:Y:S01]  /*0e70*/  FADD.FTZ R14, RZ, R15 ;  /* 0x0000000fff0e7221 */ /* 0x000fe20000010000 */
[----:B------:R-:W-:Y:S01]  /*0e80*/  FFMA.FTZ R28, R39, R29, R28 ;  /* 0x0000001d271c7223 */ /* 0x000fe2000001001c */
[----:B------:R-:W-:Y:S01]  /*0e90*/  FADD.FTZ R29, R29, R12 ;  /* 0x0000000c1d1d7221 */ /* 0x000fe20000010000 */
[----:B------:R-:W-:Y:S01]  /*0ea0*/  UIADD3 UR4, UR6, 0x40, URZ ;  /* 0x0000004006047890 */ /* 0x000fe2000fffe03f */
[C---:B------:R-:W-:Y:S01]  /*0eb0*/  ISETP.NE.AND P3, PT, R3.reuse, RZ, PT ;  /* 0x000000ff0300720c */ /* 0x040fe20003f65270 */
[----:B------:R-:W-:Y:S01]  /*0ec0*/  FADD.FTZ R14, R14, R13 ;  /* 0x0000000d0e0e7221 */ /* 0x000fe20000010000 */
[----:B------:R-:W2:Y:S01]  /*0ed0*/  SHFL.DOWN PT, R17, R28, 0x1, 0x1f ;  /* 0x08201f001c117f89 */ /* 0x000ea200000e0000 */
[----:B------:R-:W-:Y:S01]  /*0ee0*/  BSSY B0, `(.L_x_1350) ;  /* 0x0000030000007945 */ /* 0x000fe20003800000 */
[----:B------:R-:W-:-:S02]  /*0ef0*/  ISETP.GT.U32.AND P4, PT, R3, 0x3, PT ;  /* 0x000000030300780c */ /* 0x000fc40003f84070 */
[----:B------:R-:W3:Y:S01]  /*0f00*/  SHFL.DOWN PT, R12, R29, 0x1, 0x1f ;  /* 0x08201f001d0c7f89 */ /* 0x000ee200000e0000 */
[----:B-1----:R-:W-:Y:S01]  /*0f10*/  ULEA UR4, UR11, UR4, 0x18 ;  /* 0x000000040b047291 */ /* 0x002fe2000f8ec03f */
[----:B0-----:R-:W-:-:S13]  /*0f20*/  ISETP.GT.AND P0, PT, R18, 0x1e, PT ;  /* 0x0000001e1200780c */ /* 0x001fda0003f04270 */
[----:B--2---:R-:W-:Y:S01]  /*0f30*/  @!P0 FADD.FTZ R28, R28, R17 ;  /* 0x000000111c1c8221 */ /* 0x004fe20000010000 */
[----:B---3--:R-:W-:Y:S01]  /*0f40*/  @!P0 FADD.FTZ R29, R29, R12 ;  /* 0x0000000c1d1d8221 */ /* 0x008fe20000010000 */
[----:B------:R-:W-:-:S03]  /*0f50*/  ISETP.GT.AND P0, PT, R18, 0x1d, PT ;  /* 0x0000001d1200780c */ /* 0x000fc60003f04270 */
[----:B------:R-:W0:Y:S04]  /*0f60*/  SHFL.DOWN PT, R17, R28, 0x2, 0x1f ;  /* 0x08401f001c117f89 */ /* 0x000e2800000e0000 */
[----:B------:R-:W1:Y:S06]  /*0f70*/  SHFL.DOWN PT, R12, R29, 0x2, 0x1f ;  /* 0x08401f001d0c7f89 */ /* 0x000e6c00000e0000 */
        /* <DEDUP_REMOVED lines=20> */
[----:B------:R-:W-:Y:S01]  /*10c0*/  FFMA.FTZ R18, R37, R2, RZ ;  /* 0x0000000225127223 */ /* 0x000fe200000100ff */
[----:B------:R-:W-:Y:S01]  /*10d0*/  FFMA.FTZ R12, R40, R13, R17 ;  /* 0x0000000d280c7223 */ /* 0x000fe20000010011 */
[----:B------:R-:W-:Y:S01]  /*10e0*/  FADD.FTZ R15, R15, R16 ;  /* 0x000000100f0f7221 */ /* 0x000fe20000010000 */
[----:B------:R-:W-:Y:S01]  /*10f0*/  LEA R2, R3, UR4, 0x4 ;  /* 0x0000000403027c11 */ /* 0x000fe2000f8e20ff */
[----:B------:R-:W-:-:S05]  /*1100*/  FFMA.FTZ R13, R39, R16, R18 ;  /* 0x00000010270d7223 */ /* 0x000fca0000010012 */
[----:B------:R0:W-:Y:S04]  /*1110*/  STS.128 [R2], R12 ;  /* 0x0000000c02007388 */ /* 0x0001e80000000c00 */
        /* <DEDUP_REMOVED lines=12> */
.L_x_1351:
[----:B------:R-:W-:Y:S05]  /*11e0*/  BSYNC B0 ;  /* 0x0000000000007941 */ /* 0x000fea0003800000 */
.L_x_1350:
[----:B------:R-:W-:Y:S06]  /*11f0*/  BAR.SYNC.DEFER_BLOCKING 0x0 ;  /* 0x0000000000007b1d */ /* 0x000fec0000010000 */
[----:B------:R-:W-:Y:S04]  /*1200*/  BSSY B0, `(.L_x_1352) ;  /* 0x000009d000007945 */ /* 0x000fe80003800000 */
[----:B------:R-:W-:Y:S05]  /*1210*/  @P4 BRA `(.L_x_1353) ;  /* 0x00000008006c4947 */ /* 0x000fea0003800000 */
[----:B------:R-:W1:Y:S04]  /*1220*/  LDS.128 R16, [R2+0x40] ;  /* 0x0000400002107984 */ /* 0x000e680000000c00 */
[----:B------:R-:W2:Y:S04]  /*1230*/  LDS.128 R20, [R2+0x80] ;  /* 0x0000800002147984 */ /* 0x000ea80000000c00 */
[----:B------:R-:W3:Y:S01]  /*1240*/  LDS.128 R24, [R2+0xc0] ;  /* 0x0000c00002187984 */ /* 0x000ee20000000c00 */
[----:B-1----:R-:W-:Y:S01]  /*1250*/  FADD.FTZ R16, R12, R16 ;  /* 0x000000100c107221 */ /* 0x002fe20000010000 */
[----:B0-----:R-:W-:Y:S01]  /*1260*/  FADD.FTZ R12, R13, R17 ;  /* 0x000000110d0c7221 */ /* 0x001fe20000010000 */
[----:B------:R-:W-:Y:S01]  /*1270*/  FADD.FTZ R13, R14, R18 ;  /* 0x000000120e0d7221 */ /* 0x000fe20000010000 */
[----:B------:R-:W-:Y:S01]  /*1280*/  FADD.FTZ R14, R15, R19 ;  /* 0x000000130f0e7221 */ /* 0x000fe20000010000 */
[----:B--2---:R-:W-:Y:S01]  /*1290*/  FADD.FTZ R15, R16, R20 ;  /* 0x00000014100f7221 */ /* 0x004fe20000010000 */
[----:B------:R-:W-:Y:S01]  /*12a0*/  FADD.FTZ R12, R12, R21 ;  /* 0x000000150c0c7221 */ /* 0x000fe20000010000 */
[----:B------:R-:W-:Y:S01]  /*12b0*/  FADD.FTZ R13, R13, R22 ;  /* 0x000000160d0d7221 */ /* 0x000fe20000010000 */
[----:B------:R-:W0:Y:S01]  /*12c0*/  LDS.128 R16, [R2+0x100] ;  /* 0x0001000002107984 */ /* 0x000e220000000c00 */
[----:B------:R-:W-:Y:S01]  /*12d0*/  FADD.FTZ R20, R14, R23 ;  /* 0x000000170e147221 */ /* 0x000fe20000010000 */
[----:B---3--:R-:W-:Y:S01]  /*12e0*/  FADD.FTZ R21, R15, R24 ;  /* 0x000000180f157221 */ /* 0x008fe20000010000 */
[----:B------:R-:W-:Y:S01]  /*12f0*/  FADD.FTZ R22, R12, R25 ;  /* 0x000000190c167221 */ /* 0x000fe20000010000 */
[----:B------:R-:W-:Y:S01]  /*1300*/  FADD.FTZ R23, R13, R26 ;  /* 0x0000001a0d177221 */ /* 0x000fe20000010000 */
[----:B------:R-:W-:Y:S01]  /*1310*/  FADD.FTZ R20, R20, R27 ;  /* 0x0000001b14147221 */ /* 0x000fe20000010000 */
[----:B------:R-:W1:Y:S01]  /*1320*/  LDS.128 R12, [R2+0x140] ;  /* 0x00014000020c7984 */ /* 0x000e620000000c00 */
        /* <DEDUP_REMOVED lines=8> */
[----:B------:R-:W-:-:S02]  /*13b0*/  FADD.FTZ R24, R24, R15 ;  /* 0x0000000f18187221 */ /* 0x000fc40000010000 */
[----:B------:R-:W1:Y:S01]  /*13c0*/  LDS.128 R16, [R2+0x1c0] ;  /* 0x0001c00002107984 */ /* 0x000e620000000c00 */
        /* <DEDUP_REMOVED lines=127> */
[----:B------:R-:W-:-:S07]  /*1bc0*/  FADD.FTZ R15, R24, R19 ;  /* 0x00000013180f7221 */ /* 0x000fce0000010000 */
.L_x_1353:
[----:B------:R-:W-:Y:S05]  /*1bd0*/  BSYNC B0 ;  /* 0x0000000000007941 */ /* 0x000fea0003800000 */
.L_x_1352:
        /* <DEDUP_REMOVED lines=19> */
.L_x_1355:
[----:B------:R-:W-:Y:S05]  /*1d10*/  BSYNC B0 ;  /* 0x0000000000007941 */ /* 0x000fea0003800000 */
.L_x_1354:
[----:B------:R-:W-:Y:S05]  /*1d20*/  @!P0 BRA `(.L_x_1356) ;  /* 0x0000001000888947 */ /* 0x000fea0003800000 */
[----:B0-2---:R-:W0:Y:S01]  /*1d30*/  LDC.64 R12, c[0x0][0x258] ;  /* 0x00009600ff0c7b82 */ /* 0x005e220000000a00 */
        /* <DEDUP_REMOVED lines=16> */
[----:B------:R-:W-:-:S04]  /*1e40*/  SEL R21, R35, RZ, !P0 ;  /* 0x000000ff23157207 */ /* 0x000fc80004000000 */
[----:B------:R-:W-:Y:S02]  /*1e50*/  SEL R2, R2, 0xffffffff, !P0 ;  /* 0xffffffff02027807 */ /* 0x000fe40004000000 */
[----:B------:R-:W-:-:S03]  /*1e60*/  ISETP.NE.AND P0, PT, R21, -0x1, PT ;  /* 0xffffffff1500780c */ /* 0x000fc60003f05270 */
[----:B------:R-:W-:Y:S01]  /*1e70*/  IMAD R19, R2, UR4, RZ ;  /* 0x0000000402137c24 */ /* 0x000fe2000f8e02ff */
[----:B0-----:R-:W-:Y:S02]  /*1e80*/  ISETP.EQ.U32.AND P4, PT, R16, UR6, PT ;  /* 0x0000000610007c0c */ /* 0x001fe4000bf82070 */
[----:B------:R-:W-:-:S04]  /*1e90*/  LEA R16, P5, R17, R14, 0x3 ;  /* 0x0000000e11107211 */ /* 0x000fc800078a18ff */
[----:B------:R-:W-:-:S05]  /*1ea0*/  LEA.HI.X R17, R17, R15, RZ, 0x3, P5 ;  /* 0x0000000f11117211 */ /* 0x000fca00028f1cff */
[----:B------:R0:W-:Y:S02]  /*1eb0*/  STG.E.64 desc[UR12][R16.64], R28 ;  /* 0x0000001c10007986 */ /* 0x0001e4000c101b0c */
[----:B------:R-:W-:Y:S06]  /*1ec0*/  @P4 MEMBAR.ALL.GPU ;  /* 0x0000000000004992 */ /* 0x000fec000000a000 */
[----:B------:R-:W-:-:S00]  /*1ed0*/  @P4 ERRBAR ;  /* 0x00000000000049ab */ /* 0x000fc00000000000 */
[----:B------:R-:W-:Y:S06]  /*1ee0*/  @P4 CGAERRBAR ;  /* 0x00000000000045ab */ /* 0x000fec0000000000 */
[----:B------:R0:W-:Y:S01]  /*1ef0*/  @P4 REDG.E.ADD.S32.STRONG.GPU desc[UR12][R12.64], R19 ;  /* 0x000000130c00498e */ /* 0x0001e2000c10e38c */
[----:B------:R-:W-:Y:S05]  /*1f00*/  @!P0 BRA `(.L_x_1357) ;  /* 0x0000000000148947 */ /* 0x000fea0003800000 */
.L_x_1358:
[----:B------:R-:W2:Y:S04]  /*1f10*/  LDG.E.STRONG.GPU R2, desc[UR12][R12.64] ;  /* 0x0000000c0c027981 */ /* 0x000ea8000c1ef900 */
[----:B--2---:R-:W-:Y:S01]  /*1f20*/  CCTL.IVALL ;  /* 0x00000000ff00798f */ /* 0x004fe20002000000 */
[----:B------:R-:W-:Y:S05]  /*1f30*/  YIELD ;  /* 0x0000000000007946 */ /* 0x000fea0003800000 */
[----:B------:R-:W-:-:S13]  /*1f40*/  ISETP.NE.AND P0, PT, R2, R21, PT ;  /* 0x000000150200720c */ /* 0x000fda0003f05270 */
[----:B------:R-:W-:Y:S05]  /*1f50*/  @P0 BRA `(.L_x_1358) ;  /* 0xfffffffc00ec0947 */ /* 0x000fea000383ffff */
.L_x_1357:
[----:B------:R-:W-:Y:S01]  /*1f60*/  ISETP.NE.AND P0, PT, R35, RZ, PT ;  /* 0x000000ff2300720c */ /* 0x000fe20003f05270 */
[----:B------:R-:W-:Y:S05]  /*1f70*/  WARPSYNC.ALL ;  /* 0x0000000000007948 */ /* 0x000fea0003800000 */
[----:B------:R-:W-:Y:S07]  /*1f80*/  BAR.SYNC.DEFER_BLOCKING 0x0 ;  /* 0x0000000000007b1d */ /* 0x000fee0000010000 */
[----:B------:R-:W-:Y:S05]  /*1f90*/  @!P0 BRA `(.L_x_1356) ;  /* 0x0000000c00ec8947 */ /* 0x000fea0003800000 */
[----:B------:R-:W-:Y:S02]  /*1fa0*/  IADD3 R2, R35, -0x1, RZ ;  /* 0xffffffff23027810 */ /* 0x000fe40007ffe0ff */
[----:B0-----:R-:W-:Y:S02]  /*1fb0*/  MOV R12, RZ ;  /* 0x000000ff000c7202 */ /* 0x001fe40000000f00 */
        /* <DEDUP_REMOVED lines=8> */
[----:B------:R-:W-:-:S11]  /*2040*/  PLOP3.LUT P0, PT, PT, PT, PT, 0x80, 0x0 ;  /* 0x000000000000781c */ /* 0x000fd60003f0f070 */
[----:B------:R-:W-:Y:S05]  /*2050*/  @!P4 BRA `(.L_x_1361) ;  /* 0x0000000400d0c947 */ /* 0x000fea0003800000 */
[----:B------:R-:W-:-:S13]  /*2060*/  PLOP3.LUT P0, PT, PT, PT, PT, 0x8, 0x0 ;  /* 0x000000000000781c */ /* 0x000fda0003f0e170 */
.L_x_1362:
        /* <DEDUP_REMOVED lines=11> */
[----:B------:R-:W-:-:S06]  /*2120*/  @!P4 IMAD.WIDE.U32 R18, R19, 0x8, R14 ;  /* 0x000000081312c825 */ /* 0x000fcc00078e000e */
[----:B------:R-:W3:Y:S01]  /*2130*/  @!P4 LDG.E.64 R18, desc[UR12][R18.64] ;  /* 0x0000000c1212c981 */ /* 0x000ee2000c1e1b00 */
[----:B--2---:R-:W-:Y:S01]  /*2140*/  @!P6 FADD.FTZ R28, R28, R16 ;  /* 0x000000101c1ce221 */ /* 0x004fe20000010000 */
[----:B------:R-:W-:Y:S01]  /*2150*/  @!P6 FADD.FTZ R29, R29, R17 ;  /* 0x000000111d1de221 */ /* 0x000fe20000010000 */
[----:B------:R-:W-:Y:S01]  /*2160*/  ISETP.EQ.OR P6, PT, R21, UR14, P3 ;  /* 0x0000000e15007c0c */ /* 0x000fe20009fc2670 */
[----:B------:R-:W-:-:S06]  /*2170*/  @!P5 IMAD.WIDE.U32 R16, R13, 0x8, R14 ;  /* 0x000000080d10d825 */ /* 0x000fcc00078e000e */
[----:B------:R-:W2:Y:S06]  /*2180*/  @!P5 LDG.E.64 R16, desc[UR12][R16.64] ;  /* 0x0000000c1010d981 */ /* 0x000eac000c1e1b00 */
[----:B------:R-:W-:-:S04]  /*2190*/  @!P6 IMAD R21, R0, R21, R43 ;  /* 0x000000150015e224 */ /* 0x000fc800078e022b */
[----:B------:R-:W-:-:S06]  /*21a0*/  @!P6 IMAD.WIDE.U32 R20, R21, 0x8, R14 ;  /* 0x000000081514e825 */ /* 0x000fcc00078e000e */
[----:B------:R-:W4:Y:S01]  /*21b0*/  @!P6 LDG.E.64 R20, desc[UR12][R20.64] ;  /* 0x0000000c1414e981 */ /* 0x000f22000c1e1b00 */
[----:B------:R-:W-:Y:S01]  /*21c0*/  IADD3 R13, R12, 0x4, RZ ;  /* 0x000000040c0d7810 */ /* 0x000fe20007ffe0ff */
[----:B---3--:R-:W-:Y:S01]  /*21d0*/  @!P4 FADD.FTZ R28, R28, R18 ;  /* 0x000000121c1cc221 */ /* 0x008fe20000010000 */
[----:B------:R-:W-:Y:S02]  /*21e0*/  @!P4 FADD.FTZ R29, R29, R19 ;  /* 0x000000131d1dc221 */ /* 0x000fe40000010000 */
[----:B------:R-:W-:Y:S02]  /*21f0*/  ISETP.EQ.OR P4, PT, R13, UR14, P3 ;  /* 0x0000000e0d007c0c */ /* 0x000fe40009f82670 */
[C---:B------:R-:W-:Y:S02]  /*2200*/  IADD3 R22, R12.reuse, 0x5, RZ ;  /* 0x000000050c167810 */ /* 0x040fe40007ffe0ff */
[----:B------:R-:W-:-:S09]  /*2210*/  IADD3 R23, R12, 0x6, RZ ;  /* 0x000000060c177810 */ /* 0x000fd20007ffe0ff */
[----:B------:R-:W-:-:S04]  /*2220*/  @!P4 IMAD R19, R0, R13, R43 ;  /* 0x0000000d0013c224 */ /* 0x000fc800078e022b */
[----:B------:R-:W-:-:S06]  /*2230*/  @!P4 IMAD.WIDE.U32 R18, R19, 0x8, R14 ;  /* 0x000000081312c825 */ /* 0x000fcc00078e000e */
[----:B------:R-:W3:Y:S01]  /*2240*/  @!P4 LDG.E.64 R18, desc[UR12][R18.64] ;  /* 0x0000000c1212c981 */ /* 0x000ee2000c1e1b00 */
[----:B--2---:R-:W-:Y:S01]  /*2250*/  @!P5 FADD.FTZ R28, R28, R16 ;  /* 0x000000101c1cd221 */ /* 0x004fe20000010000 */
[----:B------:R-:W-:Y:S01]  /*2260*/  @!P5 FADD.FTZ R29, R29, R17 ;  /* 0x000000111d1dd221 */ /* 0x000fe20000010000 */
[----:B------:R-:W-:Y:S02]  /*2270*/  ISETP.EQ.OR P5, PT, R22, UR14, P3 ;  /* 0x0000000e16007c0c */ /* 0x000fe40009fa2670 */
[----:B----4-:R-:W-:Y:S01]  /*2280*/  @!P6 FADD.FTZ R28, R28, R20 ;  /* 0x000000141c1ce221 */ /* 0x010fe20000010000 */
[----:B------:R-:W-:Y:S01]  /*2290*/  @!P6 FADD.FTZ R29, R29, R21 ;  /* 0x000000151d1de221 */ /* 0x000fe20000010000 */
[----:B------:R-:W-:-:S09]  /*22a0*/  ISETP.EQ.OR P6, PT, R23, UR14, P3 ;  /* 0x0000000e17007c0c */ /* 0x000fd20009fc2670 */
[----:B------:R-:W-:-:S04]  /*22b0*/  @!P5 IMAD R17, R0, R22, R43 ;  /* 0x000000160011d224 */ /* 0x000fc800078e022b */
[----:B------:R-:W-:-:S06]  /*22c0*/  @!P5 IMAD.WIDE.U32 R16, R17, 0x8, R14 ;  /* 0x000000081110d825 */ /* 0x000fcc00078e000e */
[----:B------:R-:W2:Y:S01]  /*22d0*/  @!P5 LDG.E.64 R16, desc[UR12][R16.64] ;  /* 0x0000000c1010d981 */ /* 0x000ea2000c1e1b00 */
        /* <DEDUP_REMOVED lines=50> */
[----:B------:R-:W-:Y:S01]  /*2600*/  IADD3 R19, R12, 0xf, RZ ;  /* 0x0000000f0c137810 */ /* 0x000fe20007ffe0ff */
[----:B--2---:R-:W-:Y:S01]  /*2610*/  @!P5 FADD.FTZ R28, R28, R16 ;  /* 0x000000101c1cd221 */ /* 0x004fe20000010000 */
[----:B------:R-:W-:Y:S01]  /*2620*/  @!P5 FADD.FTZ R29, R29, R17 ;  /* 0x000000111d1dd221 */ /* 0x000fe20000010000 */
[----:B------:R-:W-:-:S06]  /*2630*/  ISETP.EQ.OR P5, PT, R22, UR14, P3 ;  /* 0x0000000e16007c0c */ /* 0x000fcc0009fa2670 */
[----:B------:R-:W-:-:S04]  /*2640*/  @!P4 IMAD R17, R0, R13, R43 ;  /* 0x0000000d0011c224 */ /* 0x000fc800078e022b */
[----:B------:R-:W-:-:S04]  /*2650*/  @!P4 IMAD.WIDE.U32 R16, R17, 0x8, R14 ;  /* 0x000000081110c825 */ /* 0x000fc800078e000e */
[----:B----4-:R-:W-:Y:S01]  /*2660*/  @!P6 FADD.FTZ R28, R28, R20 ;  /* 0x000000141c1ce221 */ /* 0x010fe20000010000 */
[----:B------:R-:W-:Y:S01]  /*2670*/  @!P6 FADD.FTZ R29, R29, R21 ;  /* 0x000000151d1de221 */ /* 0x000fe20000010000 */
[----:B------:R-:W-:Y:S01]  /*2680*/  ISETP.EQ.OR P6, PT, R19, UR14, P3 ;  /* 0x0000000e13007c0c */ /* 0x000fe20009fc2670 */
[----:B------:R-:W2:Y:S01]  /*2690*/  @!P4 LDG.E.64 R16, desc[UR12][R16.64] ;  /* 0x0000000c1010c981 */ /* 0x000ea2000c1e1b00 */
[----:B------:R-:W-:-:S04]  /*26a0*/  @!P5 IMAD R21, R0, R22, R43 ;  /* 0x000000160015d224 */ /* 0x000fc800078e022b */
[----:B------:R-:W-:-:S06]  /*26b0*/  @!P5 IMAD.WIDE.U32 R20, R21, 0x8, R14 ;  /* 0x000000081514d825 */ /* 0x000fcc00078e000e */
[----:B------:R-:W3:Y:S01]  /*26c0*/  @!P5 LDG.E.64 R20, desc[UR12][R20.64] ;  /* 0x0000000c1414d981 */ /* 0x000ee2000c1e1b00 */
[----:B------:R-:W-:-:S04]  /*26d0*/  @!P6 IMAD R19, R0, R19, R43 ;  /* 0x000000130013e224 */ /* 0x000fc800078e022b */
        /* <DEDUP_REMOVED lines=12> */
.L_x_1361:
        /* <DEDUP_REMOVED lines=21> */
[----:B------:R-:W-:-:S04]  /*28f0*/  IADD3 R12, R12, 0x4, RZ ;  /* 0x000000040c0c7810 */ /* 0x000fc80007ffe0ff */
[----:B------:R-:W-:Y:S01]  /*2900*/  IADD3 R13, R12, 0x3, RZ ;  /* 0x000000030c0d7810 */ /* 0x000fe20007ffe0ff */
[----:B--2---:R-:W-:Y:S01]  /*2910*/  @!P0 FADD.FTZ R28, R28, R22 ;  /* 0x000000161c1c8221 */ /* 0x004fe20000010000 */
[----:B------:R-:W-:Y:S01]  /*2920*/  @!P0 FADD.FTZ R29, R29, R23 ;  /* 0x000000171d1d8221 */ /* 0x000fe20000010000 */
[C---:B------:R-:W-:Y:S02]  /*2930*/  IADD3 R22, R12.reuse, 0x1, RZ ;  /* 0x000000010c167810 */ /* 0x040fe40007ffe0ff */
[----:B------:R-:W-:Y:S01]  /*2940*/  ISETP.EQ.OR P0, PT, R12, UR14, P3 ;  /* 0x0000000e0c007c0c */ /* 0x000fe20009f02670 */
[----:B---3--:R-:W-:Y:S01]  /*2950*/  @!P5 FADD.FTZ R28, R28, R20 ;  /* 0x000000141c1cd221 */ /* 0x008fe20000010000 */
[----:B------:R-:W-:Y:S01]  /*2960*/  @!P5 FADD.FTZ R29, R29, R21 ;  /* 0x000000151d1dd221 */ /* 0x000fe20000010000 */
[----:B------:R-:W-:Y:S02]  /*2970*/  IADD3 R23, R12, 0x2, RZ ;  /* 0x000000020c177810 */ /* 0x000fe40007ffe0ff */
[----:B------:R-:W-:Y:S01]  /*2980*/  ISETP.EQ.OR P5, PT, R22, UR14, P3 ;  /* 0x0000000e16007c0c */ /* 0x000fe20009fa2670 */
[----:B----4-:R-:W-:Y:S01]  /*2990*/  @!P6 FADD.FTZ R28, R28, R18 ;  /* 0x000000121c1ce221 */ /* 0x010fe20000010000 */
[----:B------:R-:W-:Y:S01]  /*29a0*/  @!P6 FADD.FTZ R29, R29, R19 ;  /* 0x000000131d1de221 */ /* 0x000fe20000010000 */
[----:B------:R-:W-:-:S02]  /*29b0*/  ISETP.EQ.OR P6, PT, R23, UR14, P3 ;  /* 0x0000000e17007c0c */ /* 0x000fc40009fc2670 */
[----:B-----5:R-:W-:Y:S01]  /*29c0*/  @!P4 FADD.FTZ R28, R28, R16 ;  /* 0x000000101c1cc221 */ /* 0x020fe20000010000 */
[----:B------:R-:W-:Y:S01]  /*29d0*/  @!P4 FADD.FTZ R29, R29, R17 ;  /* 0x000000111d1dc221 */ /* 0x000fe20000010000 */
[----:B------:R-:W-:Y:S01]  /*29e0*/  ISETP.EQ.OR P4, PT, R13, UR14, P3 ;  /* 0x0000000e0d007c0c */ /* 0x000fe20009f82670 */
[----:B------:R-:W-:-:S05]  /*29f0*/  @!P0 IMAD R17, R0, R12, R43 ;  /* 0x0000000c00118224 */ /* 0x000fca00078e022b */
[----:B------:R-:W-:Y:S02]  /*2a00*/  @!P5 IMAD R19, R0, R22, R43 ;  /* 0x000000160013d224 */ /* 0x000fe400078e022b */
[----:B------:R-:W-:-:S04]  /*2a10*/  @!P0 IMAD.WIDE.U32 R16, R17, 0x8, R14 ;  /* 0x0000000811108825 */ /* 0x000fc800078e000e */
[C---:B------:R-:W-:Y:S02]  /*2a20*/  @!P6 IMAD R23, R0.reuse, R23, R43 ;  /* 0x000000170017e224 */ /* 0x040fe400078e022b */
[----:B------:R-:W-:Y:S01]  /*2a30*/  @!P5 IMAD.WIDE.U32 R18, R19, 0x8, R14 ;  /* 0x000000081312d825 */ /* 0x000fe200078e000e */
[----:B------:R-:W2:Y:S03]  /*2a40*/  @!P0 LDG.E.64 R16, desc[UR12][R16.64] ;  /* 0x0000000c10108981 */ /* 0x000ea6000c1e1b00 */
[----:B------:R-:W-:Y:S02]  /*2a50*/  @!P4 IMAD R21, R0, R13, R43 ;  /* 0x0000000d0015c224 */ /* 0x000fe400078e022b */
[--C-:B------:R-:W-:Y:S01]  /*2a60*/  @!P6 IMAD.WIDE.U32 R22, R23, 0x8, R14.reuse ;  /* 0x000000081716e825 */ /* 0x100fe200078e000e */
[----:B------:R-:W3:Y:S03]  /*2a70*/  @!P5 LDG.E.64 R18, desc[UR12][R18.64] ;  /* 0x0000000c1212d981 */ /* 0x000ee6000c1e1b00 */
[----:B------:R-:W-:-:S02]  /*2a80*/  @!P4 IMAD.WIDE.U32 R20, R21, 0x8, R14 ;  /* 0x000000081514c825 */ /* 0x000fc400078e000e */
[----:B------:R-:W4:Y:S04]  /*2a90*/  @!P6 LDG.E.64 R22, desc[UR12][R22.64] ;  /* 0x0000000c1616e981 */ /* 0x000f28000c1e1b00 */
[----:B------:R-:W5:Y:S01]  /*2aa0*/  @!P4 LDG.E.64 R20, desc[UR12][R20.64] ;  /* 0x0000000c1414c981 */ /* 0x000f62000c1e1b00 */
[----:B------:R-:W-:Y:S02]  /*2ab0*/  IADD3 R2, R2, -0x4, RZ ;  /* 0xfffffffc02027810 */ /* 0x000fe40007ffe0ff */
[----:B------:R-:W-:Y:S02]  /*2ac0*/  IADD3 R12, R12, 0x4, RZ ;  /* 0x000000040c0c7810 */ /* 0x000fe40007ffe0ff */
[----:B------:R-:W-:Y:S01]  /*2ad0*/  IADD3 R2, R2, -0x4, RZ ;  /* 0xfffffffc02027810 */ /* 0x000fe20007ffe0ff */
[----:B--2---:R-:W-:Y:S01]  /*2ae0*/  @!P0 FADD.FTZ R28, R28, R16 ;  /* 0x000000101c1c8221 */ /* 0x004fe20000010000 */
[----:B------:R-:W-:Y:S01]  /*2af0*/  @!P0 FADD.FTZ R29, R29, R17 ;  /* 0x000000111d1d8221 */ /* 0x000fe20000010000 */
[----:B------:R-:W-:-:S02]  /*2b00*/  PLOP3.LUT P0, PT, PT, PT, PT, 0x8, 0x0 ;  /* 0x000000000000781c */ /* 0x000fc40003f0e170 */
[----:B---3--:R-:W-:Y:S01]  /*2b10*/  @!P5 FADD.FTZ R28, R28, R18 ;  /* 0x000000121c1cd221 */ /* 0x008fe20000010000 */
[----:B------:R-:W-:-:S03]  /*2b20*/  @!P5 FADD.FTZ R29, R29, R19 ;  /* 0x000000131d1dd221 */ /* 0x000fc60000010000 */
[----:B----4-:R-:W-:Y:S01]  /*2b30*/  @!P6 FADD.FTZ R28, R28, R22 ;  /* 0x000000161c1ce221 */ /* 0x010fe20000010000 */
[----:B------:R-:W-:-:S03]  /*2b40*/  @!P6 FADD.FTZ R29, R29, R23 ;  /* 0x000000171d1de221 */ /* 0x000fc60000010000 */
[----:B-----5:R-:W-:Y:S01]  /*2b50*/  @!P4 FADD.FTZ R28, R28, R20 ;  /* 0x000000141c1cc221 */ /* 0x020fe20000010000 */
[----:B------:R-:W-:-:S07]  /*2b60*/  @!P4 FADD.FTZ R29, R29, R21 ;  /* 0x000000151d1dc221 */ /* 0x000fce0000010000 */
.L_x_1363:
[----:B------:R-:W-:-:S13]  /*2b70*/  ISETP.NE.OR P0, PT, R2, RZ, P0 ;  /* 0x000000ff0200720c */ /* 0x000fda0000705670 */
[----:B------:R-:W-:Y:S05]  /*2b80*/  @!P0 BRA `(.L_x_1359) ;  /* 0x00000000007c8947 */ /* 0x000fea0003800000 */
.L_x_1360:
        /* <DEDUP_REMOVED lines=31> */
.L_x_1359:
[----:B------:R-:W-:-:S04]  /*2d80*/  LOP3.LUT R2, R35, 0x3, RZ, 0xc0, !PT ;  /* 0x0000000323027812 */ /* 0x000fc800078ec0ff */
        /* <DEDUP_REMOVED lines=11> */
.L_x_1365:
[----:B------:R-:W-:Y:S05]  /*2e40*/  BSYNC B0 ;  /* 0x0000000000007941 */ /* 0x000fea0003800000 */
.L_x_1364:
        /* <DEDUP_REMOVED lines=16> */
.L_x_1356:
[----:B------:R-:W1:Y:S01]  /*2f50*/  S2UR UR6, SR_CgaCtaId ;  /* 0x00000000000679c3 */ /* 0x000e620000008800 */
[----:B------:R-:W-:Y:S01]  /*2f60*/  UMOV UR4, 0x400 ;  /* 0x0000040000047882 */ /* 0x000fe20000000000 */
[----:B0-----:R-:W-:-:S06]  /*2f70*/  SHF.R.U32.HI R2, RZ, 0x2, R3 ;  /* 0x00000002ff027819 */ /* 0x001fcc0000011603 */
[----:B--2---:R-:W0:Y:S01]  /*2f80*/  LDC R15, c[0x0][0x2ac] ;  /* 0x0000ab00ff0f7b82 */ /* 0x004e220000000800 */
[----:B-1----:R-:W-:Y:S01]  /*2f90*/  ULEA UR4, UR6, UR4, 0x18 ;  /* 0x0000000406047291 */ /* 0x002fe2000f8ec03f */
[----:B0-----:R-:W-:-:S08]  /*2fa0*/  IMAD R2, R15, UR14, R2 ;  /* 0x0000000e0f027c24 */ /* 0x001fd0000f8e0202 */
[----:B------:R-:W-:Y:S01]  /*2fb0*/  @!P3 STS.64 [UR4+0x30], R28 ;  /* 0x0000301cff00b988 */ /* 0x000fe20008000a04 */
[----:B------:R-:W-:Y:S01]  /*2fc0*/  BAR.SYNC.DEFER_BLOCKING 0x0 ;  /* 0x0000000000007b1d */ /* 0x000fe20000010000 */
[----:B------:R-:W-:-:S05]  /*2fd0*/  IADD3 R16, R2, 0x20, RZ ;  /* 0x0000002002107810 */ /* 0x000fca0007ffe0ff */
[----:B------:R-:W0:Y:S01]  /*2fe0*/  LDS.64 R12, [UR4+0x30] ;  /* 0x00003004ff0c7984 */ /* 0x000e220008000a00 */
[----:B------:R-:W-:Y:S02]  /*2ff0*/  ULDC UR4, c[0x0][0x2bc] ;  /* 0x0000af0000047ab9 */ /* 0x000fe40000000800 */
[----:B0-----:R-:W-:Y:S01]  /*3000*/  FMUL.FTZ R2, R12, UR4 ;  /* 0x000000040c027c20 */ /* 0x001fe20008410000 */
        /* <DEDUP_REMOVED lines=20> */
.L_x_1366:
[----:B------:R-:W-:Y:S04]  /*3150*/  BSSY B0, `(.L_x_1367) ;  /* 0x0000014000007945 */ /* 0x000fe80003800000 */
[----:B------:R-:W-:Y:S05]  /*3160*/  @!P1 BRA `(.L_x_1368) ;  /* 0x0000000000489947 */ /* 0x000fea0003800000 */
[----:B------:R-:W-:Y:S01]  /*3170*/  SHF.R.S32.HI R19, RZ, 0x1f, R34 ;  /* 0x0000001fff137819 */ /* 0x000fe20000011422 */
[----:B------:R-:W-:Y:S01]  /*3180*/  ULDC.64 UR16, c[0x0][0x288] ;  /* 0x0000a20000107ab9 */ /* 0x000fe20000000a00 */
[----:B------:R-:W-:Y:S01]  /*3190*/  MOV R12, R32 ;  /* 0x00000020000c7202 */ /* 0x000fe20000000f00 */
[-CC-:B------:R-:W-:Y:S01]  /*31a0*/  FFMA.FTZ R15, R38, R2.reuse, R17.reuse ;  /* 0x00000002260f7223 */ /* 0x180fe20000010011 */
[----:B------:R-:W-:Y:S01]  /*31b0*/  MOV R13, R31 ;  /* 0x0000001f000d7202 */ /* 0x000fe20000000f00 */
[----:B------:R-:W-:Y:S02]  /*31c0*/  IMAD R19, R19, UR16, RZ ;  /* 0x0000001013137c24 */ /* 0x000fe4000f8e02ff */
[----:B------:R-:W-:Y:S01]  /*31d0*/  FFMA.FTZ R18, R37, R2, R17 ;  /* 0x0000000225127223 */ /* 0x000fe20000010011 */
[----:B------:R-:W-:Y:S01]  /*31e0*/  FFMA.FTZ R14, R8, R4, -R15 ;  /* 0x00000004080e7223 */ /* 0x000fe2000001080f */
[----:B------:R-:W-:-:S04]  /*31f0*/  IMAD.WIDE.U32 R12, R34, UR16, R12 ;  /* 0x00000010220c7c25 */ /* 0x000fc8000f8e000c */
[----:B------:R-:W-:Y:S01]  /*3200*/  FFMA.FTZ R15, R9, R5, -R18 ;  /* 0x00000005090f7223 */ /* 0x000fe20000010812 */
[----:B------:R-:W-:Y:S01]  /*3210*/  FMUL.FTZ R14, R14, UR10 ;  /* 0x0000000a0e0e7c20 */ /* 0x000fe20008410000 */
[----:B------:R-:W-:Y:S01]  /*3220*/  IMAD R19, R34, UR17, R19 ;  /* 0x0000001122137c24 */ /* 0x000fe2000f8e0213 */
[----:B------:R-:W-:Y:S01]  /*3230*/  ULDC.64 UR16, c[0x0][0x210] ;  /* 0x0000840000107ab9 */ /* 0x000fe20000000a00 */
[----:B------:R-:W-:Y:S01]  /*3240*/  FMUL.FTZ R15, R15, UR10 ;  /* 0x0000000a0f0f7c20 */ /* 0x000fe20008410000 */
[----:B------:R-:W-:Y:S02]  /*3250*/  LEA R4, P0, R12, UR16, 0x2 ;  /* 0x000000100c047c11 */ /* 0x000fe4000f8010ff */
[----:B------:R-:W-:-:S04]  /*3260*/  IADD3 R19, R13, R19, RZ ;  /* 0x000000130d137210 */ /* 0x000fc80007ffe0ff */
[----:B------:R-:W-:-:S05]  /*3270*/  LEA.HI.X R5, R12, UR17, R19, 0x2, P0 ;  /* 0x000000110c057c11 */ /* 0x000fca00080f1413 */
[----:B------:R0:W-:Y:S02]  /*3280*/  STG.E.64 desc[UR12][R4.64], R14 ;  /* 0x0000000e04007986 */ /* 0x0001e4000c101b0c */
.L_x_1368:
[----:B------:R-:W-:Y:S05]  /*3290*/  BSYNC B0 ;  /* 0x0000000000007941 */ /* 0x000fea0003800000 */
.L_x_1367:
        /* <DEDUP_REMOVED lines=19> */
.L_x_1369:
[----:B------:R-:W-:Y:S01]  /*33d0*/  ULDC.64 UR16, c[0x0][0x290] ;  /* 0x0000a40000107ab9 */ /* 0x000fe20000000a00 */
[----:B0-----:R-:W-:Y:S01]  /*33e0*/  SHF.R.S32.HI R4, RZ, 0x1f, R16 ;  /* 0x0000001fff047819 */ /* 0x001fe20000011410 */
[----:B------:R-:W-:Y:S01]  /*33f0*/  BSSY B0, `(.L_x_1370) ;  /* 0x0000018000007945 */ /* 0x000fe20003800000 */
[----:B------:R-:W-:-:S04]  /*3400*/  ISETP.GE.U32.AND P0, PT, R16, UR16, PT ;  /* 0x0000001010007c0c */ /* 0x000fc8000bf06070 */
[----:B------:R-:W-:-:S04]  /*3410*/  ISETP.GE.AND.EX P0, PT, R4, UR17, PT, P0 ;  /* 0x0000001104007c0c */ /* 0x000fc8000bf06300 */
[----:B------:R-:W-:-:S13]  /*3420*/  ISETP.LT.U32.AND P0, PT, R3, 0x80, !P0 ;  /* 0x000000800300780c */ /* 0x000fda0004701070 */
[----:B------:R-:W-:Y:S05]  /*3430*/  @!P0 BRA `(.L_x_1371) ;  /* 0x00000000004c8947 */ /* 0x000fea0003800000 */
[----:B------:R-:W-:Y:S01]  /*3440*/  IADD3 R13, R34, 0x20, RZ ;  /* 0x00000020220d7810 */ /* 0x000fe20007ffe0ff */
[----:B------:R-:W-:Y:S01]  /*3450*/  ULDC.64 UR16, c[0x0][0x288] ;  /* 0x0000a20000107ab9 */ /* 0x000fe20000000a00 */
[----:B------:R-:W-:Y:S01]  /*3460*/  MOV R4, R32 ;  /* 0x0000002000047202 */ /* 0x000fe20000000f00 */
[-C--:B------:R-:W-:Y:S01]  /*3470*/  FFMA.FTZ R11, R40, R2.reuse, R17 ;  /* 0x00000002280b7223 */ /* 0x080fe20000010011 */
[----:B------:R-:W-:Y:S01]  /*3480*/  SHF.R.S32.HI R10, RZ, 0x1f, R13 ;  /* 0x0000001fff0a7819 */ /* 0x000fe2000001140d */
[----:B------:R-:W-:Y:S01]  /*3490*/  FFMA.FTZ R2, R39, R2, R17 ;  /* 0x0000000227027223 */ /* 0x000fe20000010011 */
[----:B------:R-:W-:Y:S01]  /*34a0*/  MOV R5, R31 ;  /* 0x0000001f00057202 */ /* 0x000fe20000000f00 */
[----:B------:R-:W-:Y:S02]  /*34b0*/  FFMA.FTZ R11, R8, R6, -R11 ;  /* 0x00000006080b7223 */ /* 0x000fe4000001080b */
[----:B------:R-:W-:Y:S02]  /*34c0*/  IMAD R10, R10, UR16, RZ ;  /* 0x000000100a0a7c24 */ /* 0x000fe4000f8e02ff */
[----:B------:R-:W-:Y:S01]  /*34d0*/  FFMA.FTZ R2, R9, R7, -R2 ;  /* 0x0000000709027223 */ /* 0x000fe20000010802 */
[----:B------:R-:W-:-:S04]  /*34e0*/  IMAD.WIDE.U32 R4, R13, UR16, R4 ;  /* 0x000000100d047c25 */ /* 0x000fc8000f8e0004 */
[----:B------:R-:W-:Y:S01]  /*34f0*/  FMUL.FTZ R8, R11, UR10 ;  /* 0x0000000a0b087c20 */ /* 0x000fe20008410000 */
[----:B------:R-:W-:Y:S01]  /*3500*/  FMUL.FTZ R9, R2, UR10 ;  /* 0x0000000a02097c20 */ /* 0x000fe20008410000 */
[----:B------:R-:W-:Y:S01]  /*3510*/  IMAD R13, R13, UR17, R10 ;  /* 0x000000110d0d7c24 */ /* 0x000fe2000f8e020a */
[----:B------:R-:W-:Y:S02]  /*3520*/  ULDC.64 UR16, c[0x0][0x210] ;  /* 0x0000840000107ab9 */ /* 0x000fe40000000a00 */
[----:B------:R-:W-:Y:S02]  /*3530*/  LEA R6, P0, R4, UR16, 0x2 ;  /* 0x0000001004067c11 */ /* 0x000fe4000f8010ff */
[----:B------:R-:W-:-:S04]  /*3540*/  IADD3 R13, R5, R13, RZ ;  /* 0x0000000d050d7210 */ /* 0x000fc80007ffe0ff */
[----:B------:R-:W-:-:S05]  /*3550*/  LEA.HI.X R7, R4, UR17, R13, 0x2, P0 ;  /* 0x0000001104077c11 */ /* 0x000fca00080f140d */
[----:B------:R0:W-:Y:S02]  /*3560*/  STG.E.64 desc[UR12][R6.64], R8 ;  /* 0x0000000806007986 */ /* 0x0001e4000c101b0c */
.L_x_1371:
[----:B------:R-:W-:Y:S05]  /*3570*/  BSYNC B0 ;  /* 0x0000000000007941 */ /* 0x000fea0003800000 */
.L_x_1370:
[----:B------:R-:W-:Y:S01]  /*3580*/  ULDC UR4, c[0x0][0x2a0] ;  /* 0x0000a80000047ab9 */ /* 0x000fe20000000800 */
[----:B------:R-:W-:Y:S01]  /*3590*/  ULDC UR6, c[0x0][0x270] ;  /* 0x00009c0000067ab9 */ /* 0x000fe20000000800 */
[----:B------:R-:W-:Y:S01]  /*35a0*/  IADD3 R36, R0, R36, RZ ;  /* 0x0000002400247210 */ /* 0x000fe20007ffe0ff */
[----:B------:R-:W-:Y:S01]  /*35b0*/  UIMAD UR4, UR4, UR6, URZ ;  /* 0x00000006040472a4 */ /* 0x000fe2000f8e023f */
[----:B------:R-:W-:-:S05]  /*35c0*/  IADD3 R42, R42, 0x1, RZ ;  /* 0x000000012a2a7810 */ /* 0x000fca0007ffe0ff */
[----:B------:R-:W-:-:S13]  /*35d0*/  ISETP.GE.AND P0, PT, R36, UR4, PT ;  /* 0x0000000424007c0c */ /* 0x000fda000bf06270 */
[----:B------:R-:W-:Y:S05]  /*35e0*/  @!P0 BRA `(.L_x_1372) ;  /* 0xffffffcc00388947 */ /* 0x000fea000383ffff */
.L_x_1345:
        /* <DEDUP_REMOVED lines=23> */
.L_x_1374:
[----:B------:R-:W-:Y:S05]  /*3760*/  BSYNC B0 ;  /* 0x0000000000007941 */ /* 0x000fea0003800000 */
.L_x_1373:
[----:B------:R-:W-:Y:S05]  /*3770*/  @P0 EXIT ;  /* 0x000000000000094d */ /* 0x000fea0003800000 */
[----:B------:R-:W-:Y:S05]  /*3780*/  @P2 BRA `(.L_x_1375) ;  /* 0x0000000000202947 */ /* 0x000fea0003800000 */
[----:B------:R-:W-:-:S05]  /*3790*/  IMAD R0, R6, R9, RZ ;  /* 0x0000000906007224 */ /* 0x000fca00078e02ff */
[----:B------:R-:W-:-:S13]  /*37a0*/  ISETP.NE.AND P0, PT, R0, -0x1, PT ;  /* 0xffffffff0000780c */ /* 0x000fda0003f05270 */
[----:B------:R-:W-:Y:S05]  /*37b0*/  @!P0 BRA `(.L_x_1375) ;  /* 0x0000000000148947 */ /* 0x000fea0003800000 */
.L_x_1376:
[----:B0-----:R-:W2:Y:S04]  /*37c0*/  LDG.E.STRONG.GPU R7, desc[UR12][R4.64] ;  /* 0x0000000c04077981 */ /* 0x001ea8000c1ef900 */
[----:B--2---:R-:W-:Y:S01]  /*37d0*/  CCTL.IVALL ;  /* 0x00000000ff00798f */ /* 0x004fe20002000000 */
[----:B------:R-:W-:Y:S05]  /*37e0*/  YIELD ;  /* 0x0000000000007946 */ /* 0x000fea0003800000 */
[----:B------:R-:W-:-:S13]  /*37f0*/  ISETP.NE.AND P0, PT, R7, R0, PT ;  /* 0x000000000700720c */ /* 0x000fda0003f05270 */
[----:B------:R-:W-:Y:S05]  /*3800*/  @P0 BRA `(.L_x_1376) ;  /* 0xfffffffc00ec0947 */ /* 0x000fea000383ffff */
.L_x_1375:
        /* <DEDUP_REMOVED lines=24> */
.L_x_1377:
        /* <DEDUP_REMOVED lines=23> */
.L_x_1378:
        /* <DEDUP_REMOVED lines=16> */
.L_x_3356:


//--------------------- .text._Z35group_norm_nhwc_bwd_one_pass_kernelI11Fp32IOFp32WLi128ELi8ELi128EEv26Group_norm_nhwc_bwd_params --------------------------
	.section	.text._Z35group_norm_nhwc_bwd_one_pass_kernelI11Fp32IOFp32WLi128ELi8ELi128EEv26Group_norm_nhwc_bwd_params,"ax",@progbits
	.align	128
        .global         _Z35group_norm_nhwc_bwd_one_pass_kernelI11Fp32IOFp32WLi128ELi8ELi128EEv26Group_norm_nhwc_bwd_params
        .type           _Z35group_norm_nhwc_bwd_one_pass_kernelI11Fp32IOFp32WLi128ELi8ELi128EEv26Group_norm_nhwc_bwd_params,@function
        .size           _Z35group_norm_nhwc_bwd_one_pass_kernelI11Fp32IOFp32WLi128ELi8ELi128EEv26Group_norm_nhwc_bwd_params,(.L_x_3357 - _Z35group_norm_nhwc_bwd_one_pass_kernelI11Fp32IOFp32WLi128ELi8ELi128EEv26Group_norm_nhwc_bwd_params)
        .other          _Z35group_norm_nhwc_bwd_one_pass_kernelI11Fp32IOFp32WLi128ELi8ELi128EEv26Group_norm_nhwc_bwd_params,@"STO_CUDA_ENTRY STV_DEFAULT"
_Z35group_norm_nhwc_bwd_one_pass_kernelI11Fp32IOFp32WLi128ELi8ELi128EEv26Group_norm_nhwc_bwd_params:
.text._Z35group_norm_nhwc_bwd_one_pass_kernelI11Fp32IOFp32WLi128ELi8ELi128EEv26Group_norm_nhwc_bwd_params:
        /* <DEDUP_REMOVED lines=22> */
[----:B------:R-:W-:Y:S01]  /*0160*/  UIADD3 UR8, UR5, UR8, URZ ;  /* 0x0000000805087290 */ /* 0x000fe2000fffe03f */
[----:B------:R-:W-:Y:S01]  /*0170*/  UMOV UR6, 0x400 ;  /* 0x0000040000067882 */ /* 0x000fe20000000000 */
[----:B------:R-:W-:-:S04]  /*0180*/  UIADD3.X UR10, URZ, UR11, URZ, UP0, !UPT ;  /* 0x0000000b3f0a7290 */ /* 0x000fc800087fe43f */
[----:B------:R-:W-:Y:S02]  /*0190*/  USHF.R.S64 UR5, UR7, 0x1, UR10 ;  /* 0x0000000107057899 */ /* 0x000fe4000800100a */
[----:B------:R-:W-:Y:S01]  /*01a0*/  USHF.R.S32.HI UR7, URZ, 0x1, UR10 ;  /* 0x000000013f077899 */ /* 0x000fe2000801140a */
[----:B0-----:R-:W-:-:S03]  /*01b0*/  IMAD R41, R0, UR14, R41 ;  /* 0x0000000e00297c24 */ /* 0x001fc6000f8e0229 */
[----:B------:R-:W-:Y:S02]  /*01c0*/  USHF.L.U64.HI UR7, UR5, 0x2, UR7 ;  /* 0x0000000205077899 */ /* 0x000fe40008010207 */
[C---:B------:R-:W-:Y:S02]  /*01d0*/  ISETP.LT.U32.AND P1, PT, R41.reuse, UR16, PT ;  /* 0x0000001029007c0c */ /* 0x040fe4000bf21070 */
[----:B------:R-:W-:Y:S01]  /*01e0*/  SHF.R.S32.HI R0, RZ, 0x1f, R41 ;  /* 0x0000001fff007819 */ /* 0x000fe20000011429 */
[----:B--2---:R-:W-:Y:S01]  /*01f0*/  ULEA UR9, UR9, UR6, 0x18 ;  /* 0x0000000609097291 */ /* 0x004fe2000f8ec03f */
[----:B------:R-:W-:Y:S01]  /*0200*/  IADD3 R2, R41, 0x20, RZ ;  /* 0x0000002029027810 */ /* 0x000fe20007ffe0ff */
[----:B------:R-:W-:Y:S01]  /*0210*/  ULEA.HI UR6, UP0, UR8, UR4, URZ, 0x1 ;  /* 0x0000000408067291 */ /* 0x000fe2000f81083f */
[----:B------:R-:W-:Y:S02]  /*0220*/  ISETP.LT.AND.EX P1, PT, R0, UR17, !P2, P1 ;  /* 0x0000001100007c0c */ /* 0x000fe4000d721310 */
[----:B------:R-:W-:Y:S01]  /*0230*/  SHF.R.S32.HI R0, RZ, 0x1f, R45 ;  /* 0x0000001fff007819 */ /* 0x000fe2000001142d */
[----:B------:R-:W-:Y:S01]  /*0240*/  UIADD3.X UR8, URZ, UR8, URZ, UP0, !UPT ;  /* 0x000000083f087290 */ /* 0x000fe200087fe43f */
[----:B------:R-:W-:Y:S01]  /*0250*/  ISETP.LT.U32.AND P0, PT, R2, UR16, PT ;  /* 0x0000001002007c0c */ /* 0x000fe2000bf01070 */
[----:B------:R-:W-:Y:S01]  /*0260*/  ULDC UR16, c[0x0][0x10] ;  /* 0x0000040000107ab9 */ /* 0x000fe20000000800 */
[----:B------:R-:W-:Y:S01]  /*0270*/  LEA.HI R0, R0, R45, RZ, 0x5 ;  /* 0x0000002d00007211 */ /* 0x000fe200078f28ff */
[----:B------:R-:W-:Y:S01]  /*0280*/  USHF.R.S64 UR6, UR6, 0x1, UR8 ;  /* 0x0000000106067899 */ /* 0x000fe20008001008 */
[----:B------:R-:W-:Y:S01]  /*0290*/  SHF.R.S32.HI R2, RZ, 0x1f, R2 ;  /* 0x0000001fff027819 */ /* 0x000fe20000011402 */
[----:B------:R-:W-:Y:S01]  /*02a0*/  USHF.R.S32.HI UR8, URZ, 0x1, UR8 ;  /* 0x000000013f087899 */ /* 0x000fe20008011408 */
[----:B------:R-:W-:Y:S01]  /*02b0*/  SHF.R.S32.HI R0, RZ, 0x5, R0 ;  /* 0x00000005ff007819 */ /* 0x000fe20000011400 */
[----:B------:R-:W-:Y:S01]  /*02c0*/  UMOV UR4, URZ ;  /* 0x0000003f00047c82 */ /* 0x000fe20008000000 */
[----:B------:R-:W-:Y:S01]  /*02d0*/  ISETP.LT.AND.EX P2, PT, R2, UR17, !P2, P0 ;  /* 0x0000001102007c0c */ /* 0x000fe2000d741300 */
[----:B------:R-:W-:Y:S01]  /*02e0*/  USHF.L.U64.HI UR8, UR6, 0x2, UR8 ;  /* 0x0000000206087899 */ /* 0x000fe20008010208 */
[----:B-1----:R-:W-:-:S11]  /*02f0*/  LEA R40, R0, UR9, 0x3 ;  /* 0x0000000900287c11 */ /* 0x002fd6000f8e18ff */
.L_x_1414:
[----:B0--3--:R-:W0:Y:S01]  /*0300*/  LDC R6, c[0x0][0x2a0] ;  /* 0x0000a800ff067b82 */ /* 0x009e220000000800 */
[----:B------:R-:W-:Y:S01]  /*0310*/  ISETP.LE.AND P0, PT, RZ, UR15, PT ;  /* 0x0000000fff007c0c */ /* 0x000fe2000bf03270 */
[----:B------:R-:W-:Y:S01]  /*0320*/  ULDC.64 UR10, c[0x0][0x298] ;  /* 0x0000a600000a7ab9 */ /* 0x000fe20000000a00 */
[C---:B------:R-:W-:Y:S01]  /*0330*/  IADD3 R18, R41.reuse, 0x40, RZ ;  /* 0x0000004029127810 */ /* 0x040fe20007ffe0ff */
[----:B------:R-:W-:Y:S01]  /*0340*/  ULDC.64 UR18, c[0x0][0x290] ;  /* 0x0000a40000127ab9 */ /* 0x000fe20000000a00 */
[----:B------:R-:W-:Y:S02]  /*0350*/  IADD3 R25, R41, 0x20, RZ ;  /* 0x0000002029197810 */ /* 0x000fe40007ffe0ff */
[----:B------:R-:W-:Y:S01]  /*0360*/  SHF.R.S32.HI R13, RZ, 0x1f, R18 ;  /* 0x0000001fff0d7819 */ /* 0x000fe20000011412 */
[----:B-1----:R-:W1:Y:S01]  /*0370*/  @P1 LDC.64 R20, c[0x0][0x288] ;  /* 0x0000a200ff141b82 */ /* 0x002e620000000a00 */
[----:B------:R-:W-:-:S07]  /*0380*/  SHF.R.S32.HI R31, RZ, 0x1f, R25 ;  /* 0x0000001fff1f7819 */ /* 0x000fce0000011419 */
[----:B--2---:R-:W2:Y:S01]  /*0390*/  @P2 LDC.64 R14, c[0x0][0x288] ;  /* 0x0000a200ff0e2b82 */ /* 0x004ea20000000a00 */
[----:B0---4-:R-:W-:-:S07]  /*03a0*/  IABS R5, R6 ;  /* 0x0000000600057213 */ /* 0x011fce0000000000 */
[----:B------:R-:W0:Y:S01]  /*03b0*/  @P1 LDC.64 R8, c[0x0][0x228] ;  /* 0x00008a00ff081b82 */ /* 0x000e220000000a00 */
[----:B------:R-:W3:Y:S07]  /*03c0*/  I2F.RP R0, R5 ;  /* 0x0000000500007306 */ /* 0x000eee0000209400 */
[----:B------:R-:W4:Y:S08]  /*03d0*/  @P2 LDC.64 R26, c[0x0][0x230] ;  /* 0x00008c00ff1a2b82 */ /* 0x000f300000000a00 */
[----:B------:R-:W4:Y:S01]  /*03e0*/  @P2 LDC.64 R28, c[0x0][0x228] ;  /* 0x00008a00ff1c2b82 */ /* 0x000f220000000a00 */
[----:B---3--:R-:W3:Y:S02]  /*03f0*/  MUFU.RCP R0, R0 ;  /* 0x0000000000007308 */ /* 0x008ee40000001000 */
[----:B---3--:R-:W-:-:S06]  /*0400*/  IADD3 R2, R0, 0xffffffe, RZ ;  /* 0x0ffffffe00027810 */ /* 0x008fcc0007ffe0ff */
[----:B------:R3:W1:Y:S02]  /*0410*/  F2I.FTZ.U32.TRUNC.NTZ R3, R2 ;  /* 0x0000000200037305 */ /* 0x000664000021f000 */
[----:B---3--:R-:W-:Y:S01]  /*0420*/  HFMA2.MMA R2, -RZ, RZ, 0, 0 ;  /* 0x00000000ff027435 */ /* 0x008fe200000001ff */
[----:B-1----:R-:W-:-:S05]  /*0430*/  IADD3 R4, RZ, -R3, RZ ;  /* 0x80000003ff047210 */ /* 0x002fca0007ffe0ff */
[----:B------:R-:W-:Y:S01]  /*0440*/  IMAD R7, R4, R5, RZ ;  /* 0x0000000504077224 */ /* 0x000fe200078e02ff */
[----:B------:R-:W-:-:S03]  /*0450*/  IABS R4, UR15 ;  /* 0x0000000f00047c13 */ /* 0x000fc60008000000 */
[----:B------:R-:W-:Y:S01]  /*0460*/  IMAD.HI.U32 R3, R3, R7, R2 ;  /* 0x0000000703037227 */ /* 0x000fe200078e0002 */
[----:B------:R-:W-:-:S04]  /*0470*/  LOP3.LUT R2, R6, UR15, RZ, 0x3c, !PT ;  /* 0x0000000f06027c12 */ /* 0x000fc8000f8e3cff */
[----:B------:R-:W-:Y:S01]  /*0480*/  ISETP.GE.AND P3, PT, R2, RZ, PT ;  /* 0x000000ff0200720c */ /* 0x000fe20003f66270 */
        /* <DEDUP_REMOVED lines=8> */
[CC--:B------:R-:W-:Y:S02]  /*0510*/  ISETP.GE.U32.AND P4, PT, R0.reuse, R5.reuse, PT ;  /* 0x000000050000720c */ /* 0x0c0fe40003f86070 */
[----:B------:R-:W-:Y:S02]  /*0520*/  ISETP.GT.U32.AND P5, PT, R5, R0, PT ;  /* 0x000000000500720c */ /* 0x000fe40003fa4070 */
[----:B------:R-:W-:-:S04]  /*0530*/  IADD3 R5, R0, -R5, RZ ;  /* 0x8000000500057210 */ /* 0x000fc80007ffe0ff */
[----:B------:R-:W-:Y:S02]  /*0540*/  SEL R0, R5, R0, !P5 ;  /* 0x0000000005007207 */ /* 0x000fe40006800000 */
[----:B------:R-:W-:Y:S02]  /*0550*/  SHF.R.S32.HI R5, RZ, 0x1f, R41 ;  /* 0x0000001fff057819 */ /* 0x000fe40000011429 */
[----:B------:R-:W-:Y:S02]  /*0560*/  @!P0 IADD3 R0, -R0, RZ, RZ ;  /* 0x000000ff00008210 */ /* 0x000fe40007ffe1ff */
[----:B------:R-:W-:Y:S02]  /*0570*/  @P4 IADD3 R3, R3, 0x1, RZ ;  /* 0x0000000103034810 */ /* 0x000fe40007ffe0ff */
[----:B------:R-:W-:Y:S02]  /*0580*/  ISETP.NE.AND P4, PT, R6, RZ, PT ;  /* 0x000000ff0600720c */ /* 0x000fe40003f85270 */
[----:B------:R-:W-:-:S02]  /*0590*/  MOV R2, R3 ;  /* 0x0000000300027202 */ /* 0x000fc40000000f00 */
[----:B------:R-:W-:Y:S02]  /*05a0*/  LOP3.LUT R3, RZ, R6, RZ, 0x33, !PT ;  /* 0x00000006ff037212 */ /* 0x000fe400078e33ff */
[----:B------:R-:W-:Y:S01]  /*05b0*/  @!P3 IADD3 R2, -R2, RZ, RZ ;  /* 0x000000ff0202b210 */ /* 0x000fe20007ffe1ff */
[----:B------:R-:W1:Y:S01]  /*05c0*/  @P1 LDC.64 R6, c[0x0][0x230] ;  /* 0x00008c00ff061b82 */ /* 0x000e620000000a00 */
[C---:B------:R-:W-:Y:S02]  /*05d0*/  SEL R38, R3.reuse, R0, !P4 ;  /* 0x0000000003267207 */ /* 0x040fe40006000000 */
[----:B------:R-:W-:Y:S02]  /*05e0*/  SEL R3, R3, R2, !P4 ;  /* 0x0000000203037207 */ /* 0x000fe40006000000 */
[----:B------:R-:W-:Y:S02]  /*05f0*/  LEA R22, R38, R23, 0x3 ;  /* 0x0000001726167211 */ /* 0x000fe400078e18ff */
[----:B------:R-:W-:-:S02]  /*0600*/  SHF.R.S32.HI R2, RZ, 0x1f, R3 ;  /* 0x0000001fff027819 */ /* 0x000fc40000011403 */
[--C-:B------:R-:W-:Y:S02]  /*0610*/  SHF.R.S32.HI R23, RZ, 0x1f, R22.reuse ;  /* 0x0000001fff177819 */ /* 0x100fe40000011416 */
[----:B------:R-:W-:Y:S01]  /*0620*/  ISETP.GE.U32.AND P0, PT, R18, UR18, PT ;  /* 0x0000001212007c0c */ /* 0x000fe2000bf06070 */
[----:B------:R-:W-:Y:S01]  /*0630*/  IMAD R2, R2, UR10, RZ ;  /* 0x0000000a02027c24 */ /* 0x000fe2000f8e02ff */
[----:B------:R-:W-:Y:S01]  /*0640*/  IADD3 R0, R41, 0x60, RZ ;  /* 0x0000006029007810 */ /* 0x000fe20007ffe0ff */
[----:B------:R-:W-:Y:S01]  /*0650*/  IMAD.WIDE.U32 R46, R3, UR10, R22 ;  /* 0x0000000a032e7c25 */ /* 0x000fe2000f8e0016 */
[----:B------:R-:W-:Y:S02]  /*0660*/  ISETP.GE.AND.EX P0, PT, R13, UR19, PT, P0 ;  /* 0x000000130d007c0c */ /* 0x000fe4000bf06300 */
[----:B------:R-:W-:Y:S01]  /*0670*/  ISETP.GE.U32.AND P3, PT, R0, UR18, PT ;  /* 0x0000001200007c0c */ /* 0x000fe2000bf66070 */
[----:B------:R-:W-:Y:S01]  /*0680*/  IMAD R3, R3, UR11, R2 ;  /* 0x0000000b03037c24 */ /* 0x000fe2000f8e0202 */
[----:B------:R-:W-:Y:S01]  /*0690*/  ULDC.64 UR10, c[0x0][0x248] ;  /* 0x00009200000a7ab9 */ /* 0x000fe20000000a00 */
[----:B------:R-:W-:Y:S01]  /*06a0*/  SHF.R.S32.HI R19, RZ, 0x1f, R0 ;  /* 0x0000001fff137819 */ /* 0x000fe20000011400 */
[----:B------:R-:W-:Y:S01]  /*06b0*/  UIMAD.WIDE UR10, UR15, 0x8, UR10 ;  /* 0x000000080f0a78a5 */ /* 0x000fe2000f8e020a */
[----:B------:R-:W-:Y:S01]  /*06c0*/  ISETP.LT.U32.AND P0, PT, R45, 0x80, !P0 ;  /* 0x000000802d00780c */ /* 0x000fe20004701070 */
[----:B------:R-:W-:Y:S01]  /*06d0*/  @P1 IMAD R2, R5, R20, RZ ;  /* 0x0000001405021224 */ /* 0x000fe200078e02ff */
[----:B------:R-:W-:-:S02]  /*06e0*/  ISETP.GE.AND.EX P3, PT, R19, UR19, PT, P3 ;  /* 0x0000001313007c0c */ /* 0x000fc4000bf66330 */
[----:B------:R-:W-:Y:S01]  /*06f0*/  IADD3 R49, R47, R3, RZ ;  /* 0x000000032f317210 */ /* 0x000fe20007ffe0ff */
[----:B------:R-:W-:Y:S01]  /*0700*/  @P1 IMAD R21, R41, R21, R2 ;  /* 0x0000001529151224 */ /* 0x000fe200078e0202 */
[----:B------:R-:W-:Y:S02]  /*0710*/  MOV R16, UR10 ;  /* 0x0000000a00107c02 */ /* 0x000fe40008000f00 */
[----:B------:R-:W-:Y:S02]  /*0720*/  MOV R17, UR11 ;  /* 0x0000000b00117c02 */ /* 0x000fe40008000f00 */
[----:B------:R-:W-:Y:S02]  /*0730*/  ISETP.LT.U32.AND P3, PT, R45, 0x80, !P3 ;  /* 0x000000802d00780c */ /* 0x000fe40005f61070 */
[----:B------:R-:W-:Y:S01]  /*0740*/  @P1 MOV R48, R46 ;  /* 0x0000002e00301202 */ /* 0x000fe20000000f00 */
[----:B------:R-:W3:Y:S01]  /*0750*/  @P0 LDC.64 R4, c[0x0][0x288] ;  /* 0x0000a200ff040b82 */ /* 0x000ee20000000a00 */
[----:B------:R-:W4:Y:S03]  /*0760*/  LDG.E.64 R16, desc[UR12][R16.64] ;  /* 0x0000000c10107981 */ /* 0x000f26000c1e1b00 */
[----:B------:R-:W-:-:S05]  /*0770*/  @P1 IMAD.WIDE.U32 R10, R41, R20, R48 ;  /* 0x00000014290a1225 */ /* 0x000fca00078e0030 */
[----:B------:R-:W-:Y:S01]  /*0780*/  @P1 IADD3 R21, R11, R21, RZ ;  /* 0x000000150b151210 */ /* 0x000fe20007ffe0ff */
[----:B------:R-:W3:Y:S01]  /*0790*/  @P3 LDC.64 R2, c[0x0][0x288] ;  /* 0x0000a200ff023b82 */ /* 0x000ee20000000a00 */
[C---:B------:R-:W-:Y:S02]  /*07a0*/  @P1 SHF.L.U32 R11, R10.reuse, 0x2, RZ ;  /* 0x000000020a0b1819 */ /* 0x040fe400000006ff */
[----:B------:R-:W-:Y:S01]  /*07b0*/  @P1 SHF.L.U64.HI R12, R10, 0x2, R21 ;  /* 0x000000020a0c1819 */ /* 0x000fe20000010215 */
[----:B--2---:R-:W-:Y:S01]  /*07c0*/  @P2 IMAD R10, R31, R14, RZ ;  /* 0x0000000e1f0a2224 */ /* 0x004fe200078e02ff */
[C---:B-1----:R-:W-:Y:S02]  /*07d0*/  @P1 IADD3 R6, P4, R11.reuse, R6, RZ ;  /* 0x000000060b061210 */ /* 0x042fe40007f9e0ff */
[----:B0-----:R-:W-:Y:S01]  /*07e0*/  @P1 IADD3 R8, P5, R11, R8, RZ ;  /* 0x000000080b081210 */ /* 0x001fe20007fbe0ff */
[----:B------:R-:W-:Y:S01]  /*07f0*/  @P2 IMAD R21, R25, R15, R10 ;  /* 0x0000000f19152224 */ /* 0x000fe200078e020a */
[----:B------:R-:W-:Y:S01]  /*0800*/  @P2 MOV R10, R46 ;  /* 0x0000002e000a2202 */ /* 0x000fe20000000f00 */
[----:B------:R-:W0:Y:S01]  /*0810*/  @P0 LDC.64 R30, c[0x0][0x230] ;  /* 0x00008c00ff1e0b82 */ /* 0x000e220000000a00 */
[----:B------:R-:W-:-:S03]  /*0820*/  @P2 MOV R11, R49 ;  /* 0x00000031000b2202 */ /* 0x000fc60000000f00 */
[----:B------:R-:W-:-:S04]  /*0830*/  @P2 IMAD.WIDE.U32 R14, R25, R14, R10 ;  /* 0x0000000e190e2225 */ /* 0x000fc800078e000a */
[----:B------:R-:W1:Y:S01]  /*0840*/  @P0 LDC.64 R24, c[0x0][0x228] ;  /* 0x00008a00ff180b82 */ /* 0x000e620000000a00 */
[----:B---3--:R-:W-:Y:S01]  /*0850*/  @P0 IMAD R20, R13, R4, RZ ;  /* 0x000000040d140224 */ /* 0x008fe200078e02ff */
[----:B------:R-:W-:Y:S02]  /*0860*/  @P2 IADD3 R21, R15, R21, RZ ;  /* 0x000000150f152210 */ /* 0x000fe40007ffe0ff */
[----:B------:R-:W-:Y:S01]  /*0870*/  @P2 SHF.L.U32 R15, R14, 0x2, RZ ;  /* 0x000000020e0f2819 */ /* 0x000fe200000006ff */
[----:B------:R-:W-:Y:S01]  /*0880*/  @P0 IMAD R33, R18, R5, R20 ;  /* 0x0000000512210224 */ /* 0x000fe200078e0214 */
[----:B------:R-:W-:Y:S01]  /*0890*/  @P2 SHF.L.U64.HI R14, R14, 0x2, R21 ;  /* 0x000000020e0e2819 */ /* 0x000fe20000010215 */
[----:B------:R-:W-:Y:S01]  /*08a0*/  @P3 IMAD R19, R19, R2, RZ ;  /* 0x0000000213133224 */ /* 0x000fe200078e02ff */
[----:B------:R-:W-:Y:S01]  /*08b0*/  @P0 MOV R20, R46 ;  /* 0x0000002e00140202 */ /* 0x000fe20000000f00 */
[----:B------:R-:W2:Y:S01]  /*08c0*/  @P3 LDC.64 R10, c[0x0][0x230] ;  /* 0x00008c00ff0a3b82 */ /* 0x000ea20000000a00 */
[----:B------:R-:W-:-:S03]  /*08d0*/  @P0 MOV R21, R49 ;  /* 0x0000003100150202 */ /* 0x000fc60000000f00 */
[----:B------:R-:W-:Y:S01]  /*08e0*/  @P0 IMAD.WIDE.U32 R4, R18, R4, R20 ;  /* 0x0000000412040225 */ /* 0x000fe200078e0014 */
[----:B------:R-:W-:-:S03]  /*08f0*/  @P3 MOV R18, R46 ;  /* 0x0000002e00123202 */ /* 0x000fc60000000f00 */
[----:B------:R-:W-:Y:S01]  /*0900*/  @P3 IMAD R21, R0, R3, R19 ;  /* 0x0000000300153224 */ /* 0x000fe200078e0213 */
[----:B------:R-:W-:Y:S02]  /*0910*/  @P3 MOV R19, R49 ;  /* 0x0000003100133202 */ /* 0x000fe40000000f00 */
[C---:B------:R-:W-:Y:S02]  /*0920*/  @P1 IADD3.X R7, R12.reuse, R7, RZ, P4, !PT ;  /* 0x000000070c071210 */ /* 0x040fe400027fe4ff */
[----:B------:R-:W-:Y:S01]  /*0930*/  @P1 IADD3.X R9, R12, R9, RZ, P5, !PT ;  /* 0x000000090c091210 */ /* 0x000fe20002ffe4ff */
[----:B------:R-:W-:Y:S01]  /*0940*/  @P3 IMAD.WIDE.U32 R2, R0, R2, R18 ;  /* 0x0000000200023225 */ /* 0x000fe200078e0012 */
[C---:B----4-:R-:W-:Y:S01]  /*0950*/  @P2 IADD3 R26, P4, R15.reuse, R26, RZ ;  /* 0x0000001a0f1a2210 */ /* 0x050fe20007f9e0ff */
[----:B------:R-:W3:Y:S01]  /*0960*/  @P3 LDC.64 R12, c[0x0][0x228] ;  /* 0x00008a00ff0c3b82 */ /* 0x000ee20000000a00 */
[----:B------:R-:W-:Y:S02]  /*0970*/  @P2 IADD3 R28, P5, R15, R28, RZ ;  /* 0x0000001c0f1c2210 */ /* 0x000fe40007fbe0ff */
[----:B------:R-:W-:-:S02]  /*0980*/  @P0 IADD3 R5, R5, R33, RZ ;  /* 0x0000002105050210 */ /* 0x000fc40007ffe0ff */
[----:B------:R-:W-:Y:S02]  /*0990*/  @P0 SHF.L.U32 R15, R4, 0x2, RZ ;  /* 0x00000002040f0819 */ /* 0x000fe400000006ff */
[----:B------:R-:W-:Y:S02]  /*09a0*/  @P2 IADD3.X R29, R14, R29, RZ, P5, !PT ;  /* 0x0000001d0e1d2210 */ /* 0x000fe40002ffe4ff */
[----:B------:R-:W-:Y:S02]  /*09b0*/  @P0 SHF.L.U64.HI R4, R4, 0x2, R5 ;  /* 0x0000000204040819 */ /* 0x000fe40000010205 */
[----:B------:R-:W-:Y:S02]  /*09c0*/  @P3 IADD3 R5, R3, R21, RZ ;  /* 0x0000001503053210 */ /* 0x000fe40007ffe0ff */
[C---:B0-----:R-:W-:Y:S02]  /*09d0*/  @P0 IADD3 R30, P5, R15.reuse, R30, RZ ;  /* 0x0000001e0f1e0210 */ /* 0x041fe40007fbe0ff */
[----:B-1----:R-:W-:-:S02]  /*09e0*/  @P0 IADD3 R24, P6, R15, R24, RZ ;  /* 0x000000180f180210 */ /* 0x002fc40007fde0ff */
[----:B------:R-:W-:Y:S02]  /*09f0*/  CS2R R32, SRZ ;  /* 0x0000000000207805 */ /* 0x000fe4000001ff00 */
[----:B------:R-:W-:Y:S02]  /*0a00*/  @P3 SHF.L.U64.HI R0, R2, 0x2, R5 ;  /* 0x0000000202003819 */ /* 0x000fe40000010205 */
[C---:B------:R-:W-:Y:S02]  /*0a10*/  @P0 IADD3.X R31, R4.reuse, R31, RZ, P5, !PT ;  /* 0x0000001f041f0210 */ /* 0x040fe40002ffe4ff */
[----:B------:R-:W-:Y:S02]  /*0a20*/  @P0 IADD3.X R25, R4, R25, RZ, P6, !PT ;  /* 0x0000001904190210 */ /* 0x000fe400037fe4ff */
[----:B------:R-:W-:Y:S02]  /*0a30*/  CS2R R4, SRZ ;  /* 0x0000000000047805 */ /* 0x000fe4000001ff00 */
[----:B------:R-:W-:-:S05]  /*0a40*/  @P2 IADD3.X R27, R14, R27, RZ, P4, !PT ;  /* 0x0000001b0e1b2210 */ /* 0x000fca00027fe4ff */
[----:B------:R-:W5:Y:S04]  /*0a50*/  @P2 LDG.E.64 R32, desc[UR12][R26.64] ;  /* 0x0000000c1a202981 */ /* 0x000f68000c1e1b00 */
[----:B------:R-:W5:Y:S01]  /*0a60*/  @P2 LDG.E.64 R4, desc[UR12][R28.64] ;  /* 0x0000000c1c042981 */ /* 0x000f62000c1e1b00 */
[----:B------:R-:W-:Y:S02]  /*0a70*/  CS2R R20, SRZ ;  /* 0x0000000000147805 */ /* 0x000fe4000001ff00 */
[----:B------:R-:W-:-:S04]  /*0a80*/  CS2R R18, SRZ ;  /* 0x0000000000127805 */ /* 0x000fc8000001ff00 */
[----:B------:R0:W5:Y:S04]  /*0a90*/  @P1 LDG.E.64 R20, desc[UR12][R6.64] ;  /* 0x0000000c06141981 */ /* 0x000168000c1e1b00 */
[----:B------:R-:W5:Y:S01]  /*0aa0*/  @P0 LDG.E.64 R18, desc[UR12][R30.64] ;  /* 0x0000000c1e120981 */ /* 0x000f62000c1e1b00 */
[----:B0-----:R-:W-:-:S06]  /*0ab0*/  CS2R R6, SRZ ;  /* 0x0000000000067805 */ /* 0x001fcc000001ff00 */
[----:B------:R-:W5:Y:S01]  /*0ac0*/  @P0 LDG.E.64 R6, desc[UR12][R24.64] ;  /* 0x0000000c18060981 */ /* 0x000f62000c1e1b00 */
[----:B------:R-:W-:-:S04]  /*0ad0*/  @P3 SHF.L.U32 R3, R2, 0x2, RZ ;  /* 0x0000000202033819 */ /* 0x000fc800000006ff */
[C---:B--2---:R-:W-:Y:S02]  /*0ae0*/  @P3 IADD3 R10, P4, R3.reuse, R10, RZ ;  /* 0x0000000a030a3210 */ /* 0x044fe40007f9e0ff */
[----:B---3--:R-:W-:Y:S02]  /*0af0*/  @P3 IADD3 R12, P5, R3, R12, RZ ;  /* 0x0000000c030c3210 */ /* 0x008fe40007fbe0ff */
[C---:B------:R-:W-:Y:S02]  /*0b00*/  @P3 IADD3.X R11, R0.reuse, R11, RZ, P4, !PT ;  /* 0x0000000b000b3210 */ /* 0x040fe400027fe4ff */
[----:B------:R-:W-:Y:S01]  /*0b10*/  @P3 IADD3.X R13, R0, R13, RZ, P5, !PT ;  /* 0x0000000d000d3210 */ /* 0x000fe20002ffe4ff */
[----:B------:R-:W-:Y:S01]  /*0b20*/  HFMA2.MMA R3, -RZ, RZ, 0, 0 ;  /* 0x00000000ff037435 */ /* 0x000fe200000001ff */
[----:B------:R-:W-:Y:S02]  /*0b30*/  MOV R2, RZ ;  /* 0x000000ff00027202 */ /* 0x000fe40000000f00 */
[----:B------:R-:W-:Y:S01]  /*0b40*/  CS2R R14, SRZ ;  /* 0x00000000000e7805 */ /* 0x000fe2000001ff00 */
[----:B------:R-:W-:Y:S01]  /*0b50*/  UMOV UR11, 0x3f800000 ;  /* 0x3f800000000b7882 */ /* 0x000fe20000000000 */
[----:B------:R-:W-:Y:S04]  /*0b60*/  BSSY B0, `(.L_x_1380) ;  /* 0x000001f000007945 */ /* 0x000fe80003800000 */
[----:B------:R-:W5:Y:S04]  /*0b70*/  @P3 LDG.E.64 R14, desc[UR12][R10.64] ;  /* 0x0000000c0a0e3981 */ /* 0x000f68000c1e1b00 */
[----:B------:R0:W5:Y:S02]  /*0b80*/  @P1 LDG.E.64 R2, desc[UR12][R8.64] ;  /* 0x0000000c08021981 */ /* 0x000164000c1e1b00 */
[----:B0-----:R-:W-:-:S02]  /*0b90*/  CS2R R8, SRZ ;  /* 0x0000000000087805 */ /* 0x001fc4000001ff00 */
[----:B------:R-:W-:-:S04]  /*0ba0*/  CS2R R10, SRZ ;  /* 0x00000000000a7805 */ /* 0x000fc8000001ff00 */
[----:B------:R0:W5:Y:S02]  /*0bb0*/  @P3 LDG.E.64 R8, desc[UR12][R12.64] ;  /* 0x0000000c0c083981 */ /* 0x000164000c1e1b00 */
[----:B0-----:R-:W-:Y:S01]  /*0bc0*/  CS2R R12, SRZ ;  /* 0x00000000000c7805 */ /* 0x001fe2000001ff00 */
[----:B------:R-:W-:-:S05]  /*0bd0*/  FFMA.FTZ R17, -R16, R16, R17 ;  /* 0x0000001010117223 */ /* 0x000fca0000010111 */
        /* <DEDUP_REMOVED lines=8> */
[----:B------:R-:W-:Y:S02]  /*0c60*/  @UP0 UMOV UR11, UR9 ;  /* 0x00000009000b0c82 */ /* 0x000fe40008000000 */
[----:B------:R-:W-:Y:S05]  /*0c70*/  @P0 BRA `(.L_x_1381) ;  /* 0x0000000000340947 */ /* 0x000fea0003800000 */
[----:B------:R-:W-:Y:S01]  /*0c80*/  ULDC.U8 UR9, c[0x0][0x2a4] ;  /* 0x0000a90000097ab9 */ /* 0x000fe20000000000 */
[----:B------:R-:W-:Y:S01]  /*0c90*/  SHF.R.S32.HI R11, RZ, 0x1f, R22 ;  /* 0x0000001fff0b7819 */ /* 0x000fe20000011416 */
[----:B------:R-:W-:Y:S01]  /*0ca0*/  ULDC.64 UR18, c[0x0][0x238] ;  /* 0x00008e0000127ab9 */ /* 0x000fe20000000a00 */
[----:B------:R-:W-:Y:S02]  /*0cb0*/  ISETP.NE.AND P0, PT, RZ, UR9, PT ;  /* 0x00000009ff007c0c */ /* 0x000fe4000bf05270 */
[C---:B------:R-:W-:Y:S02]  /*0cc0*/  SHF.L.U32 R23, R22.reuse, 0x2, RZ ;  /* 0x0000000216177819 */ /* 0x040fe400000006ff */
[----:B------:R-:W-:Y:S02]  /*0cd0*/  SHF.L.U64.HI R0, R22, 0x2, R11 ;  /* 0x0000000216007819 */ /* 0x000fe4000001020b */
[----:B------:R-:W-:-:S04]  /*0ce0*/  IADD3 R10, P3, R23, UR18, RZ ;  /* 0x00000012170a7c10 */ /* 0x000fc8000ff7e0ff */
[----:B------:R-:W-:-:S03]  /*0cf0*/  IADD3.X R11, R0, UR19, RZ, P3, !PT ;  /* 0x00000013000b7c10 */ /* 0x000fc60009ffe4ff */
[----:B------:R-:W0:Y:S03]  /*0d00*/  @P0 LDC.64 R24, c[0x0][0x240] ;  /* 0x00009000ff180b82 */ /* 0x000e260000000a00 */
[----:B------:R-:W5:Y:S01]  /*0d10*/  LDG.E.64 R10, desc[UR12][R10.64] ;  /* 0x0000000c0a0a7981 */ /* 0x000f62000c1e1b00 */
[----:B0-----:R-:W-:-:S04]  /*0d20*/  @P0 IADD3 R22, P4, R23, R24, RZ ;  /* 0x0000001817160210 */ /* 0x001fc80007f9e0ff */
[----:B------:R-:W-:-:S05]  /*0d30*/  @P0 IADD3.X R23, R0, R25, RZ, P4, !PT ;  /* 0x0000001900170210 */ /* 0x000fca00027fe4ff */
[----:B------:R0:W5:Y:S04]  /*0d40*/  @P0 LDG.E.64 R12, desc[UR12][R22.64] ;  /* 0x0000000c160c0981 */ /* 0x000168000c1e1b00 */
.L_x_1381:
[----:B------:R-:W-:Y:S05]  /*0d50*/  BSYNC B0 ;  /* 0x0000000000007941 */ /* 0x000fea0003800000 */
.L_x_1380:
[----:B------:R-:W-:Y:S01]  /*0d60*/  ULDC.U8 UR9, c[0x0][0x2a4] ;  /* 0x0000a90000097ab9 */ /* 0x000fe20000000000 */
[C---:B-----5:R-:W-:Y:S01]  /*0d70*/  FADD.FTZ R39, -R16.reuse, R20 ;  /* 0x0000001410277221 */ /* 0x060fe20000010100 */
[----:B------:R-:W-:Y:S01]  /*0d80*/  ISETP.NE.AND P4, PT, RZ, UR9, PT ;  /* 0x00000009ff007c0c */ /* 0x000fe2000bf85270 */
[C---:B------:R-:W-:Y:S01]  /*0d90*/  FADD.FTZ R36, -R16.reuse, R21 ;  /* 0x0000001510247221 */ /* 0x040fe20000010100 */
[C---:B------:R-:W-:Y:S01]  /*0da0*/  FADD.FTZ R32, -R16.reuse, R32 ;  /* 0x0000002010207221 */ /* 0x040fe20000010100 */
[----:B------:R-:W-:Y:S01]  /*0db0*/  FADD.FTZ R33, -R16, R33 ;  /* 0x0000002110217221 */ /* 0x000fe20000010100 */
[----:B0-----:R-:W-:Y:S01]  /*0dc0*/  MOV R22, R2 ;  /* 0x0000000200167202 */ /* 0x001fe20000000f00 */
        /* <DEDUP_REMOVED lines=23> */
.L_x_1382:
[----:B------:R-:W-:Y:S01]  /*0f40*/  FMUL.FTZ R0, R22, R10 ;  /* 0x0000000a16007220 */ /* 0x000fe20000410000 */
[----:B------:R-:W-:Y:S01]  /*0f50*/  MOV R17, R5 ;  /* 0x0000000500117202 */ /* 0x000fe20000000f00 */
        /* <DEDUP_REMOVED lines=24> */
.L_x_1383:
[----:B------:R-:W-:Y:S01]  /*10e0*/  FFMA.FTZ R26, R36, R23, R25 ;  /* 0x00000017241a7223 */ /* 0x000fe20000010019 */
[----:B------:R-:W-:Y:S01]  /*10f0*/  FMUL.FTZ R24, R20, R10 ;  /* 0x0000000a14187220 */ /* 0x000fe20000410000 */
[----:B------:R-:W-:Y:S01]  /*1100*/  FADD.FTZ R25, R23, R0 ;  /* 0x0000000017197221 */ /* 0x000fe20000010000 */
[C---:B------:R-:W-:Y:S01]  /*1110*/  FADD.FTZ R35, -R16.reuse, R18 ;  /* 0x0000001210237221 */ /* 0x040fe20000010100 */
[----:B------:R-:W-:Y:S01]  /*1120*/  FADD.FTZ R32, -R16, R19 ;  /* 0x0000001310207221 */ /* 0x000fe20000010100 */
[----:B------:R-:W-:Y:S01]  /*1130*/  FFMA.FTZ R23, R37, R24, R26 ;  /* 0x0000001825177223 */ /* 0x000fe2000001001a */
[----:B------:R-:W-:Y:S01]  /*1140*/  FADD.FTZ R0, R25, R24 ;  /* 0x0000001819007221 */ /* 0x000fe20000010000 */
[----:B------:R-:W-:Y:S01]  /*1150*/  MOV R19, R6 ;  /* 0x0000000600137202 */ /* 0x000fe20000000f00 */
[----:B------:R-:W-:Y:S01]  /*1160*/  FMUL.FTZ R35, R35, UR11 ;  /* 0x0000000b23237c20 */ /* 0x000fe20008410000 */
[----:B------:R-:W-:Y:S01]  /*1170*/  MOV R18, R7 ;  /* 0x0000000700127202 */ /* 0x000fe20000000f00 */
        /* <DEDUP_REMOVED lines=21> */
.L_x_1384:
[----:B------:R-:W-:Y:S01]  /*12d0*/  FFMA.FTZ R26, R34, R25, R23 ;  /* 0x00000019221a7223 */ /* 0x000fe20000010017 */
[----:B------:R-:W-:Y:S01]  /*12e0*/  FADD.FTZ R25, R25, R0 ;  /* 0x0000000019197221 */ /* 0x000fe20000010000 */
[----:B------:R-:W-:Y:S01]  /*12f0*/  FMUL.FTZ R24, R19, R10 ;  /* 0x0000000a13187220 */ /* 0x000fe20000410000 */
[C---:B------:R-:W-:Y:S01]  /*1300*/  FADD.FTZ R33, -R16.reuse, R14 ;  /* 0x0000000e10217221 */ /* 0x040fe20000010100 */
[----:B------:R-:W-:Y:S01]  /*1310*/  FADD.FTZ R0, -R16, R15 ;  /* 0x0000000f10007221 */ /* 0x000fe20000010100 */
[----:B------:R-:W-:Y:S01]  /*1320*/  MOV R16, R8 ;  /* 0x0000000800107202 */ /* 0x000fe20000000f00 */
[----:B------:R-:W-:Y:S01]  /*1330*/  FFMA.FTZ R15, R35, R24, R26 ;  /* 0x00000018230f7223 */ /* 0x000fe2000001001a */
[----:B------:R-:W-:Y:S01]  /*1340*/  FADD.FTZ R14, R25, R24 ;  /* 0x00000018190e7221 */ /* 0x000fe20000010000 */
[----:B------:R-:W-:Y:S01]  /*1350*/  MOV R27, R9 ;  /* 0x00000009001b7202 */ /* 0x000fe20000000f00 */
        /* <DEDUP_REMOVED lines=22> */
.L_x_1385:
        /* <DEDUP_REMOVED lines=8> */
[----:B------:R-:W-:Y:S01]  /*1540*/  FADD.FTZ R25, RZ, R22 ;  /* 0x00000016ff197221 */ /* 0x000fe20000010000 */
[----:B------:R-:W-:Y:S01]  /*1550*/  FFMA.FTZ R14, R0, R23, R15 ;  /* 0x00000017000e7223 */ /* 0x000fe2000001000f */
[----:B------:R-:W-:Y:S01]  /*1560*/  FADD.FTZ R15, R23, R24 ;  /* 0x00000018170f7221 */ /* 0x000fe20000010000 */
[----:B------:R-:W-:Y:S01]  /*1570*/  FFMA.FTZ R26, R39, R22, RZ ;  /* 0x00000016271a7223 */ /* 0x000fe200000100ff */
[----:B------:R-:W-:Y:S01]  /*1580*/  FADD.FTZ R22, RZ, R21 ;  /* 0x00000015ff167221 */ /* 0x000fe20000010000 */
[----:B------:R-:W-:Y:S01]  /*1590*/  FFMA.FTZ R21, R36, R21, RZ ;  /* 0x0000001524157223 */ /* 0x000fe200000100ff */
[----:B------:R-:W1:Y:S01]  /*15a0*/  SHFL.DOWN PT, R23, R14, 0x1, 0x1f ;  /* 0x08201f000e177f89 */ /* 0x000e6200000e0000 */
[----:B------:R-:W-:Y:S01]  /*15b0*/  UMOV UR10, 0x400 ;  /* 0x00000400000a7882 */ /* 0x000fe20000000000 */
[----:B------:R-:W-:Y:S01]  /*15c0*/  FADD.FTZ R28, R25, R20 ;  /* 0x00000014191c7221 */ /* 0x000fe20000010000 */
[----:B------:R-:W-:Y:S01]  /*15d0*/  UIADD3 UR9, UR10, 0x40, URZ ;  /* 0x000000400a097890 */ /* 0x000fe2000fffe03f */
[----:B------:R-:W2:Y:S01]  /*15e0*/  SHFL.DOWN PT, R24, R15, 0x1, 0x1f ;  /* 0x08201f000f187f89 */ /* 0x000ea200000e0000 */
[----:B------:R-:W-:Y:S01]  /*15f0*/  FFMA.FTZ R26, R37, R20, R26 ;  /* 0x00000014251a7223 */ /* 0x000fe2000001001a */
[----:B------:R-:W-:Y:S01]  /*1600*/  FFMA.FTZ R21, R34, R17, R21 ;  /* 0x0000001122157223 */ /* 0x000fe20000010015 */
[----:B------:R-:W-:Y:S01]  /*1610*/  FADD.FTZ R25, R22, R17 ;  /* 0x0000001116197221 */ /* 0x000fe20000010000 */
[----:B------:R-:W-:Y:S01]  /*1620*/  ISETP.NE.AND P3, PT, R45, RZ, PT ;  /* 0x000000ff2d00720c */ /* 0x000fe20003f65270 */
[----:B------:R-:W-:Y:S01]  /*1630*/  FFMA.FTZ R26, R35, R19, R26 ;  /* 0x00000013231a7223 */ /* 0x000fe2000001001a */
[----:B------:R-:W-:Y:S01]  /*1640*/  FFMA.FTZ R21, R32, R18, R21 ;  /* 0x0000001220157223 */ /* 0x000fe20000010015 */
[----:B------:R-:W-:Y:S01]  /*1650*/  FADD.FTZ R17, R28, R19 ;  /* 0x000000131c117221 */ /* 0x000fe20000010000 */
[----:B------:R-:W-:Y:S01]  /*1660*/  FADD.FTZ R20, R25, R18 ;  /* 0x0000001219147221 */ /* 0x000fe20000010000 */
[----:B------:R-:W-:Y:S01]  /*1670*/  BSSY B0, `(.L_x_1386) ;  /* 0x000002c000007945 */ /* 0x000fe20003800000 */
[----:B------:R-:W-:Y:S01]  /*1680*/  FFMA.FTZ R25, R0, R27, R21 ;  /* 0x0000001b00197223 */ /* 0x000fe20000010015 */
[----:B------:R-:W-:Y:S01]  /*1690*/  ISETP.GT.U32.AND P5, PT, R45, 0x3, PT ;  /* 0x000000032d00780c */ /* 0x000fe20003fa4070 */
        /* <DEDUP_REMOVED lines=25> */
[----:B------:R-:W-:Y:S01]  /*1830*/  ISETP.NE.AND P0, PT, R42, RZ, PT ;  /* 0x000000ff2a00720c */ /* 0x000fe20003f05270 */
[----:B------:R-:W-:Y:S01]  /*1840*/  FFMA.FTZ R24, R33, R16, R26 ;  /* 0x0000001021187223 */ /* 0x000fe2000001001a */
[----:B------:R-:W-:-:S05]  /*1850*/  FADD.FTZ R26, R17, R16 ;  /* 0x00000010111a7221 */ /* 0x000fca0000010000 */
[----:B------:R0:W-:Y:S06]  /*1860*/  STS.128 [R44], R24 ;  /* 0x000000182c007388 */ /* 0x0001ec0000000c00 */
        /* <DEDUP_REMOVED lines=12> */
.L_x_1387:
[----:B------:R-:W-:Y:S05]  /*1930*/  BSYNC B0 ;  /* 0x0000000000007941 */ /* 0x000fea0003800000 */
.L_x_1386:
        /* <DEDUP_REMOVED lines=11> */
[----:B------:R-:W0:Y:S01]  /*19f0*/  LDS.128 R28, [R44+0x100] ;  /* 0x000100002c1c7984 */ /* 0x000e220000000c00 */
[----:B------:R-:W-:Y:S01]  /*1a00*/  FADD.FTZ R24, R24, R17 ;  /* 0x0000001118187221 */ /* 0x000fe20000010000 */
[----:B------:R-:W-:Y:S01]  /*1a10*/  FADD.FTZ R51, R25, R18 ;  /* 0x0000001219337221 */ /* 0x000fe20000010000 */
[----:B------:R-:W-:Y:S01]  /*1a20*/  FADD.FTZ R50, R50, R19 ;  /* 0x0000001332327221 */ /* 0x000fe20000010000 */
[----:B---3--:R-:W-:Y:S01]  /*1a30*/  FADD.FTZ R53, R53, R20 ;  /* 0x0000001435357221 */ /* 0x008fe20000010000 */
        /* <DEDUP_REMOVED lines=126> */
[----:B------:R-:W-:Y:S02]  /*2220*/  FADD.FTZ R50, R50, R17 ;  /* 0x0000001132327221 */ /* 0x000fe40000010000 */
[----:B------:R-:W0:Y:S01]  /*2230*/  LDS.128 R28, [R44+0x7c0] ;  /* 0x0007c0002c1c7984 */ /* 0x000e220000000c00 */
        /* <DEDUP_REMOVED lines=14> */
.L_x_1389:
[----:B------:R-:W-:Y:S05]  /*2320*/  BSYNC B0 ;  /* 0x0000000000007941 */ /* 0x000fea0003800000 */
.L_x_1388:
        /* <DEDUP_REMOVED lines=20> */
.L_x_1391:
[----:B------:R-:W-:Y:S05]  /*2470*/  BSYNC B0 ;  /* 0x0000000000007941 */ /* 0x000fea0003800000 */
.L_x_1390:
[----:B------:R-:W-:Y:S05]  /*2480*/  @!P0 BRA `(.L_x_1392) ;  /* 0x0000001000948947 */ /* 0x000fea0003800000 */
[----:B------:R-:W1:Y:S01]  /*2490*/  LDC.64 R18, c[0x0][0x258] ;  /* 0x00009600ff127b82 */ /* 0x000e620000000a00 */
[----:B------:R-:W-:-:S04]  /*24a0*/  ULOP3.LUT UR9, UR4, 0x1, URZ, 0xc0, !UPT ;  /* 0x0000000104097892 */ /* 0x000fc8000f8ec03f */
[----:B------:R-:W-:-:S03]  /*24b0*/  UIMAD UR9, UR9, UR16, URZ ;  /* 0x00000010090972a4 */ /* 0x000fc6000f8e023f */
[----:B0-2---:R-:W0:Y:S03]  /*24c0*/  LDC.64 R26, c[0x0][0x260] ;  /* 0x00009800ff1a7b82 */ /* 0x005e260000000a00 */
[----:B------:R-:W-:Y:S01]  /*24d0*/  IMAD R20, R16, UR9, RZ ;  /* 0x0000000910147c24 */ /* 0x000fe2000f8e02ff */
[----:B------:R-:W-:-:S04]  /*24e0*/  IADD3 R17, R43, UR9, RZ ;  /* 0x000000092b117c10 */ /* 0x000fc8000fffe0ff */
[----:B------:R-:W-:Y:S01]  /*24f0*/  SHF.L.U32 R21, R20, 0x1, RZ ;  /* 0x0000000114157819 */ /* 0x000fe200000006ff */
[----:B-1----:R-:W-:-:S04]  /*2500*/  IMAD.WIDE.U32 R18, R17, 0x4, R18 ;  /* 0x0000000411127825 */ /* 0x002fc800078e0012 */
[----:B0-----:R-:W-:Y:S01]  /*2510*/  IMAD.WIDE R26, R21, 0x4, R26 ;  /* 0x00000004151a7825 */ /* 0x001fe200078e021a */
[----:B------:R-:W-:Y:S06]  /*2520*/  @P3 BRA `(.L_x_1393) ;  /* 0x0000000000743947 */ /* 0x000fec0003800000 */
[----:B------:R-:W0:Y:S01]  /*2530*/  S2R R42, SR_LANEID ;  /* 0x00000000002a7919 */ /* 0x000e220000000000 */
[----:B------:R-:W1:Y:S01]  /*2540*/  S2UR UR18, SR_CTAID.Y ;  /* 0x00000000001279c3 */ /* 0x000e620000002600 */
[----:B------:R-:W-:Y:S01]  /*2550*/  VOTEU.ANY UR10, UPT, PT ;  /* 0x00000000000a7886 */ /* 0x000fe200038e0100 */
[----:B------:R-:W-:Y:S01]  /*2560*/  ULOP3.LUT UP0, URZ, UR4, 0x2, URZ, 0xc0, !UPT ;  /* 0x00000002043f7892 */ /* 0x000fe2000f80c03f */
[----:B------:R-:W2:Y:S01]  /*2570*/  S2R R20, SR_CTAID.X ;  /* 0x0000000000147919 */ /* 0x000ea20000002500 */
[----:B------:R-:W-:Y:S01]  /*2580*/  UFLO.U32 UR17, UR10 ;  /* 0x0000000a001172bd */ /* 0x000fe200080e0000 */
[----:B------:R-:W-:Y:S01]  /*2590*/  UMOV UR9, 0x1 ;  /* 0x0000000100097882 */ /* 0x000fe20000000000 */
[----:B------:R-:W-:Y:S02]  /*25a0*/  UPOPC UR10, UR10 ;  /* 0x0000000a000a72bf */ /* 0x000fe40008000000 */
[----:B------:R-:W-:-:S04]  /*25b0*/  USEL UR9, UR9, 0xffffffff, !UP0 ;  /* 0xffffffff09097887 */ /* 0x000fc8000c000000 */
[----:B------:R-:W-:-:S06]  /*25c0*/  UIMAD UR9, UR9, UR10, URZ ;  /* 0x0000000a090972a4 */ /* 0x000fcc000f8e023f */
[----:B------:R-:W-:Y:S02]  /*25d0*/  MOV R17, UR9 ;  /* 0x0000000900117c02 */ /* 0x000fe40008000f00 */
[----:B-1----:R-:W-:Y:S02]  /*25e0*/  MOV R43, UR18 ;  /* 0x00000012002b7c02 */ /* 0x002fe40008000f00 */
[----:B0-----:R-:W-:-:S03]  /*25f0*/  ISETP.EQ.U32.AND P0, PT, R42, UR17, PT ;  /* 0x000000112a007c0c */ /* 0x001fc6000bf02070 */
[----:B--2---:R-:W-:-:S04]  /*2600*/  IMAD R21, R20, UR16, R43 ;  /* 0x0000001014157c24 */ /* 0x004fc8000f8e022b */
        /* <DEDUP_REMOVED lines=9> */
[----:B0-----:R-:W-:Y:S05]  /*26a0*/  @!P0 BRA `(.L_x_1393) ;  /* 0x0000000000148947 */ /* 0x001fea0003800000 */
.L_x_1394:
[----:B------:R-:W2:Y:S04]  /*26b0*/  LDG.E.STRONG.GPU R17, desc[UR12][R18.64] ;  /* 0x0000000c12117981 */ /* 0x000ea8000c1ef900 */
[----:B--2---:R-:W-:Y:S01]  /*26c0*/  CCTL.IVALL ;  /* 0x00000000ff00798f */ /* 0x004fe20002000000 */
[----:B------:R-:W-:Y:S05]  /*26d0*/  YIELD ;  /* 0x0000000000007946 */ /* 0x000fea0003800000 */
[----:B------:R-:W-:-:S13]  /*26e0*/  ISETP.NE.AND P0, PT, R17, R22, PT ;  /* 0x000000161100720c */ /* 0x000fda0003f05270 */
[----:B------:R-:W-:Y:S05]  /*26f0*/  @P0 BRA `(.L_x_1394) ;  /* 0xfffffffc00ec0947 */ /* 0x000fea000383ffff */
.L_x_1393:
        /* <DEDUP_REMOVED lines=17> */
.L_x_1398:
[C---:B------:R-:W-:Y:S02]  /*2810*/  ISETP.EQ.OR P5, PT, R24.reuse, UR14, P3 ;  /* 0x0000000e18007c0c */ /* 0x040fe40009fa2670 */
[----:B------:R-:W-:-:S04]  /*2820*/  IADD3 R20, R24, 0x1, RZ ;  /* 0x0000000118147810 */ /* 0x000fc80007ffe0ff */
[----:B------:R-:W-:-:S07]  /*2830*/  ISETP.EQ.OR P6, PT, R20, UR14, P3 ;  /* 0x0000000e14007c0c */ /* 0x000fce0009fc2670 */
        /* <DEDUP_REMOVED lines=112> */
.L_x_1397:
        /* <DEDUP_REMOVED lines=12> */
[----:B------:R-:W-:Y:S02]  /*3000*/  IADD3 R28, R24, 0x3, RZ ;  /* 0x00000003181c7810 */ /* 0x000fe40007ffe0ff */
[----:B------:R-:W-:Y:S02]  /*3010*/  ISETP.EQ.OR P0, PT, R22, UR14, P3 ;  /* 0x0000000e16007c0c */ /* 0x000fe40009f02670 */
[----:B------:R-:W-:Y:S01]  /*3020*/  IADD3 R24, R24, 0x4, RZ ;  /* 0x0000000418187810 */ /* 0x000fe20007ffe0ff */
[----:B--2---:R-:W-:Y:S01]  /*3030*/  @!P6 FADD.FTZ R14, R14, R18 ;  /* 0x000000120e0ee221 */ /* 0x004fe20000010000 */
[----:B------:R-:W-:Y:S01]  /*3040*/  @!P6 FADD.FTZ R15, R15, R19 ;  /* 0x000000130f0fe221 */ /* 0x000fe20000010000 */
[----:B------:R-:W-:-:S08]  /*3050*/  ISETP.EQ.OR P6, PT, R28, UR14, P3 ;  /* 0x0000000e1c007c0c */ /* 0x000fd00009fc2670 */
[----:B------:R-:W-:-:S04]  /*3060*/  @!P0 IMAD R19, R22, UR16, R43 ;  /* 0x0000001016138c24 */ /* 0x000fc8000f8e022b */
[----:B------:R-:W-:-:S04]  /*3070*/  @!P0 IMAD.WIDE.U32 R18, R19, 0x8, R26 ;  /* 0x0000000813128825 */ /* 0x000fc800078e001a */
[----:B---3--:R-:W-:Y:S01]  /*3080*/  @!P5 FADD.FTZ R14, R14, R20 ;  /* 0x000000140e0ed221 */ /* 0x008fe20000010000 */
        /* <DEDUP_REMOVED lines=40> */
.L_x_1399:
[----:B------:R-:W-:-:S13]  /*3310*/  ISETP.NE.OR P0, PT, R17, RZ, P0 ;  /* 0x000000ff1100720c */ /* 0x000fda0000705670 */
[----:B------:R-:W-:Y:S05]  /*3320*/  @!P0 BRA `(.L_x_1395) ;  /* 0x00000000007c8947 */ /* 0x000fea0003800000 */
.L_x_1396:
[----:B------:R-:W-:-:S13]  /*3330*/  ISETP.EQ.OR P6, PT, R24, UR14, P3 ;  /* 0x0000000e18007c0c */ /* 0x000fda0009fc2670 */
[----:B------:R-:W-:-:S04]  /*3340*/  @!P6 IMAD R19, R24, UR16, R43 ;  /* 0x000000101813ec24 */ /* 0x000fc8000f8e022b */
[----:B------:R-:W-:-:S06]  /*3350*/  @!P6 IMAD.WIDE.U32 R18, R19, 0x8, R26 ;  /* 0x000000081312e825 */ /* 0x000fcc00078e001a */
[----:B------:R-:W2:Y:S01]  /*3360*/  @!P6 LDG.E.64 R18, desc[UR12][R18.64] ;  /* 0x0000000c1212e981 */ /* 0x000ea2000c1e1b00 */
[C---:B------:R-:W-:Y:S02]  /*3370*/  IADD3 R20, R24.reuse, 0x1, RZ ;  /* 0x0000000118147810 */ /* 0x040fe40007ffe0ff */
[----:B------:R-:W-:Y:S02]  /*3380*/  IADD3 R22, R24, 0x2, RZ ;  /* 0x0000000218167810 */ /* 0x000fe40007ffe0ff */
[----:B------:R-:W-:Y:S02]  /*3390*/  ISETP.EQ.OR P0, PT, R20, UR14, P3 ;  /* 0x0000000e14007c0c */ /* 0x000fe40009f02670 */
[----:B------:R-:W-:Y:S02]  /*33a0*/  IADD3 R28, R24, 0x3, RZ ;  /* 0x00000003181c7810 */ /* 0x000fe40007ffe0ff */
[----:B------:R-:W-:-:S09]  /*33b0*/  ISETP.EQ.OR P5, PT, R22, UR14, P3 ;  /* 0x0000000e16007c0c */ /* 0x000fd20009fa2670 */
[----:B------:R-:W-:-:S04]  /*33c0*/  @!P0 IMAD R21, R20, UR16, R43 ;  /* 0x0000001014158c24 */ /* 0x000fc8000f8e022b */
[----:B------:R-:W-:Y:S02]  /*33d0*/  @!P5 IMAD R23, R22, UR16, R43 ;  /* 0x000000101617dc24 */ /* 0x000fe4000f8e022b */
[----:B--2---:R-:W-:Y:S01]  /*33e0*/  @!P6 FADD.FTZ R14, R14, R18 ;  /* 0x000000120e0ee221 */ /* 0x004fe20000010000 */
        /* <DEDUP_REMOVED lines=19> */
.L_x_1395:
        /* <DEDUP_REMOVED lines=8> */
[----:B------:R-:W2:Y:S02]  /*35a0*/  LDG.E.64 R16, desc[UR12][R16.64] ;  /* 0x0000000c10107981 */ /* 0x000ea4000c1e1b00 */
[----:B--2---:R-:W-:Y:S01]  /*35b0*/  FADD.FTZ R14, R14, R16 ;  /* 0x000000100e0e7221 */ /* 0x004fe20000010000 */
[----:B------:R-:W-:-:S07]  /*35c0*/  FADD.FTZ R15, R15, R17 ;  /* 0x000000110f0f7221 */ /* 0x000fce0000010000 */
.L_x_1401:
[----:B------:R-:W-:Y:S05]  /*35d0*/  BSYNC B0 ;  /* 0x0000000000007941 */ /* 0x000fea0003800000 */
.L_x_1400:
        /* <DEDUP_REMOVED lines=16> */
.L_x_1392:
[----:B------:R-:W1:Y:S01]  /*36e0*/  S2UR UR10, SR_CgaCtaId ;  /* 0x00000000000a79c3 */ /* 0x000e620000008800 */
[----:B------:R-:W-:Y:S01]  /*36f0*/  UMOV UR9, 0x400 ;  /* 0x0000040000097882 */ /* 0x000fe20000000000 */
[C---:B--2---:R-:W-:Y:S01]  /*3700*/  IADD3 R22, R41.reuse, 0x40, RZ ;  /* 0x0000004029167810 */ /* 0x044fe20007ffe0ff */
[----:B------:R-:W-:Y:S01]  /*3710*/  ULDC.64 UR18, c[0x0][0x290] ;  /* 0x0000a40000127ab9 */ /* 0x000fe20000000a00 */
[----:B------:R-:W-:Y:S02]  /*3720*/  IADD3 R18, R41, 0x60, RZ ;  /* 0x0000006029127810 */ /* 0x000fe40007ffe0ff */
[----:B------:R-:W-:Y:S02]  /*3730*/  ISETP.GE.U32.AND P0, PT, R22, UR18, PT ;  /* 0x0000001216007c0c */ /* 0x000fe4000bf06070 */
[----:B------:R-:W-:Y:S02]  /*3740*/  SHF.R.S32.HI R23, RZ, 0x1f, R22 ;  /* 0x0000001fff177819 */ /* 0x000fe40000011416 */
[----:B------:R-:W-:-:S02]  /*3750*/  SHF.R.S32.HI R19, RZ, 0x1f, R18 ;  /* 0x0000001fff137819 */ /* 0x000fc40000011412 */
[----:B------:R-:W-:-:S04]  /*3760*/  ISETP.GE.AND.EX P0, PT, R23, UR19, PT, P0 ;  /* 0x0000001317007c0c */ /* 0x000fc8000bf06300 */
[----:B------:R-:W-:Y:S01]  /*3770*/  ISETP.LT.U32.AND P0, PT, R45, 0x80, !P0 ;  /* 0x000000802d00780c */ /* 0x000fe20004701070 */
[----:B-1----:R-:W-:-:S09]  /*3780*/  ULEA UR9, UR10, UR9, 0x18 ;  /* 0x000000090a097291 */ /* 0x002fd2000f8ec03f */
[----:B------:R-:W-:Y:S01]  /*3790*/  @!P3 STS.64 [UR9+0x30], R14 ;  /* 0x0000300eff00b988 */ /* 0x000fe20008000a09 */
[----:B------:R-:W-:Y:S01]  /*37a0*/  BAR.SYNC.DEFER_BLOCKING 0x0 ;  /* 0x0000000000007b1d */ /* 0x000fe20000010000 */
[----:B------:R-:W-:-:S04]  /*37b0*/  ISETP.GE.U32.AND P3, PT, R18, UR18, PT ;  /* 0x0000001212007c0c */ /* 0x000fc8000bf66070 */
[----:B------:R-:W-:-:S04]  /*37c0*/  ISETP.GE.AND.EX P3, PT, R19, UR19, PT, P3 ;  /* 0x0000001313007c0c */ /* 0x000fc8000bf66330 */
[----:B------:R-:W-:Y:S01]  /*37d0*/  ISETP.LT.U32.AND P3, PT, R45, 0x80, !P3 ;  /* 0x000000802d00780c */ /* 0x000fe20005f61070 */
[----:B------:R-:W1:Y:S01]  /*37e0*/  LDS.64 R16, [UR9+0x30] ;  /* 0x00003009ff107984 */ /* 0x000e620008000a00 */
[----:B------:R-:W-:Y:S02]  /*37f0*/  ULDC UR9, c[0x0][0x2bc] ;  /* 0x0000af0000097ab9 */ /* 0x000fe40000000800 */
[----:B-1----:R-:W-:Y:S01]  /*3800*/  FMUL.FTZ R20, R16, UR9 ;  /* 0x0000000910147c20 */ /* 0x002fe20008410000 */
[----:B------:R-:W-:Y:S01]  /*3810*/  FMUL.FTZ R21, R17, UR9 ;  /* 0x0000000911157c20 */ /* 0x000fe20008410000 */
[----:B------:R-:W-:Y:S07]  /*3820*/  @!P4 BRA `(.L_x_1402) ;  /* 0x000000000048c947 */ /* 0x000fee0003800000 */
        /* <DEDUP_REMOVED lines=18> */
.L_x_1402:
[----:B------:R-:W-:Y:S04]  /*3950*/  BSSY B0, `(.L_x_1403) ;  /* 0x0000014000007945 */ /* 0x000fe80003800000 */
[----:B------:R-:W-:Y:S05]  /*3960*/  @!P1 BRA `(.L_x_1404) ;  /* 0x0000000000489947 */ /* 0x000fea0003800000 */
[----:B------:R-:W-:Y:S01]  /*3970*/  SHF.R.S32.HI R16, RZ, 0x1f, R41 ;  /* 0x0000001fff107819 */ /* 0x000fe20000011429 */
[----:B------:R-:W-:Y:S01]  /*3980*/  ULDC.64 UR18, c[0x0][0x288] ;  /* 0x0000a20000127ab9 */ /* 0x000fe20000000a00 */
[----:B0-----:R-:W-:Y:S01]  /*3990*/  MOV R14, R46 ;  /* 0x0000002e000e7202 */ /* 0x001fe20000000f00 */
[-CC-:B------:R-:W-:Y:S01]  /*39a0*/  FFMA.FTZ R39, R39, R20.reuse, R21.reuse ;  /* 0x0000001427277223 */ /* 0x180fe20000010015 */
[----:B------:R-:W-:Y:S01]  /*39b0*/  MOV R15, R49 ;  /* 0x00000031000f7202 */ /* 0x000fe20000000f00 */
[----:B------:R-:W-:Y:S02]  /*39c0*/  IMAD R16, R16, UR18, RZ ;  /* 0x0000001210107c24 */ /* 0x000fe4000f8e02ff */
[----:B------:R-:W-:Y:S01]  /*39d0*/  FFMA.FTZ R36, R36, R20, R21 ;  /* 0x0000001424247223 */ /* 0x000fe20000010015 */
[----:B------:R-:W-:-:S04]  /*39e0*/  IMAD.WIDE.U32 R14, R41, UR18, R14 ;  /* 0x00000012290e7c25 */ /* 0x000fc8000f8e000e */
[----:B------:R-:W-:Y:S01]  /*39f0*/  IMAD R17, R41, UR19, R16 ;  /* 0x0000001329117c24 */ /* 0x000fe2000f8e0210 */
[----:B------:R-:W-:Y:S01]  /*3a00*/  ULDC.64 UR18, c[0x0][0x210] ;  /* 0x0000840000127ab9 */ /* 0x000fe20000000a00 */
[----:B------:R-:W-:Y:S01]  /*3a10*/  FFMA.FTZ R16, R10, R2, -R39 ;  /* 0x000000020a107223 */ /* 0x000fe20000010827 */
[----:B------:R-:W-:Y:S02]  /*3a20*/  LEA R2, P5, R14, UR18, 0x2 ;  /* 0x000000120e027c11 */ /* 0x000fe4000f8a10ff */
[----:B------:R-:W-:Y:S01]  /*3a30*/  IADD3 R15, R15, R17, RZ ;  /* 0x000000110f0f7210 */ /* 0x000fe20007ffe0ff */
[----:B------:R-:W-:Y:S01]  /*3a40*/  FFMA.FTZ R17, R11, R3, -R36 ;  /* 0x000000030b117223 */ /* 0x000fe20000010824 */
[----:B------:R-:W-:Y:S02]  /*3a50*/  FMUL.FTZ R16, R16, UR11 ;  /* 0x0000000b10107c20 */ /* 0x000fe40008410000 */
[----:B------:R-:W-:Y:S01]  /*3a60*/  LEA.HI.X R3, R14, UR19, R15, 0x2, P5 ;  /* 0x000000130e037c11 */ /* 0x000fe2000a8f140f */
[----:B------:R-:W-:-:S05]  /*3a70*/  FMUL.FTZ R17, R17, UR11 ;  /* 0x0000000b11117c20 */ /* 0x000fca0008410000 */
[----:B------:R1:W-:Y:S02]  /*3a80*/  STG.E.64 desc[UR12][R2.64], R16 ;  /* 0x0000001002007986 */ /* 0x0003e4000c101b0c */
.L_x_1404:
[----:B------:R-:W-:Y:S05]  /*3a90*/  BSYNC B0 ;  /* 0x0000000000007941 */ /* 0x000fea0003800000 */
.L_x_1403:
[----:B------:R-:W-:Y:S05]  /*3aa0*/  @!P4 BRA `(.L_x_1405) ;  /* 0x000000000048c947 */ /* 0x000fea0003800000 */
[----:B-1----:R-:W-:Y:S01]  /*3ab0*/  FFMA.FTZ R2, R37, R10, R12 ;  /* 0x0000000a25027223 */ /* 0x002fe2000001000c */
        /* <DEDUP_REMOVED lines=17> */
.L_x_1405:
[----:B------:R-:W-:Y:S04]  /*3bd0*/  BSSY B0, `(.L_x_1406) ;  /* 0x0000015000007945 */ /* 0x000fe80003800000 */
[----:B------:R-:W-:Y:S05]  /*3be0*/  @!P2 BRA `(.L_x_1407) ;  /* 0x00000000004ca947 */ /* 0x000fea0003800000 */
[----:B0-----:R-:W-:Y:S01]  /*3bf0*/  IADD3 R15, R41, 0x20, RZ ;  /* 0x00000020290f7810 */ /* 0x001fe20007ffe0ff */
[----:B------:R-:W-:Y:S01]  /*3c00*/  ULDC.64 UR18, c[0x0][0x288] ;  /* 0x0000a20000127ab9 */ /* 0x000fe20000000a00 */
[----:B-1----:R-:W-:Y:S01]  /*3c10*/  MOV R2, R46 ;  /* 0x0000002e00027202 */ /* 0x002fe20000000f00 */
[-C--:B------:R-:W-:Y:S01]  /*3c20*/  FFMA.FTZ R37, R37, R20.reuse, R21 ;  /* 0x0000001425257223 */ /* 0x080fe20000010015 */
[----:B------:R-:W-:Y:S01]  /*3c30*/  SHF.R.S32.HI R14, RZ, 0x1f, R15 ;  /* 0x0000001fff0e7819 */ /* 0x000fe2000001140f */
[----:B------:R-:W-:Y:S01]  /*3c40*/  FFMA.FTZ R34, R34, R20, R21 ;  /* 0x0000001422227223 */ /* 0x000fe20000010015 */
[----:B------:R-:W-:Y:S01]  /*3c50*/  MOV R3, R49 ;  /* 0x0000003100037202 */ /* 0x000fe20000000f00 */
[----:B------:R-:W-:Y:S02]  /*3c60*/  FFMA.FTZ R37, R10, R4, -R37 ;  /* 0x000000040a257223 */ /* 0x000fe40000010825 */
[----:B------:R-:W-:Y:S02]  /*3c70*/  IMAD R14, R14, UR18, RZ ;  /* 0x000000120e0e7c24 */ /* 0x000fe4000f8e02ff */
[----:B------:R-:W-:-:S04]  /*3c80*/  IMAD.WIDE.U32 R2, R15, UR18, R2 ;  /* 0x000000120f027c25 */ /* 0x000fc8000f8e0002 */
[----:B------:R-:W-:Y:S01]  /*3c90*/  IMAD R15, R15, UR19, R14 ;  /* 0x000000130f0f7c24 */ /* 0x000fe2000f8e020e */
[----:B------:R-:W-:Y:S01]  /*3ca0*/  ULDC.64 UR18, c[0x0][0x210] ;  /* 0x0000840000127ab9 */ /* 0x000fe20000000a00 */
[----:B------:R-:W-:Y:S01]  /*3cb0*/  FMUL.FTZ R14, R37, UR11 ;  /* 0x0000000b250e7c20 */ /* 0x000fe20008410000 */
[----:B------:R-:W-:Y:S02]  /*3cc0*/  LEA R4, P5, R2, UR18, 0x2 ;  /* 0x0000001202047c11 */ /* 0x000fe4000f8a10ff */
[----:B------:R-:W-:Y:S01]  /*3cd0*/  IADD3 R3, R3, R15, RZ ;  /* 0x0000000f03037210 */ /* 0x000fe20007ffe0ff */
[----:B------:R-:W-:-:S03]  /*3ce0*/  FFMA.FTZ R15, R11, R5, -R34 ;  /* 0x000000050b0f7223 */ /* 0x000fc60000010822 */
[----:B------:R-:W-:Y:S01]  /*3cf0*/  LEA.HI.X R5, R2, UR19, R3, 0x2, P5 ;  /* 0x0000001302057c11 */ /* 0x000fe2000a8f1403 */
[----:B------:R-:W-:-:S05]  /*3d00*/  FMUL.FTZ R15, R15, UR11 ;  /* 0x0000000b0f0f7c20 */ /* 0x000fca0008410000 */
[----:B------:R2:W-:Y:S02]  /*3d10*/  STG.E.64 desc[UR12][R4.64], R14 ;  /* 0x0000000e04007986 */ /* 0x0005e4000c101b0c */
.L_x_1407:
[----:B------:R-:W-:Y:S05]  /*3d20*/  BSYNC B0 ;  /* 0x0000000000007941 */ /* 0x000fea0003800000 */
.L_x_1406:
[----:B------:R-:W-:Y:S05]  /*3d30*/  @!P4 BRA `(.L_x_1408) ;  /* 0x000000000048c947 */ /* 0x000fea0003800000 */
[----:B-1----:R-:W-:Y:S01]  /*3d40*/  FFMA.FTZ R2, R35, R10, R12 ;  /* 0x0000000a23027223 */ /* 0x002fe2000001000c */
[----:B------:R-:W-:-:S03]  /*3d50*/  FFMA.FTZ R3, R32, R11, R13 ;  /* 0x0000000b20037223 */ /* 0x000fc6000001000d */
[----:B--2---:R-:W-:Y:S01]  /*3d60*/  FMUL.FTZ R4, R2, -1.4426950216293334961 ;  /* 0xbfb8aa3b02047820 */ /* 0x004fe20000410000 */
        /* <DEDUP_REMOVED lines=15> */
.L_x_1408:
[----:B------:R-:W-:Y:S04]  /*3e60*/  BSSY B0, `(.L_x_1409) ;  /* 0x0000013000007945 */ /* 0x000fe80003800000 */
[----:B------:R-:W-:Y:S05]  /*3e70*/  @!P0 BRA `(.L_x_1410) ;  /* 0x0000000000448947 */ /* 0x000fea0003800000 */
[----:B------:R-:W-:Y:S01]  /*3e80*/  ULDC.64 UR18, c[0x0][0x288] ;  /* 0x0000a20000127ab9 */ /* 0x000fe20000000a00 */
[----:B-1----:R-:W-:Y:S01]  /*3e90*/  MOV R2, R46 ;  /* 0x0000002e00027202 */ /* 0x002fe20000000f00 */
[----:B------:R-:W-:Y:S01]  /*3ea0*/  IMAD R23, R23, UR18, RZ ;  /* 0x0000001217177c24 */ /* 0x000fe2000f8e02ff */
[----:B------:R-:W-:Y:S01]  /*3eb0*/  MOV R3, R49 ;  /* 0x0000003100037202 */ /* 0x000fe20000000f00 */
[-CC-:B------:R-:W-:Y:S01]  /*3ec0*/  FFMA.FTZ R35, R35, R20.reuse, R21.reuse ;  /* 0x0000001423237223 */ /* 0x180fe20000010015 */
[----:B------:R-:W-:Y:S01]  /*3ed0*/  FFMA.FTZ R32, R32, R20, R21 ;  /* 0x0000001420207223 */ /* 0x000fe20000010015 */
[C---:B------:R-:W-:Y:S02]  /*3ee0*/  IMAD R23, R22.reuse, UR19, R23 ;  /* 0x0000001316177c24 */ /* 0x040fe4000f8e0217 */
[----:B------:R-:W-:Y:S01]  /*3ef0*/  IMAD.WIDE.U32 R2, R22, UR18, R2 ;  /* 0x0000001216027c25 */ /* 0x000fe2000f8e0002 */
[----:B------:R-:W-:-:S03]  /*3f00*/  ULDC.64 UR18, c[0x0][0x210] ;  /* 0x0000840000127ab9 */ /* 0x000fc60000000a00 */
[----:B------:R-:W-:Y:S01]  /*3f10*/  FFMA.FTZ R35, R10, R6, -R35 ;  /* 0x000000060a237223 */ /* 0x000fe20000010823 */
[----:B------:R-:W-:Y:S01]  /*3f20*/  FFMA.FTZ R7, R11, R7, -R32 ;  /* 0x000000070b077223 */ /* 0x000fe20000010820 */
[----:B--2---:R-:W-:Y:S02]  /*3f30*/  LEA R4, P0, R2, UR18, 0x2 ;  /* 0x0000001202047c11 */ /* 0x004fe4000f8010ff */
[----:B------:R-:W-:Y:S01]  /*3f40*/  FMUL.FTZ R6, R35, UR11 ;  /* 0x0000000b23067c20 */ /* 0x000fe20008410000 */
[----:B------:R-:W-:Y:S01]  /*3f50*/  IADD3 R23, R3, R23, RZ ;  /* 0x0000001703177210 */ /* 0x000fe20007ffe0ff */
[----:B------:R-:W-:-:S03]  /*3f60*/  FMUL.FTZ R7, R7, UR11 ;  /* 0x0000000b07077c20 */ /* 0x000fc60008410000 */
[----:B------:R-:W-:-:S05]  /*3f70*/  LEA.HI.X R5, R2, UR19, R23, 0x2, P0 ;  /* 0x0000001302057c11 */ /* 0x000fca00080f1417 */
[----:B------:R3:W-:Y:S02]  /*3f80*/  STG.E.64 desc[UR12][R4.64], R6 ;  /* 0x0000000604007986 */ /* 0x0007e4000c101b0c */
.L_x_1410:
[----:B------:R-:W-:Y:S05]  /*3f90*/  BSYNC B0 ;  /* 0x0000000000007941 */ /* 0x000fea0003800000 */
.L_x_1409:
[----:B------:R-:W-:Y:S05]  /*3fa0*/  @!P4 BRA `(.L_x_1411) ;  /* 0x000000000048c947 */ /* 0x000fea0003800000 */
[----:B------:R-:W-:Y:S01]  /*3fb0*/  FFMA.FTZ R12, R33, R10, R12 ;  /* 0x0000000a210c7223 */ /* 0x000fe2000001000c */
[----:B------:R-:W-:-:S03]  /*3fc0*/  FFMA.FTZ R13, R0, R11, R13 ;  /* 0x0000000b000d7223 */ /* 0x000fc6000001000d */
[----:B-1----:R-:W-:Y:S01]  /*3fd0*/  FMUL.FTZ R2, R12, -1.4426950216293334961 ;  /* 0xbfb8aa3b0c027820 */ /* 0x002fe20000410000 */
[----:B--23--:R-:W-:-:S05]  /*3fe0*/  FMUL.FTZ R4, R13, -1.4426950216293334961 ;  /* 0xbfb8aa3b0d047820 */ /* 0x00cfca0000410000 */
[----:B------:R-:W1:Y:S08]  /*3ff0*/  MUFU.EX2 R2, R2 ;  /* 0x0000000200027308 */ /* 0x000e700000000800 */
[----:B------:R-:W2:Y:S01]  /*4000*/  MUFU.EX2 R4, R4 ;  /* 0x0000000400047308 */ /* 0x000ea20000000800 */
[----:B-1----:R-:W-:-:S07]  /*4010*/  FADD.FTZ R3, R2, 1 ;  /* 0x3f80000002037421 */ /* 0x002fce0000010000 */
[----:B------:R-:W1:Y:S01]  /*4020*/  MUFU.RCP R3, R3 ;  /* 0x0000000300037308 */ /* 0x000e620000001000 */
[----:B--2---:R-:W-:-:S07]  /*4030*/  FADD.FTZ R5, R4, 1 ;  /* 0x3f80000004057421 */ /* 0x004fce0000010000 */
[----:B------:R-:W0:Y:S01]  /*4040*/  MUFU.RCP R6, R5 ;  /* 0x0000000500067308 */ /* 0x000e220000001000 */
[----:B-1----:R-:W-:Y:S01]  /*4050*/  FADD.FTZ R7, -R3, 1 ;  /* 0x3f80000003077421 */ /* 0x002fe20000010100 */
[----:B------:R-:W-:-:S03]  /*4060*/  FMUL.FTZ R8, R8, R3 ;  /* 0x0000000308087220 */ /* 0x000fc60000410000 */
[----:B------:R-:W-:Y:S01]  /*4070*/  FFMA.FTZ R7, R12, R7, 1 ;  /* 0x3f8000000c077423 */ /* 0x000fe20000010007 */
[----:B0-----:R-:W-:Y:S01]  /*4080*/  FADD.FTZ R14, -R6, 1 ;  /* 0x3f800000060e7421 */ /* 0x001fe20000010100 */
[----:B------:R-:W-:Y:S02]  /*4090*/  FMUL.FTZ R9, R9, R6 ;  /* 0x0000000609097220 */ /* 0x000fe40000410000 */
[----:B------:R-:W-:Y:S01]  /*40a0*/  FMUL.FTZ R8, R8, R7 ;  /* 0x0000000708087220 */ /* 0x000fe20000410000 */
[----:B------:R-:W-:-:S04]  /*40b0*/  FFMA.FTZ R14, R13, R14, 1 ;  /* 0x3f8000000d0e7423 */ /* 0x000fc8000001000e */
[----:B------:R-:W-:-:S07]  /*40c0*/  FMUL.FTZ R9, R9, R14 ;  /* 0x0000000e09097220 */ /* 0x000fce0000410000 */
.L_x_1411:
[----:B------:R-:W-:Y:S04]  /*40d0*/  BSSY B0, `(.L_x_1412) ;  /* 0x0000012000007945 */ /* 0x000fe80003800000 */
[----:B------:R-:W-:Y:S05]  /*40e0*/  @!P3 BRA `(.L_x_1413) ;  /* 0x000000000040b947 */ /* 0x000fea0003800000 */
[----:B------:R-:W-:Y:S01]  /*40f0*/  ULDC.64 UR18, c[0x0][0x288] ;  /* 0x0000a20000127ab9 */ /* 0x000fe20000000a00 */
[----:B------:R-:W-:Y:S01]  /*4100*/  MOV R47, R49 ;  /* 0x00000031002f7202 */ /* 0x000fe20000000f00 */
[----:B------:R-:W-:Y:S02]  /*4110*/  IMAD R19, R19, UR18, RZ ;  /* 0x0000001213137c24 */ /* 0x000fe4000f8e02ff */
[-CC-:B------:R-:W-:Y:S01]  /*4120*/  FFMA.FTZ R33, R33, R20.reuse, R21.reuse ;  /* 0x0000001421217223 */ /* 0x180fe20000010015 */
[----:B------:R-:W-:Y:S01]  /*4130*/  FFMA.FTZ R0, R0, R20, R21 ;  /* 0x0000001400007223 */ /* 0x000fe20000010015 */
[----:B------:R-:W-:-:S04]  /*4140*/  IMAD.WIDE.U32 R46, R18, UR18, R46 ;  /* 0x00000012122e7c25 */ /* 0x000fc8000f8e002e */
[----:B------:R-:W-:Y:S01]  /*4150*/  FFMA.FTZ R33, R10, R8, -R33 ;  /* 0x000000080a217223 */ /* 0x000fe20000010821 */
[----:B------:R-:W-:Y:S01]  /*4160*/  FFMA.FTZ R0, R11, R9, -R0 ;  /* 0x000000090b007223 */ /* 0x000fe20000010800 */
[----:B------:R-:W-:Y:S01]  /*4170*/  IMAD R19, R18, UR19, R19 ;  /* 0x0000001312137c24 */ /* 0x000fe2000f8e0213 */
[----:B------:R-:W-:Y:S01]  /*4180*/  ULDC.64 UR18, c[0x0][0x210] ;  /* 0x0000840000127ab9 */ /* 0x000fe20000000a00 */
[----:B--23--:R-:W-:Y:S01]  /*4190*/  FMUL.FTZ R4, R33, UR11 ;  /* 0x0000000b21047c20 */ /* 0x00cfe20008410000 */
[----:B-1----:R-:W-:Y:S01]  /*41a0*/  LEA R2, P0, R46, UR18, 0x2 ;  /* 0x000000122e027c11 */ /* 0x002fe2000f8010ff */
[----:B------:R-:W-:Y:S01]  /*41b0*/  FMUL.FTZ R5, R0, UR11 ;  /* 0x0000000b00057c20 */ /* 0x000fe20008410000 */
[----:B------:R-:W-:-:S04]  /*41c0*/  IADD3 R19, R47, R19, RZ ;  /* 0x000000132f137210 */ /* 0x000fc80007ffe0ff */
[----:B------:R-:W-:-:S05]  /*41d0*/  LEA.HI.X R3, R46, UR19, R19, 0x2, P0 ;  /* 0x000000132e037c11 */ /* 0x000fca00080f1413 */
[----:B------:R4:W-:Y:S02]  /*41e0*/  STG.E.64 desc[UR12][R2.64], R4 ;  /* 0x0000000402007986 */ /* 0x0009e4000c101b0c */
.L_x_1413:
[----:B------:R-:W-:Y:S05]  /*41f0*/  BSYNC B0 ;  /* 0x0000000000007941 */ /* 0x000fea0003800000 */
.L_x_1412:
        /* <DEDUP_REMOVED lines=8> */
.L_x_1379:
[----:B---3--:R-:W3:Y:S01]  /*4280*/  LDC R6, c[0x0][0xc] ;  /* 0x00000300ff067b82 */ /* 0x008ee20000000800 */
[----:B------:R-:W-:Y:S01]  /*4290*/  ISETP.NE.AND P2, PT, R45, RZ, PT ;  /* 0x000000ff2d00720c */ /* 0x000fe20003f45270 */
[----:B------:R-:W-:Y:S06]  /*42a0*/  BSSY B0, `(.L_x_1415) ;  /* 0x0000015000007945 */ /* 0x000fec0003800000 */
[----:B------:R-:W5:Y:S08]  /*42b0*/  LDC R7, c[0x0][0x10] ;  /* 0x00000400ff077b82 */ /* 0x000f700000000800 */
[----:B-1--4-:R-:W1:Y:S01]  /*42c0*/  LDC.64 R2, c[0x0][0x258] ;  /* 0x00009600ff027b82 */ /* 0x012e620000000a00 */
[----:B---3--:R-:W-:-:S02]  /*42d0*/  IADD3 R0, R6, -0x1, RZ ;  /* 0xffffffff06007810 */ /* 0x008fc40007ffe0ff */
[----:B------:R-:W-:Y:S02]  /*42e0*/  ISETP.NE.AND P1, PT, R6, 0x1, PT ;  /* 0x000000010600780c */ /* 0x000fe40003f25270 */
[----:B------:R-:W-:Y:S02]  /*42f0*/  ISETP.NE.AND P0, PT, R0, UR14, PT ;  /* 0x0000000e00007c0c */ /* 0x000fe4000bf05270 */
[C---:B-----5:R-:W-:Y:S02]  /*4300*/  SHF.L.U32 R0, R7.reuse, 0x1, RZ ;  /* 0x0000000107007819 */ /* 0x060fe400000006ff */
[----:B--2---:R-:W-:Y:S02]  /*4310*/  IADD3 R4, R7, -0x1, RZ ;  /* 0xffffffff07047810 */ /* 0x004fe40007ffe0ff */
[----:B------:R-:W-:Y:S02]  /*4320*/  SEL R5, R0, RZ, P1 ;  /* 0x000000ff00057207 */ /* 0x000fe40000800000 */
[----:B------:R-:W-:-:S03]  /*4330*/  ISETP.NE.OR P0, PT, R43, R4, P0 ;  /* 0x000000042b00720c */ /* 0x000fc60000705670 */
[----:B-1----:R-:W-:Y:S01]  /*4340*/  IMAD.WIDE.U32 R2, R5, 0x4, R2 ;  /* 0x0000000405027825 */ /* 0x002fe200078e0002 */
        /* <DEDUP_REMOVED lines=10> */
.L_x_1416:
[----:B------:R-:W-:Y:S05]  /*43f0*/  BSYNC B0 ;  /* 0x0000000000007941 */ /* 0x000fea0003800000 */
.L_x_1415:
[----:B------:R-:W-:Y:S05]  /*4400*/  @P0 EXIT ;  /* 0x000000000000094d */ /* 0x000fea0003800000 */
[----:B------:R-:W-:Y:S05]  /*4410*/  @P2 BRA `(.L_x_1417) ;  /* 0x0000000000202947 */ /* 0x000fea0003800000 */
[----:B------:R-:W-:-:S05]  /*4420*/  IMAD R0, R6, R7, RZ ;  /* 0x0000000706007224 */ /* 0x000fca00078e02ff */
[----:B------:R-:W-:-:S13]  /*4430*/  ISETP.NE.AND P0, PT, R0, -0x1, PT ;  /* 0xffffffff0000780c */ /* 0x000fda0003f05270 */
[----:B------:R-:W-:Y:S05]  /*4440*/  @!P0 BRA `(.L_x_1417) ;  /* 0x0000000000148947 */ /* 0x000fea0003800000 */
.L_x_1418:
[----:B-1----:R-:W2:Y:S04]  /*4450*/  LDG.E.STRONG.GPU R5, desc[UR12][R2.64] ;  /* 0x0000000c02057981 */ /* 0x002ea8000c1ef900 */
[----:B--2---:R-:W-:Y:S01]  /*4460*/  CCTL.IVALL ;  /* 0x00000000ff00798f */ /* 0x004fe20002000000 */
[----:B------:R-:W-:Y:S05]  /*4470*/  YIELD ;  /* 0x0000000000007946 */ /* 0x000fea0003800000 */
[----:B------:R-:W-:-:S13]  /*4480*/  ISETP.NE.AND P0, PT, R5, R0, PT ;  /* 0x000000000500720c */ /* 0x000fda0003f05270 */
[----:B------:R-:W-:Y:S05]  /*4490*/  @P0 BRA `(.L_x_1418) ;  /* 0xfffffffc00ec0947 */ /* 0x000fea000383ffff */
.L_x_1417:
[----:B------:R-:W-:Y:S05]  /*44a0*/  WARPSYNC.ALL ;  /* 0x0000000000007948 */ /* 0x000fea0003800000 */
[----:B-1----:R-:W1:Y:S08]  /*44b0*/  LDC.64 R2, c[0x0][0x288] ;  /* 0x0000a200ff027b82 */ /* 0x002e700000000a00 */
[----:B------:R-:W-:Y:S01]  /*44c0*/  BAR.SYNC.DEFER_BLOCKING 0x0 ;  /* 0x0000000000007b1d */ /* 0x000fe20000010000 */
[----:B-1----:R-:W-:-:S04]  /*44d0*/  LEA.HI R0, P0, R3, R2, RZ, 0x1 ;  /* 0x0000000203007211 */ /* 0x002fc800078108ff */
[----:B------:R-:W-:-:S04]  /*44e0*/  IADD3.X R5, RZ, R3, RZ, P0, !PT ;  /* 0x00000003ff057210 */ /* 0x000fc800007fe4ff */
[----:B0-----:R-:W-:Y:S02]  /*44f0*/  SHF.R.S64 R24, R0, 0x1, R5 ;  /* 0x0000000100187819 */ /* 0x001fe40000001005 */
        /* <DEDUP_REMOVED lines=18> */
.L_x_1419:
        /* <DEDUP_REMOVED lines=23> */
.L_x_1420:
        /* <DEDUP_REMOVED lines=15> */
.L_x_3357:


//--------------------- .text._Z35group_norm_nhwc_bwd_one_pass_kernelI11Fp32IOFp32WLi256ELi8ELi128EEv26Group_norm_nhwc_bwd_params --------------------------
	.section	.text._Z35group_norm_nhwc_bwd_one_pass_kernelI11Fp32IOFp32WLi256ELi8ELi128EEv26Group_norm_nhwc_bwd_params,"ax",@progbits
	.align	128
        .global         _Z35group_norm_nhwc_bwd_one_pass_kernelI11Fp32IOFp32WLi256ELi8ELi128EEv26Group_norm_nhwc_bwd_params
        .type           _Z35group_norm_nhwc_bwd_one_pass_kernelI11Fp32IOFp32WLi256ELi8ELi128EEv26Group_norm_nhwc_bwd_params,@function
        .size           _Z35group_norm_nhwc_bwd_one_pass_kernelI11Fp32IOFp32WLi256ELi8ELi128EEv26Group_norm_nhwc_bwd_params,(.L_x_3358 - _Z35group_norm_nhwc_bwd_one_pass_kernelI11Fp32IOFp32WLi256ELi8ELi128EEv26Group_norm_nhwc_bwd_params)
        .other          _Z35group_norm_nhwc_bwd_one_pass_kernelI11Fp32IOFp32WLi256ELi8ELi128EEv26Group_norm_nhwc_bwd_params,@"STO_CUDA_ENTRY STV_DEFAULT"
_Z35group_norm_nhwc_bwd_one_pass_kernelI11Fp32IOFp32WLi256ELi8ELi128EEv26Group_norm_nhwc_bwd_params:
.text._Z35group_norm_nhwc_bwd_one_pass_kernelI11Fp32IOFp32WLi256ELi8ELi128EEv26Group_norm_nhwc_bwd_params:
        /* <DEDUP_REMOVED lines=14> */
[----:B------:R-:W-:Y:S01]  /*00e0*/  ISETP.GE.U32.AND P1, PT, R60, 0x80, PT ;  /* 0x000000803c00780c */ /* 0x000fe20003f26070 */
[----:B------:R-:W-:Y:S01]  /*00f0*/  ULDC.64 UR10, c[0x0][0x288] ;  /* 0x0000a200000a7ab9 */ /* 0x000fe20000000a00 */
[----:B------:R-:W1:Y:S01]  /*0100*/  S2R R58, SR_LANEID ;  /* 0x00000000003a7919 */ /* 0x000e620000000000 */
        /* <DEDUP_REMOVED lines=13> */
[C---:B------:R-:W-:Y:S02]  /*01e0*/  IADD3 R0, R56.reuse, 0x20, RZ ;  /* 0x0000002038007810 */ /* 0x040fe40007ffe0ff */
[----:B------:R-:W-:Y:S01]  /*01f0*/  IADD3 R2, R56, 0x40, RZ ;  /* 0x0000004038027810 */ /* 0x000fe20007ffe0ff */
[----:B--2---:R-:W-:Y:S01]  /*0200*/  ULEA UR9, UR9, UR6, 0x18 ;  /* 0x0000000609097291 */ /* 0x004fe2000f8ec03f */
[----:B------:R-:W-:Y:S01]  /*0210*/  ISETP.LT.U32.AND P5, PT, R0, UR16, PT ;  /* 0x0000001000007c0c */ /* 0x000fe2000bfa1070 */
[----:B------:R-:W-:Y:S01]  /*0220*/  ULEA.HI UR6, UP0, UR8, UR4, URZ, 0x1 ;  /* 0x0000000408067291 */ /* 0x000fe2000f81083f */
[----:B------:R-:W-:-:S02]  /*0230*/  SHF.R.S32.HI R0, RZ, 0x1f, R0 ;  /* 0x0000001fff007819 */ /* 0x000fc40000011400 */
[----:B------:R-:W-:Y:S01]  /*0240*/  ISETP.LT.U32.AND P4, PT, R2, UR16, PT ;  /* 0x0000001002007c0c */ /* 0x000fe2000bf81070 */
[----:B------:R-:W-:Y:S01]  /*0250*/  UIADD3.X UR8, URZ, UR8, URZ, UP0, !UPT ;  /* 0x000000083f087290 */ /* 0x000fe200087fe43f */
[----:B------:R-:W-:Y:S01]  /*0260*/  ISETP.LT.AND.EX P5, PT, R0, UR17, !P1, P5 ;  /* 0x0000001100007c0c */ /* 0x000fe2000cfa1350 */
[----:B------:R-:W-:Y:S01]  /*0270*/  UMOV UR4, URZ ;  /* 0x0000003f00047c82 */ /* 0x000fe20008000000 */
[----:B------:R-:W-:Y:S01]  /*0280*/  IADD3 R0, R56, 0x60, RZ ;  /* 0x0000006038007810 */ /* 0x000fe20007ffe0ff */
[----:B------:R-:W-:Y:S01]  /*0290*/  USHF.R.S64 UR6, UR6, 0x1, UR8 ;  /* 0x0000000106067899 */ /* 0x000fe20008001008 */
[----:B------:R-:W-:Y:S01]  /*02a0*/  SHF.R.S32.HI R2, RZ, 0x1f, R2 ;  /* 0x0000001fff027819 */ /* 0x000fe20000011402 */
[----:B------:R-:W-:Y:S01]  /*02b0*/  USHF.R.S32.HI UR8, URZ, 0x1, UR8 ;  /* 0x000000013f087899 */ /* 0x000fe20008011408 */
[----:B------:R-:W-:Y:S02]  /*02c0*/  ISETP.LT.U32.AND P3, PT, R0, UR16, PT ;  /* 0x0000001000007c0c */ /* 0x000fe4000bf61070 */
[----:B------:R-:W-:Y:S01]  /*02d0*/  SHF.R.S32.HI R0, RZ, 0x1f, R0 ;  /* 0x0000001fff007819 */ /* 0x000fe20000011400 */
[----:B------:R-:W-:Y:S01]  /*02e0*/  USHF.L.U64.HI UR8, UR6, 0x2, UR8 ;  /* 0x0000000206087899 */ /* 0x000fe20008010208 */
[----:B------:R-:W-:-:S02]  /*02f0*/  ISETP.LT.AND.EX P4, PT, R2, UR17, !P1, P4 ;  /* 0x0000001102007c0c */ /* 0x000fc4000cf81340 */
[----:B------:R-:W-:Y:S02]  /*0300*/  IADD3 R2, R56, 0x80, RZ ;  /* 0x0000008038027810 */ /* 0x000fe40007ffe0ff */
[----:B------:R-:W-:Y:S02]  /*0310*/  ISETP.LT.AND.EX P3, PT, R0, UR17, !P1, P3 ;  /* 0x0000001100007c0c */ /* 0x000fe4000cf61330 */
[----:B------:R-:W-:Y:S02]  /*0320*/  LEA.HI R3, R3, R60, RZ, 0x5 ;  /* 0x0000003c03037211 */ /* 0x000fe400078f28ff */
[C---:B------:R-:W-:Y:S02]  /*0330*/  ISETP.LT.U32.AND P6, PT, R56.reuse, UR16, PT ;  /* 0x0000001038007c0c */ /* 0x040fe4000bfc1070 */
[----:B------:R-:W-:Y:S02]  /*0340*/  SHF.R.S32.HI R57, RZ, 0x1f, R56 ;  /* 0x0000001fff397819 */ /* 0x000fe40000011438 */
[----:B------:R-:W-:-:S02]  /*0350*/  IADD3 R0, R56, 0xa0, RZ ;  /* 0x000000a038007810 */ /* 0x000fc40007ffe0ff */
[----:B------:R-:W-:Y:S02]  /*0360*/  ISETP.LT.U32.AND P2, PT, R2, UR16, PT ;  /* 0x0000001002007c0c */ /* 0x000fe4000bf41070 */
[----:B------:R-:W-:Y:S02]  /*0370*/  ISETP.LT.AND.EX P6, PT, R57, UR17, !P1, P6 ;  /* 0x0000001139007c0c */ /* 0x000fe4000cfc1360 */
[----:B------:R-:W-:Y:S02]  /*0380*/  SHF.R.S32.HI R3, RZ, 0x5, R3 ;  /* 0x00000005ff037819 */ /* 0x000fe40000011403 */
[----:B------:R-:W-:Y:S02]  /*0390*/  SHF.R.S32.HI R2, RZ, 0x1f, R2 ;  /* 0x0000001fff027819 */ /* 0x000fe40000011402 */
[----:B------:R-:W-:Y:S01]  /*03a0*/  ISETP.LT.U32.AND P0, PT, R0, UR16, PT ;  /* 0x0000001000007c0c */ /* 0x000fe2000bf01070 */
[----:B------:R-:W-:Y:S01]  /*03b0*/  ULDC.U8 UR16, c[0x0][0x2a4] ;  /* 0x0000a90000107ab9 */ /* 0x000fe20000000000 */
[----:B------:R-:W-:-:S02]  /*03c0*/  SHF.R.S32.HI R0, RZ, 0x1f, R0 ;  /* 0x0000001fff007819 */ /* 0x000fc40000011400 */
[----:B------:R-:W-:Y:S02]  /*03d0*/  P2R R61, PR, RZ, 0x40 ;  /* 0x00000040ff3d7803 */ /* 0x000fe40000000000 */
[----:B------:R-:W-:Y:S02]  /*03e0*/  LEA R54, R3, UR9, 0x3 ;  /* 0x0000000903367c11 */ /* 0x000fe4000f8e18ff */
[----:B------:R-:W-:Y:S02]  /*03f0*/  ISETP.LT.AND.EX P2, PT, R2, UR17, !P1, P2 ;  /* 0x0000001102007c0c */ /* 0x000fe4000cf41320 */
[----:B------:R-:W-:Y:S01]  /*0400*/  ISETP.LT.AND.EX P1, PT, R0, UR17, !P1, P0 ;  /* 0x0000001100007c0c */ /* 0x000fe2000cf21300 */
[----:B-1----:R-:W-:-:S12]  /*0410*/  ULDC UR17, c[0x0][0x10] ;  /* 0x0000040000117ab9 */ /* 0x002fd80000000800 */
.L_x_1472:
[----:B0-234-:R-:W0:Y:S01]  /*0420*/  LDC R6, c[0x0][0x2a0] ;  /* 0x0000a800ff067b82 */ /* 0x01de220000000800 */
[----:B------:R-:W-:Y:S01]  /*0430*/  ISETP.NE.AND P6, PT, R61, RZ, PT ;  /* 0x000000ff3d00720c */ /* 0x000fe20003fc5270 */
[----:B------:R-:W-:Y:S01]  /*0440*/  ULDC.64 UR10, c[0x0][0x298] ;  /* 0x0000a600000a7ab9 */ /* 0x000fe20000000a00 */
[C---:B------:R-:W-:Y:S02]  /*0450*/  IADD3 R19, R56.reuse, 0x20, RZ ;  /* 0x0000002038137810 */ /* 0x040fe40007ffe0ff */
[C---:B------:R-:W-:Y:S02]  /*0460*/  IADD3 R21, R56.reuse, 0x40, RZ ;  /* 0x0000004038157810 */ /* 0x040fe40007ffe0ff */
[----:B------:R-:W-:Y:S01]  /*0470*/  SHF.R.S32.HI R15, RZ, 0x1f, R19 ;  /* 0x0000001fff0f7819 */ /* 0x000fe20000011413 */
[----:B-1----:R-:W1:Y:S01]  /*0480*/  @P5 LDC.64 R16, c[0x0][0x288] ;  /* 0x0000a200ff105b82 */ /* 0x002e620000000a00 */
[C---:B------:R-:W-:Y:S02]  /*0490*/  IADD3 R23, R56.reuse, 0x60, RZ ;  /* 0x0000006038177810 */ /* 0x040fe40007ffe0ff */
        /* <DEDUP_REMOVED lines=13> */
[----:B---3--:R-:W-:-:S07]  /*0570*/  HFMA2.MMA R2, -RZ, RZ, 0, 0 ;  /* 0x00000000ff027435 */ /* 0x008fce00000001ff */
[----:B------:R-:W3:Y:S01]  /*0580*/  @P2 LDC.64 R46, c[0x0][0x228] ;  /* 0x00008a00ff2e2b82 */ /* 0x000ee20000000a00 */
[----:B-1----:R-:W-:-:S07]  /*0590*/  IADD3 R4, RZ, -R3, RZ ;  /* 0x80000003ff047210 */ /* 0x002fce0007ffe0ff */
[----:B------:R-:W1:Y:S01]  /*05a0*/  @P1 LDC.64 R48, c[0x0][0x230] ;  /* 0x00008c00ff301b82 */ /* 0x000e620000000a00 */
[----:B------:R-:W-:Y:S01]  /*05b0*/  IMAD R5, R4, R7, RZ ;  /* 0x0000000704057224 */ /* 0x000fe200078e02ff */
[----:B------:R-:W-:-:S03]  /*05c0*/  IABS R4, UR15 ;  /* 0x0000000f00047c13 */ /* 0x000fc60008000000 */
        /* <DEDUP_REMOVED lines=13> */
[----:B------:R-:W-:-:S11]  /*06a0*/  LOP3.LUT R0, R6, UR15, RZ, 0x3c, !PT ;  /* 0x0000000f06007c12 */ /* 0x000fd6000f8e3cff */
[----:B------:R-:W-:Y:S02]  /*06b0*/  @P0 IADD3 R3, R3, 0x1, RZ ;  /* 0x0000000103030810 */ /* 0x000fe40007ffe0ff */
[----:B------:R-:W-:-:S13]  /*06c0*/  ISETP.LE.AND P0, PT, RZ, UR15, PT ;  /* 0x0000000fff007c0c */ /* 0x000fda000bf03270 */
[----:B------:R-:W-:Y:S02]  /*06d0*/  @!P0 IADD3 R5, -R5, RZ, RZ ;  /* 0x000000ff05058210 */ /* 0x000fe40007ffe1ff */
[----:B------:R-:W-:Y:S02]  /*06e0*/  ISETP.GE.AND P0, PT, R0, RZ, PT ;  /* 0x000000ff0000720c */ /* 0x000fe40003f06270 */
[----:B------:R-:W-:-:S11]  /*06f0*/  LOP3.LUT R0, RZ, R6, RZ, 0x33, !PT ;  /* 0x00000006ff007212 */ /* 0x000fd600078e33ff */
[----:B------:R-:W-:Y:S02]  /*0700*/  @!P0 IADD3 R3, -R3, RZ, RZ ;  /* 0x000000ff03038210 */ /* 0x000fe40007ffe1ff */
[----:B------:R-:W-:Y:S01]  /*0710*/  ISETP.NE.AND P0, PT, R6, RZ, PT ;  /* 0x000000ff0600720c */ /* 0x000fe20003f05270 */
[----:B------:R-:W-:-:S03]  /*0720*/  @P5 IMAD R6, R15, R16, RZ ;  /* 0x000000100f065224 */ /* 0x000fc600078e02ff */
[C---:B------:R-:W-:Y:S01]  /*0730*/  SEL R63, R0.reuse, R5, !P0 ;  /* 0x00000005003f7207 */ /* 0x040fe20004000000 */
[----:B------:R-:W-:Y:S01]  /*0740*/  @P5 IMAD R17, R19, R17, R6 ;  /* 0x0000001113115224 */ /* 0x000fe200078e0206 */
        /* <DEDUP_REMOVED lines=8> */
[----:B--2---:R-:W-:Y:S01]  /*07d0*/  @P6 IMAD R0, R57, R12, RZ ;  /* 0x0000000c39006224 */ /* 0x004fe200078e02ff */
[----:B------:R-:W2:Y:S01]  /*07e0*/  @P4 LDC.64 R2, c[0x0][0x288] ;  /* 0x0000a200ff024b82 */ /* 0x000ea20000000a00 */
[----:B------:R-:W-:Y:S01]  /*07f0*/  @P3 MOV R18, R64 ;  /* 0x0000004000123202 */ /* 0x000fe20000000f00 */
[----:B------:R-:W-:Y:S01]  /*0800*/  ULDC.64 UR10, c[0x0][0x290] ;  /* 0x0000a400000a7ab9 */ /* 0x000fe20000000a00 */
[----:B------:R-:W-:Y:S01]  /*0810*/  IADD3 R67, R65, R67, RZ ;  /* 0x0000004341437210 */ /* 0x000fe20007ffe0ff */
[C---:B------:R-:W-:Y:S02]  /*0820*/  @P6 IMAD R7, R56.reuse, R13, R0 ;  /* 0x0000000d38076224 */ /* 0x040fe400078e0200 */
[----:B------:R-:W-:Y:S02]  /*0830*/  @P6 IMAD.WIDE.U32 R4, R56, R12, R66 ;  /* 0x0000000c38046225 */ /* 0x000fe400078e0042 */
[----:B------:R-:W3:Y:S03]  /*0840*/  @P5 LDC.64 R12, c[0x0][0x230] ;  /* 0x00008c00ff0c5b82 */ /* 0x000ee60000000a00 */
[----:B------:R-:W-:-:S02]  /*0850*/  @P6 IADD3 R5, R5, R7, RZ ;  /* 0x0000000705056210 */ /* 0x000fc40007ffe0ff */
[C---:B------:R-:W-:Y:S02]  /*0860*/  @P6 SHF.L.U32 R15, R4.reuse, 0x2, RZ ;  /* 0x00000002040f6819 */ /* 0x040fe400000006ff */
[----:B------:R-:W-:Y:S01]  /*0870*/  @P6 SHF.L.U64.HI R0, R4, 0x2, R5 ;  /* 0x0000000204006819 */ /* 0x000fe20000010205 */
[----:B------:R-:W1:Y:S01]  /*0880*/  @P3 LDC.64 R6, c[0x0][0x288] ;  /* 0x0000a200ff063b82 */ /* 0x000e620000000a00 */
[----:B------:R-:W-:Y:S02]  /*0890*/  @P5 MOV R4, R64 ;  /* 0x0000004000045202 */ /* 0x000fe40000000f00 */
[----:B------:R-:W-:Y:S02]  /*08a0*/  @P5 MOV R5, R67 ;  /* 0x0000004300055202 */ /* 0x000fe40000000f00 */
[----:B0-----:R-:W-:Y:S01]  /*08b0*/  @P6 IADD3 R8, P0, R15, R8, RZ ;  /* 0x000000080f086210 */ /* 0x001fe20007f1e0ff */
[----:B------:R-:W-:-:S03]  /*08c0*/  @P5 IMAD.WIDE.U32 R4, R19, R16, R4 ;  /* 0x0000001013045225 */ /* 0x000fc600078e0004 */
[C---:B------:R-:W-:Y:S02]  /*08d0*/  @P6 IADD3.X R9, R0.reuse, R9, RZ, P0, !PT ;  /* 0x0000000900096210 */ /* 0x040fe400007fe4ff */
[----:B----4-:R-:W-:Y:S02]  /*08e0*/  @P6 IADD3 R10, P0, R15, R10, RZ ;  /* 0x0000000a0f0a6210 */ /* 0x010fe40007f1e0ff */
[----:B------:R-:W-:Y:S01]  /*08f0*/  SHF.R.S32.HI R19, RZ, 0x1f, R21 ;  /* 0x0000001fff137819 */ /* 0x000fe20000011415 */
[----:B------:R-:W0:Y:S01]  /*0900*/  @P4 LDC.64 R14, c[0x0][0x228] ;  /* 0x00008a00ff0e4b82 */ /* 0x000e220000000a00 */
[----:B------:R-:W-:Y:S02]  /*0910*/  @P5 IADD3 R5, R5, R17, RZ ;  /* 0x0000001105055210 */ /* 0x000fe40007ffe0ff */
[----:B------:R-:W-:Y:S01]  /*0920*/  @P6 IADD3.X R11, R0, R11, RZ, P0, !PT ;  /* 0x0000000b000b6210 */ /* 0x000fe200007fe4ff */
[----:B--2---:R-:W-:Y:S01]  /*0930*/  @P4 IMAD R16, R19, R2, RZ ;  /* 0x0000000213104224 */ /* 0x004fe200078e02ff */
[----:B------:R-:W-:-:S02]  /*0940*/  @P5 SHF.L.U32 R17, R4, 0x2, RZ ;  /* 0x0000000204115819 */ /* 0x000fc400000006ff */
[----:B------:R-:W-:Y:S01]  /*0950*/  @P5 SHF.L.U64.HI R0, R4, 0x2, R5 ;  /* 0x0000000204005819 */ /* 0x000fe20000010205 */
[----:B------:R-:W-:Y:S01]  /*0960*/  @P4 IMAD R19, R21, R3, R16 ;  /* 0x0000000315134224 */ /* 0x000fe200078e0210 */
[----:B------:R-:W-:Y:S02]  /*0970*/  @P4 MOV R4, R64 ;  /* 0x0000004000044202 */ /* 0x000fe40000000f00 */
[----:B------:R-:W-:Y:S02]  /*0980*/  @P4 MOV R5, R67 ;  /* 0x0000004300054202 */ /* 0x000fe40000000f00 */
[----:B---3--:R-:W-:Y:S01]  /*0990*/  @P5 IADD3 R12, P0, R17, R12, RZ ;  /* 0x0000000c110c5210 */ /* 0x008fe20007f1e0ff */
[----:B------:R-:W-:-:S03]  /*09a0*/  @P4 IMAD.WIDE.U32 R2, R21, R2, R4 ;  /* 0x0000000215024225 */ /* 0x000fc600078e0004 */
[----:B------:R-:W-:Y:S01]  /*09b0*/  @P5 IADD3.X R13, R0, R13, RZ, P0, !PT ;  /* 0x0000000d000d5210 */ /* 0x000fe200007fe4ff */
[----:B------:R-:W2:Y:S01]  /*09c0*/  @P2 LDC.64 R4, c[0x0][0x288] ;  /* 0x0000a200ff042b82 */ /* 0x000ea20000000a00 */
[----:B------:R-:W-:Y:S02]  /*09d0*/  @P5 IADD3 R26, P0, R17, R26, RZ ;  /* 0x0000001a111a5210 */ /* 0x000fe40007f1e0ff */
[----:B------:R-:W-:Y:S02]  /*09e0*/  @P4 IADD3 R17, R3, R19, RZ ;  /* 0x0000001303114210 */ /* 0x000fe40007ffe0ff */
[----:B------:R-:W-:Y:S02]  /*09f0*/  SHF.R.S32.HI R19, RZ, 0x1f, R23 ;  /* 0x0000001fff137819 */ /* 0x000fe40000011417 */
[----:B------:R-:W-:Y:S02]  /*0a00*/  @P4 SHF.L.U32 R3, R2, 0x2, RZ ;  /* 0x0000000202034819 */ /* 0x000fe400000006ff */
[----:B------:R-:W-:-:S02]  /*0a10*/  @P5 IADD3.X R27, R0, R27, RZ, P0, !PT ;  /* 0x0000001b001b5210 */ /* 0x000fc400007fe4ff */
[----:B------:R-:W-:Y:S01]  /*0a20*/  @P4 SHF.L.U64.HI R20, R2, 0x2, R17 ;  /* 0x0000000202144819 */ /* 0x000fe20000010211 */
[----:B-1----:R-:W-:Y:S01]  /*0a30*/  @P3 IMAD R2, R19, R6, RZ ;  /* 0x0000000613023224 */ /* 0x002fe200078e02ff */
[----:B------:R-:W-:Y:S01]  /*0a40*/  @P4 IADD3 R28, P0, R3, R28, RZ ;  /* 0x0000001c031c4210 */ /* 0x000fe20007f1e0ff */
[----:B------:R-:W1:Y:S01]  /*0a50*/  @P3 LDC.64 R16, c[0x0][0x230] ;  /* 0x00008c00ff103b82 */ /* 0x000e620000000a00 */
[----:B------:R-:W-:Y:S01]  /*0a60*/  @P3 MOV R19, R67 ;  /* 0x0000004300133202 */ /* 0x000fe20000000f00 */
[----:B------:R-:W-:Y:S01]  /*0a70*/  @P3 IMAD R21, R23, R7, R2 ;  /* 0x0000000717153224 */ /* 0x000fe200078e0202 */
[C---:B------:R-:W-:Y:S02]  /*0a80*/  @P4 IADD3.X R29, R20.reuse, R29, RZ, P0, !PT ;  /* 0x0000001d141d4210 */ /* 0x040fe400007fe4ff */
[----:B0-----:R-:W-:Y:S01]  /*0a90*/  @P4 IADD3 R14, P0, R3, R14, RZ ;  /* 0x0000000e030e4210 */ /* 0x001fe20007f1e0ff */
[----:B------:R-:W-:Y:S01]  /*0aa0*/  @P3 IMAD.WIDE.U32 R6, R23, R6, R18 ;  /* 0x0000000617063225 */ /* 0x000fe200078e0012 */
[----:B------:R-:W-:Y:S01]  /*0ab0*/  SHF.R.S32.HI R19, RZ, 0x1f, R25 ;  /* 0x0000001fff137819 */ /* 0x000fe20000011419 */
[----:B------:R-:W0:Y:S01]  /*0ac0*/  @P1 LDC.64 R2, c[0x0][0x288] ;  /* 0x0000a200ff021b82 */ /* 0x000e220000000a00 */
[----:B------:R-:W-:-:S02]  /*0ad0*/  @P4 IADD3.X R15, R20, R15, RZ, P0, !PT ;  /* 0x0000000f140f4210 */ /* 0x000fc400007fe4ff */
[----:B------:R-:W-:Y:S01]  /*0ae0*/  @P3 IADD3 R7, R7, R21, RZ ;  /* 0x0000001507073210 */ /* 0x000fe20007ffe0ff */
[----:B--2---:R-:W-:Y:S01]  /*0af0*/  @P2 IMAD R18, R19, R4, RZ ;  /* 0x0000000413122224 */ /* 0x004fe200078e02ff */
[C---:B------:R-:W-:Y:S02]  /*0b00*/  @P3 SHF.L.U32 R19, R6.reuse, 0x2, RZ ;  /* 0x0000000206133819 */ /* 0x040fe400000006ff */
[----:B------:R-:W-:Y:S01]  /*0b10*/  @P3 SHF.L.U64.HI R20, R6, 0x2, R7 ;  /* 0x0000000206143819 */ /* 0x000fe20000010207 */
[----:B------:R-:W-:Y:S01]  /*0b20*/  @P2 IMAD R21, R25, R5, R18 ;  /* 0x0000000519152224 */ /* 0x000fe200078e0212 */
[----:B------:R-:W-:Y:S02]  /*0b30*/  @P2 MOV R6, R64 ;  /* 0x0000004000062202 */ /* 0x000fe40000000f00 */
[----:B------:R-:W-:Y:S02]  /*0b40*/  @P2 MOV R7, R67 ;  /* 0x0000004300072202 */ /* 0x000fe40000000f00 */
[----:B------:R-:W-:-:S02]  /*0b50*/  IADD3 R23, R56, 0xa0, RZ ;  /* 0x000000a038177810 */ /* 0x000fc40007ffe0ff */
[----:B------:R-:W-:Y:S01]  /*0b60*/  P2R R0, PR, RZ, 0x20 ;  /* 0x00000020ff007803 */ /* 0x000fe20000000000 */
[----:B------:R-:W-:Y:S01]  /*0b70*/  @P2 IMAD.WIDE.U32 R4, R25, R4, R6 ;  /* 0x0000000419042225 */ /* 0x000fe200078e0006 */
[C---:B-1----:R-:W-:Y:S01]  /*0b80*/  @P3 IADD3 R16, P0, R19.reuse, R16, RZ ;  /* 0x0000001013103210 */ /* 0x042fe20007f1e0ff */
[----:B------:R-:W1:Y:S01]  /*0b90*/  LDC R6, c[0x0][0x2ac] ;  /* 0x0000ab00ff067b82 */ /* 0x000e620000000800 */
[----:B------:R-:W-:Y:S02]  /*0ba0*/  SHF.R.S32.HI R7, RZ, 0x1f, R23 ;  /* 0x0000001fff077819 */ /* 0x000fe40000011417 */
[----:B------:R-:W-:Y:S02]  /*0bb0*/  CS2R R24, SRZ ;  /* 0x0000000000187805 */ /* 0x000fe4000001ff00 */
[----:B------:R-:W-:Y:S02]  /*0bc0*/  @P3 IADD3.X R17, R20, R17, RZ, P0, !PT ;  /* 0x0000001114113210 */ /* 0x000fe400007fe4ff */
[----:B------:R-:W-:Y:S01]  /*0bd0*/  @P3 IADD3 R30, P0, R19, R30, RZ ;  /* 0x0000001e131e3210 */ /* 0x000fe20007f1e0ff */
[----:B0-----:R-:W-:Y:S01]  /*0be0*/  @P1 IMAD R22, R7, R2, RZ ;  /* 0x0000000207161224 */ /* 0x001fe200078e02ff */
[----:B------:R-:W-:Y:S01]  /*0bf0*/  @P2 IADD3 R5, R5, R21, RZ ;  /* 0x0000001505052210 */ /* 0x000fe20007ffe0ff */
[----:B------:R-:W0:Y:S01]  /*0c00*/  @P1 LDC.64 R18, c[0x0][0x228] ;  /* 0x00008a00ff121b82 */ /* 0x000e220000000a00 */
[----:B------:R-:W-:Y:S01]  /*0c10*/  @P2 SHF.L.U32 R7, R4, 0x2, RZ ;  /* 0x0000000204072819 */ /* 0x000fe200000006ff */
[----:B------:R-:W-:Y:S01]  /*0c20*/  @P1 IMAD R21, R23, R3, R22 ;  /* 0x0000000317151224 */ /* 0x000fe200078e0216 */
[----:B------:R-:W-:-:S02]  /*0c30*/  @P3 IADD3.X R31, R20, R31, RZ, P0, !PT ;  /* 0x0000001f141f3210 */ /* 0x000fc400007fe4ff */
[----:B------:R-:W-:Y:S02]  /*0c40*/  @P2 SHF.L.U64.HI R20, R4, 0x2, R5 ;  /* 0x0000000204142819 */ /* 0x000fe40000010205 */
[C---:B------:R-:W-:Y:S02]  /*0c50*/  @P2 IADD3 R44, P0, R7.reuse, R44, RZ ;  /* 0x0000002c072c2210 */ /* 0x040fe40007f1e0ff */
[----:B------:R-:W-:Y:S02]  /*0c60*/  @P1 MOV R4, R64 ;  /* 0x0000004000041202 */ /* 0x000fe40000000f00 */
[----:B------:R-:W-:Y:S02]  /*0c70*/  @P1 MOV R5, R67 ;  /* 0x0000004300051202 */ /* 0x000fe40000000f00 */
[----:B------:R-:W-:Y:S02]  /*0c80*/  @P2 IADD3.X R45, R20, R45, RZ, P0, !PT ;  /* 0x0000002d142d2210 */ /* 0x000fe400007fe4ff */
[----:B------:R-:W-:Y:S01]  /*0c90*/  @P2 IADD3 R46, P0, R7, R46, RZ ;  /* 0x0000002e072e2210 */ /* 0x000fe20007f1e0ff */
[----:B------:R-:W-:Y:S01]  /*0ca0*/  @P1 IMAD.WIDE.U32 R2, R23, R2, R4 ;  /* 0x0000000217021225 */ /* 0x000fe200078e0004 */
[----:B------:R-:W-:-:S02]  /*0cb0*/  SHF.R.U32.HI R7, RZ, 0x2, R60 ;  /* 0x00000002ff077819 */ /* 0x000fc4000001163c */
[----:B------:R-:W-:Y:S02]  /*0cc0*/  @P2 IADD3.X R47, R20, R47, RZ, P0, !PT ;  /* 0x0000002f142f2210 */ /* 0x000fe400007fe4ff */
[----:B------:R-:W-:Y:S01]  /*0cd0*/  @P1 IADD3 R5, R3, R21, RZ ;  /* 0x0000001503051210 */ /* 0x000fe20007ffe0ff */
[----:B-1----:R-:W-:Y:S01]  /*0ce0*/  IMAD R20, R6, UR14, R7 ;  /* 0x0000000e06147c24 */ /* 0x002fe2000f8e0207 */
[C---:B------:R-:W-:Y:S02]  /*0cf0*/  @P1 SHF.L.U32 R3, R2.reuse, 0x2, RZ ;  /* 0x0000000202031819 */ /* 0x040fe400000006ff */
[----:B------:R-:W-:Y:S02]  /*0d00*/  @P1 SHF.L.U64.HI R4, R2, 0x2, R5 ;  /* 0x0000000202041819 */ /* 0x000fe40000010205 */
[----:B------:R-:W-:Y:S02]  /*0d10*/  IADD3 R2, R20, 0xc0, RZ ;  /* 0x000000c014027810 */ /* 0x000fe40007ffe0ff */
[----:B------:R-:W-:-:S02]  /*0d20*/  @P1 IADD3 R48, P0, R3, R48, RZ ;  /* 0x0000003003301210 */ /* 0x000fc40007f1e0ff */
[----:B------:R-:W-:Y:S02]  /*0d30*/  ISETP.GE.U32.AND P6, PT, R2, UR10, PT ;  /* 0x0000000a02007c0c */ /* 0x000fe4000bfc6070 */
[----:B------:R-:W-:Y:S02]  /*0d40*/  SHF.R.S32.HI R2, RZ, 0x1f, R2 ;  /* 0x0000001fff027819 */ /* 0x000fe40000011402 */
[----:B------:R-:W-:Y:S02]  /*0d50*/  @P1 IADD3.X R49, R4, R49, RZ, P0, !PT ;  /* 0x0000003104311210 */ /* 0x000fe400007fe4ff */
[----:B------:R-:W-:Y:S02]  /*0d60*/  ISETP.GE.AND.EX P6, PT, R2, UR11, PT, P6 ;  /* 0x0000000b02007c0c */ /* 0x000fe4000bfc6360 */
[----:B0-----:R-:W-:Y:S02]  /*0d70*/  @P1 IADD3 R18, P0, R3, R18, RZ ;  /* 0x0000001203121210 */ /* 0x001fe40007f1e0ff */
[----:B------:R-:W-:-:S02]  /*0d80*/  ISETP.LT.U32.AND P6, PT, R60, 0x80, !P6 ;  /* 0x000000803c00780c */ /* 0x000fc400077c1070 */
[----:B------:R-:W-:Y:S02]  /*0d90*/  @P1 IADD3.X R19, R4, R19, RZ, P0, !PT ;  /* 0x0000001304131210 */ /* 0x000fe400007fe4ff */
[C---:B------:R-:W-:Y:S02]  /*0da0*/  IADD3 R21, R56.reuse, 0xc0, RZ ;  /* 0x000000c038157810 */ /* 0x040fe40007ffe0ff */
[----:B------:R-:W-:Y:S02]  /*0db0*/  IADD3 R23, R56, 0xe0, RZ ;  /* 0x000000e038177810 */ /* 0x000fe40007ffe0ff */
[----:B------:R-:W-:-:S05]  /*0dc0*/  SHF.R.S32.HI R3, RZ, 0x1f, R21 ;  /* 0x0000001fff037819 */ /* 0x000fca0000011415 */
        /* <DEDUP_REMOVED lines=11> */
[----:B-1----:R-:W-:-:S04]  /*0e80*/  @P6 IADD3 R6, P0, R33, R6, RZ ;  /* 0x0000000621066210 */ /* 0x002fc80007f1e0ff */
[----:B------:R-:W-:Y:S02]  /*0e90*/  @P6 IADD3.X R7, R2, R7, RZ, P0, !PT ;  /* 0x0000000702076210 */ /* 0x000fe400007fe4ff */
[----:B------:R-:W-:Y:S02]  /*0ea0*/  CS2R R36, SRZ ;  /* 0x0000000000247805 */ /* 0x000fe4000001ff00 */
[----:B------:R-:W-:Y:S01]  /*0eb0*/  CS2R R34, SRZ ;  /* 0x0000000000227805 */ /* 0x000fe2000001ff00 */
[----:B------:R1:W5:Y:S05]  /*0ec0*/  @P6 LDG.E.64 R24, desc[UR12][R6.64] ;  /* 0x0000000c06186981 */ /* 0x00036a000c1e1b00 */
[----:B------:R2:W5:Y:S01]  /*0ed0*/  @P4 LDG.E.64 R34, desc[UR12][R28.64] ;  /* 0x0000000c1c224981 */ /* 0x000562000c1e1b00 */
[----:B0-----:R-:W-:-:S04]  /*0ee0*/  @P6 IADD3 R32, P0, R33, R4, RZ ;  /* 0x0000000421206210 */ /* 0x001fc80007f1e0ff */
[----:B------:R-:W-:Y:S02]  /*0ef0*/  @P6 IADD3.X R33, R2, R5, RZ, P0, !PT ;  /* 0x0000000502216210 */ /* 0x000fe400007fe4ff */
[----:B------:R-:W-:-:S04]  /*0f00*/  IADD3 R2, R20, 0xe0, RZ ;  /* 0x000000e014027810 */ /* 0x000fc80007ffe0ff */
[----:B------:R-:W-:Y:S02]  /*0f10*/  SHF.R.S32.HI R3, RZ, 0x1f, R2 ;  /* 0x0000001fff037819 */ /* 0x000fe40000011402 */
[----:B------:R-:W-:-:S04]  /*0f20*/  ISETP.GE.U32.AND P0, PT, R2, UR10, PT ;  /* 0x0000000a02007c0c */ /* 0x000fc8000bf06070 */
[----:B------:R-:W-:Y:S01]  /*0f30*/  ISETP.GE.AND.EX P0, PT, R3, UR11, PT, P0 ;  /* 0x0000000b03007c0c */ /* 0x000fe2000bf06300 */
[----:B------:R-:W-:Y:S01]  /*0f40*/  ULDC.64 UR10, c[0x0][0x248] ;  /* 0x00009200000a7ab9 */ /* 0x000fe20000000a00 */
[----:B------:R-:W-:Y:S02]  /*0f50*/  SHF.R.S32.HI R3, RZ, 0x1f, R23 ;  /* 0x0000001fff037819 */ /* 0x000fe40000011417 */
[----:B------:R-:W-:-:S13]  /*0f60*/  ISETP.LT.U32.AND P0, PT, R60, 0x80, !P0 ;  /* 0x000000803c00780c */ /* 0x000fda0004701070 */
[----:B------:R-:W0:Y:S01]  /*0f70*/  @P0 LDC.64 R4, c[0x0][0x288] ;  /* 0x0000a200ff040b82 */ /* 0x000e220000000a00 */
[----:B------:R-:W-:-:S06]  /*0f80*/  UIMAD.WIDE UR10, UR15, 0x8, UR10 ;  /* 0x000000080f0a78a5 */ /* 0x000fcc000f8e020a */
[----:B------:R-:W-:Y:S01]  /*0f90*/  MOV R22, UR10 ;  /* 0x0000000a00167c02 */ /* 0x000fe20008000f00 */
[----:B------:R-:W3:Y:S01]  /*0fa0*/  @P0 LDC.64 R20, c[0x0][0x230] ;  /* 0x00008c00ff140b82 */ /* 0x000ee20000000a00 */
[----:B0-----:R-:W-:Y:S01]  /*0fb0*/  @P0 IMAD R2, R3, R4, RZ ;  /* 0x0000000403020224 */ /* 0x001fe200078e02ff */
[----:B------:R-:W-:-:S03]  /*0fc0*/  @P0 MOV R3, R67 ;  /* 0x0000004300030202 */ /* 0x000fc60000000f00 */
[----:B------:R-:W-:Y:S01]  /*0fd0*/  @P0 IMAD R5, R23, R5, R2 ;  /* 0x0000000517050224 */ /* 0x000fe200078e0202 */
[----:B------:R-:W-:-:S05]  /*0fe0*/  @P0 MOV R2, R64 ;  /* 0x0000004000020202 */ /* 0x000fca0000000f00 */
[----:B------:R-:W-:Y:S01]  /*0ff0*/  @P0 IMAD.WIDE.U32 R2, R23, R4, R2 ;  /* 0x0000000417020225 */ /* 0x000fe200078e0002 */
[----:B------:R-:W-:-:S04]  /*1000*/  MOV R23, UR11 ;  /* 0x0000000b00177c02 */ /* 0x000fc80008000f00 */
[----:B------:R-:W-:Y:S02]  /*1010*/  @P0 IADD3 R3, R3, R5, RZ ;  /* 0x0000000503030210 */ /* 0x000fe40007ffe0ff */
[----:B------:R-:W4:Y:S01]  /*1020*/  LDG.E.64 R22, desc[UR12][R22.64] ;  /* 0x0000000c16167981 */ /* 0x000f22000c1e1b00 */
[----:B------:R-:W0:Y:S01]  /*1030*/  @P0 LDC.64 R4, c[0x0][0x228] ;  /* 0x00008a00ff040b82 */ /* 0x000e220000000a00 */
[C---:B------:R-:W-:Y:S02]  /*1040*/  @P0 SHF.L.U32 R43, R2.reuse, 0x2, RZ ;  /* 0x00000002022b0819 */ /* 0x040fe400000006ff */
[----:B------:R-:W-:Y:S02]  /*1050*/  @P0 SHF.L.U64.HI R2, R2, 0x2, R3 ;  /* 0x0000000202020819 */ /* 0x000fe40000010203 */
[----:B-1----:R-:W-:Y:S02]  /*1060*/  CS2R R6, SRZ ;  /* 0x0000000000067805 */ /* 0x002fe4000001ff00 */
[----:B---3--:R-:W-:-:S02]  /*1070*/  @P0 IADD3 R20, P5, R43, R20, RZ ;  /* 0x000000142b140210 */ /* 0x008fc40007fbe0ff */
[----:B--2---:R-:W-:Y:S01]  /*1080*/  CS2R R28, SRZ ;  /* 0x00000000001c7805 */ /* 0x004fe2000001ff00 */
[----:B------:R-:W-:Y:S01]  /*1090*/  HFMA2.MMA R3, -RZ, RZ, 0, 0 ;  /* 0x00000000ff037435 */ /* 0x000fe200000001ff */
[----:B------:R-:W-:-:S04]  /*10a0*/  @P0 IADD3.X R21, R2, R21, RZ, P5, !PT ;  /* 0x0000001502150210 */ /* 0x000fc80002ffe4ff */
[----:B------:R-:W5:Y:S01]  /*10b0*/  @P1 LDG.E.64 R28, desc[UR12][R48.64] ;  /* 0x0000000c301c1981 */ /* 0x000f62000c1e1b00 */
[----:B0-----:R-:W-:-:S04]  /*10c0*/  @P0 IADD3 R42, P5, R43, R4, RZ ;  /* 0x000000042b2a0210 */ /* 0x001fc80007fbe0ff */
[----:B------:R-:W-:Y:S02]  /*10d0*/  @P0 IADD3.X R43, R2, R5, RZ, P5, !PT ;  /* 0x00000005022b0210 */ /* 0x000fe40002ffe4ff */
[----:B------:R-:W-:Y:S02]  /*10e0*/  ISETP.NE.AND P5, PT, R0, RZ, PT ;  /* 0x000000ff0000720c */ /* 0x000fe40003fa5270 */
[----:B------:R-:W-:-:S06]  /*10f0*/  MOV R2, RZ ;  /* 0x000000ff00027202 */ /* 0x000fcc0000000f00 */
[----:B------:R-:W5:Y:S05]  /*1100*/  @P6 LDG.E.64 R2, desc[UR12][R32.64] ;  /* 0x0000000c20026981 */ /* 0x000f6a000c1e1b00 */
[----:B------:R0:W5:Y:S04]  /*1110*/  @P5 LDG.E.64 R36, desc[UR12][R12.64] ;  /* 0x0000000c0c245981 */ /* 0x000168000c1e1b00 */
[----:B------:R1:W5:Y:S01]  /*1120*/  @P5 LDG.E.64 R6, desc[UR12][R26.64] ;  /* 0x0000000c1a065981 */ /* 0x000362000c1e1b00 */
[----:B0-----:R-:W-:-:S02]  /*1130*/  CS2R R12, SRZ ;  /* 0x00000000000c7805 */ /* 0x001fc4000001ff00 */
[----:B-1----:R-:W-:-:S04]  /*1140*/  CS2R R26, SRZ ;  /* 0x00000000001a7805 */ /* 0x002fc8000001ff00 */
[----:B------:R-:W5:Y:S04]  /*1150*/  @P2 LDG.E.64 R12, desc[UR12][R46.64] ;  /* 0x0000000c2e0c2981 */ /* 0x000f68000c1e1b00 */
[----:B------:R-:W5:Y:S01]  /*1160*/  @P2 LDG.E.64 R26, desc[UR12][R44.64] ;  /* 0x0000000c2c1a2981 */ /* 0x000f62000c1e1b00 */
[----:B------:R-:W-:Y:S02]  /*1170*/  ISETP.NE.AND P6, PT, R61, RZ, PT ;  /* 0x000000ff3d00720c */ /* 0x000fe40003fc5270 */
[----:B------:R-:W-:Y:S02]  /*1180*/  CS2R R4, SRZ ;  /* 0x0000000000047805 */ /* 0x000fe4000001ff00 */
[----:B------:R-:W-:-:S06]  /*1190*/  CS2R R32, SRZ ;  /* 0x0000000000207805 */ /* 0x000fcc000001ff00 */
[----:B------:R-:W5:Y:S04]  /*11a0*/  @P3 LDG.E.64 R32, desc[UR12][R16.64] ;  /* 0x0000000c10203981 */ /* 0x000f68000c1e1b00 */
[----:B------:R0:W5:Y:S02]  /*11b0*/  @P6 LDG.E.64 R4, desc[UR12][R10.64] ;  /* 0x0000000c0a046981 */ /* 0x000164000c1e1b00 */
[----:B0-----:R-:W-:Y:S02]  /*11c0*/  CS2R R10, SRZ ;  /* 0x00000000000a7805 */ /* 0x001fe4000001ff00 */
[----:B------:R-:W-:-:S04]  /*11d0*/  CS2R R16, SRZ ;  /* 0x0000000000107805 */ /* 0x000fc8000001ff00 */
[----:B------:R0:W5:Y:S04]  /*11e0*/  @P3 LDG.E.64 R10, desc[UR12][R30.64] ;  /* 0x0000000c1e0a3981 */ /* 0x000168000c1e1b00 */
[----:B------:R-:W5:Y:S01]  /*11f0*/  @P0 LDG.E.64 R16, desc[UR12][R42.64] ;  /* 0x0000000c2a100981 */ /* 0x000f62000c1e1b00 */
[----:B0-----:R-:W-:-:S06]  /*1200*/  CS2R R30, SRZ ;  /* 0x00000000001e7805 */ /* 0x001fcc000001ff00 */
[----:B------:R-:W5:Y:S01]  /*1210*/  @P0 LDG.E.64 R30, desc[UR12][R20.64] ;  /* 0x0000000c141e0981 */ /* 0x000f62000c1e1b00 */
[----:B------:R-:W-:Y:S01]  /*1220*/  CS2R R38, SRZ ;  /* 0x0000000000267805 */ /* 0x000fe2000001ff00 */
[----:B------:R-:W-:-:S05]  /*1230*/  UMOV UR18, 0x3f800000 ;  /* 0x3f80000000127882 */ /* 0x000fca0000000000 */
[----:B------:R0:W5:Y:S02]  /*1240*/  @P6 LDG.E.64 R38, desc[UR12][R8.64] ;  /* 0x0000000c08266981 */ /* 0x000164000c1e1b00 */
[----:B0-----:R-:W-:Y:S01]  /*1250*/  CS2R R8, SRZ ;  /* 0x0000000000087805 */ /* 0x001fe2000001ff00 */
[----:B------:R-:W-:Y:S05]  /*1260*/  BSSY B0, `(.L_x_1422) ;  /* 0x000001d000007945 */ /* 0x000fea0003800000 */
[----:B------:R0:W5:Y:S01]  /*1270*/  @P4 LDG.E.64 R8, desc[UR12][R14.64] ;  /* 0x0000000c0e084981 */ /* 0x000162000c1e1b00 */
[----:B------:R-:W-:Y:S02]  /*1280*/  CS2R R20, SRZ ;  /* 0x0000000000147805 */ /* 0x000fe4000001ff00 */
[----:B0-----:R-:W-:-:S06]  /*1290*/  CS2R R14, SRZ ;  /* 0x00000000000e7805 */ /* 0x001fcc000001ff00 */
[----:B------:R0:W5:Y:S02]  /*12a0*/  @P1 LDG.E.64 R14, desc[UR12][R18.64] ;  /* 0x0000000c120e1981 */ /* 0x000164000c1e1b00 */
[----:B0-----:R-:W-:Y:S01]  /*12b0*/  CS2R R18, SRZ ;  /* 0x0000000000127805 */ /* 0x001fe2000001ff00 */
[----:B----4-:R-:W-:-:S05]  /*12c0*/  FFMA.FTZ R23, -R22, R22, R23 ;  /* 0x0000001616177223 */ /* 0x010fca0000010117 */
        /* <DEDUP_REMOVED lines=22> */
.L_x_1423:
[----:B------:R-:W-:Y:S05]  /*1430*/  BSYNC B0 ;  /* 0x0000000000007941 */ /* 0x000fea0003800000 */
.L_x_1422:
[----:B------:R-:W-:Y:S01]  /*1440*/  ISETP.NE.AND P0, PT, RZ, UR16, PT ;  /* 0x00000010ff007c0c */ /* 0x000fe2000bf05270 */
[C---:B-----5:R-:W-:Y:S01]  /*1450*/  FADD.FTZ R55, -R22.reuse, R38 ;  /* 0x0000002616377221 */ /* 0x060fe20000010100 */
[C---:B------:R-:W-:Y:S01]  /*1460*/  FADD.FTZ R52, -R22.reuse, R39 ;  /* 0x0000002716347221 */ /* 0x040fe20000010100 */
[C---:B------:R-:W-:Y:S01]  /*1470*/  FADD.FTZ R50, -R22.reuse, R37 ;  /* 0x0000002516327221 */ /* 0x040fe20000010100 */
[----:B------:R-:W-:Y:S01]  /*1480*/  FADD.FTZ R53, -R22, R36 ;  /* 0x0000002416357221 */ /* 0x000fe20000010100 */
[----:B------:R-:W-:Y:S01]  /*1490*/  P2R R0, PR, RZ, 0x1 ;  /* 0x00000001ff007803 */ /* 0x000fe20000000000 */
[----:B------:R-:W-:Y:S01]  /*14a0*/  FMUL.FTZ R55, R55, UR18 ;  /* 0x0000001237377c20 */ /* 0x000fe20008410000 */
[----:B------:R-:W-:Y:S01]  /*14b0*/  MOV R39, R4 ;  /* 0x0000000400277202 */ /* 0x000fe20000000f00 */
[----:B------:R-:W-:Y:S01]  /*14c0*/  FMUL.FTZ R52, R52, UR18 ;  /* 0x0000001234347c20 */ /* 0x000fe20008410000 */
[----:B------:R-:W-:Y:S02]  /*14d0*/  MOV R38, R5 ;  /* 0x0000000500267202 */ /* 0x000fe40000000f00 */
[----:B------:R-:W-:-:S02]  /*14e0*/  MOV R37, R6 ;  /* 0x0000000600257202 */ /* 0x000fc40000000f00 */
        /* <DEDUP_REMOVED lines=19> */
.L_x_1424:
[----:B------:R-:W-:Y:S01]  /*1620*/  FMUL.FTZ R0, R39, R18 ;  /* 0x0000001227007220 */ /* 0x000fe20000410000 */
[----:B------:R-:W-:Y:S01]  /*1630*/  MOV R36, R7 ;  /* 0x0000000700247202 */ /* 0x000fe20000000f00 */
[----:B------:R-:W-:Y:S01]  /*1640*/  FMUL.FTZ R53, R53, UR18 ;  /* 0x0000001235357c20 */ /* 0x000fe20008410000 */
[----:B------:R-:W-:Y:S01]  /*1650*/  FMUL.FTZ R23, R38, R19 ;  /* 0x0000001326177220 */ /* 0x000fe20000410000 */
[----:B0-----:R-:W-:Y:S01]  /*1660*/  FFMA.FTZ R41, R55, R0, RZ ;  /* 0x0000000037297223 */ /* 0x001fe200000100ff */
        /* <DEDUP_REMOVED lines=21> */
.L_x_1425:
        /* <DEDUP_REMOVED lines=31> */
.L_x_1426:
        /* <DEDUP_REMOVED lines=23> */
[----:B0-----:R-:W-:-:S04]  /*1b20*/  FADD.FTZ R68, -R43, 1 ;  /* 0x3f8000002b447421 */ /* 0x001fc80000010100 */
[----:B------:R-:W-:Y:S01]  /*1b30*/  FFMA.FTZ R68, R33, R68, 1 ;  /* 0x3f80000021447423 */ /* 0x000fe20000010044 */
[----:B------:R-:W-:Y:S01]  /*1b40*/  FMUL.FTZ R33, R10, R43 ;  /* 0x0000002b0a217220 */ /* 0x000fe20000410000 */
[----:B-1----:R-:W-:-:S03]  /*1b50*/  FADD.FTZ R47, -R62, 1 ;  /* 0x3f8000003e2f7421 */ /* 0x002fc60000010100 */
[----:B------:R-:W-:Y:S01]  /*1b60*/  FMUL.FTZ R33, R33, R68 ;  /* 0x0000004421217220 */ /* 0x000fe20000410000 */
[----:B------:R-:W-:Y:S01]  /*1b70*/  FFMA.FTZ R47, R32, R47, 1 ;  /* 0x3f800000202f7423 */ /* 0x000fe2000001002f */
[----:B------:R-:W-:-:S04]  /*1b80*/  FMUL.FTZ R32, R11, R62 ;  /* 0x0000003e0b207220 */ /* 0x000fc80000410000 */
[----:B------:R-:W-:-:S07]  /*1b90*/  FMUL.FTZ R32, R32, R47 ;  /* 0x0000002f20207220 */ /* 0x000fce0000410000 */
.L_x_1427:
[----:B------:R-:W-:Y:S01]  /*1ba0*/  FFMA.FTZ R42, R48, R41, R35 ;  /* 0x00000029302a7223 */ /* 0x000fe20000010023 */
[----:B------:R-:W-:Y:S01]  /*1bb0*/  FMUL.FTZ R40, R33, R18 ;  /* 0x0000001221287220 */ /* 0x000fe20000410000 */
[----:B------:R-:W-:Y:S01]  /*1bc0*/  FADD.FTZ R41, R41, R34 ;  /* 0x0000002229297221 */ /* 0x000fe20000010000 */
[----:B------:R-:W-:Y:S01]  /*1bd0*/  FADD.FTZ R26, -R22, R26 ;  /* 0x0000001a161a7221 */ /* 0x000fe20000010100 */
[----:B------:R-:W-:Y:S01]  /*1be0*/  FMUL.FTZ R34, R32, R19 ;  /* 0x0000001320227220 */ /* 0x000fe20000410000 */
[----:B------:R-:W-:Y:S01]  /*1bf0*/  FFMA.FTZ R35, R49, R40, R42 ;  /* 0x0000002831237223 */ /* 0x000fe2000001002a */
[----:B------:R-:W-:Y:S01]  /*1c00*/  FADD.FTZ R41, R41, R40 ;  /* 0x0000002829297221 */ /* 0x000fe20000010000 */
[C---:B------:R-:W-:Y:S01]  /*1c10*/  FADD.FTZ R27, -R22.reuse, R27 ;  /* 0x0000001b161b7221 */ /* 0x040fe20000010100 */
[C---:B------:R-:W-:Y:S01]  /*1c20*/  FADD.FTZ R45, -R22.reuse, R28 ;  /* 0x0000001c162d7221 */ /* 0x040fe20000010100 */
[C---:B------:R-:W-:Y:S01]  /*1c30*/  FADD.FTZ R29, -R22.reuse, R29 ;  /* 0x0000001d161d7221 */ /* 0x040fe20000010100 */
[C---:B------:R-:W-:Y:S01]  /*1c40*/  FADD.FTZ R43, -R22.reuse, R24 ;  /* 0x00000018162b7221 */ /* 0x040fe20000010100 */
[C---:B------:R-:W-:Y:S01]  /*1c50*/  FADD.FTZ R25, -R22.reuse, R25 ;  /* 0x0000001916197221 */ /* 0x040fe20000010100 */
[C---:B------:R-:W-:Y:S01]  /*1c60*/  FADD.FTZ R30, -R22.reuse, R30 ;  /* 0x0000001e161e7221 */ /* 0x040fe20000010100 */
[----:B------:R-:W-:Y:S01]  /*1c70*/  FADD.FTZ R31, -R22, R31 ;  /* 0x0000001f161f7221 */ /* 0x000fe20000010100 */
[----:B------:R-:W-:Y:S01]  /*1c80*/  FFMA.FTZ R28, R46, R34, R35 ;  /* 0x000000222e1c7223 */ /* 0x000fe20000010023 */
[----:B------:R-:W-:Y:S01]  /*1c90*/  FMUL.FTZ R47, R26, UR18 ;  /* 0x000000121a2f7c20 */ /* 0x000fe20008410000 */
[----:B------:R-:W-:Y:S01]  /*1ca0*/  FADD.FTZ R34, R34, R41 ;  /* 0x0000002922227221 */ /* 0x000fe20000010000 */
[----:B------:R-:W-:Y:S01]  /*1cb0*/  MOV R24, R12 ;  /* 0x0000000c00187202 */ /* 0x000fe20000000f00 */
[----:B------:R-:W-:Y:S01]  /*1cc0*/  FFMA.FTZ R40, R55, R39, RZ ;  /* 0x0000002737287223 */ /* 0x000fe200000100ff */
[----:B------:R-:W-:Y:S01]  /*1cd0*/  MOV R22, R13 ;  /* 0x0000000d00167202 */ /* 0x000fe20000000f00 */
        /* <DEDUP_REMOVED lines=15> */
[----:B-1----:R-:W-:-:S04]  /*1dd0*/  FADD.FTZ R24, -R42, 1 ;  /* 0x3f8000002a187421 */ /* 0x002fc80000010100 */
[----:B------:R-:W-:Y:S01]  /*1de0*/  FFMA.FTZ R62, R22, R24, 1 ;  /* 0x3f800000163e7423 */ /* 0x000fe20000010018 */
[----:B------:R-:W-:Y:S01]  /*1df0*/  FMUL.FTZ R24, R12, R35 ;  /* 0x000000230c187220 */ /* 0x000fe20000410000 */
[----:B------:R-:W-:-:S03]  /*1e00*/  FMUL.FTZ R22, R13, R42 ;  /* 0x0000002a0d167220 */ /* 0x000fc60000410000 */
[----:B------:R-:W-:Y:S01]  /*1e10*/  FMUL.FTZ R24, R24, R69 ;  /* 0x0000004518187220 */ /* 0x000fe20000410000 */
[----:B------:R-:W-:-:S07]  /*1e20*/  FMUL.FTZ R22, R22, R62 ;  /* 0x0000003e16167220 */ /* 0x000fce0000410000 */
.L_x_1428:
[----:B------:R-:W-:Y:S01]  /*1e30*/  FMUL.FTZ R27, R24, R18 ;  /* 0x00000012181b7220 */ /* 0x000fe20000410000 */
[----:B------:R-:W-:Y:S01]  /*1e40*/  FFMA.FTZ R40, R53, R37, R40 ;  /* 0x0000002535287223 */ /* 0x000fe20000010028 */
[----:B------:R-:W-:Y:S01]  /*1e50*/  FADD.FTZ R35, R26, R37 ;  /* 0x000000251a237221 */ /* 0x000fe20000010000 */
[----:B------:R-:W-:Y:S01]  /*1e60*/  FADD.FTZ R37, RZ, R38 ;  /* 0x00000026ff257221 */ /* 0x000fe20000010000 */
[----:B------:R-:W-:Y:S01]  /*1e70*/  FFMA.FTZ R39, R47, R27, R28 ;  /* 0x0000001b2f277223 */ /* 0x000fe2000001001c */
[----:B------:R-:W-:Y:S01]  /*1e80*/  FADD.FTZ R41, R34, R27 ;  /* 0x0000001b22297221 */ /* 0x000fe20000010000 */
[----:B------:R-:W-:Y:S01]  /*1e90*/  FFMA.FTZ R27, R52, R38, RZ ;  /* 0x00000026341b7223 */ /* 0x000fe200000100ff */
[----:B------:R-:W-:Y:S01]  /*1ea0*/  FMUL.FTZ R26, R22, R19 ;  /* 0x00000013161a7220 */ /* 0x000fe20000410000 */
[----:B------:R-:W-:Y:S01]  /*1eb0*/  FADD.FTZ R34, R37, R36 ;  /* 0x0000002425227221 */ /* 0x000fe20000010000 */
[----:B------:R-:W-:Y:S01]  /*1ec0*/  MOV R28, R14 ;  /* 0x0000000e001c7202 */ /* 0x000fe20000000f00 */
[----:B------:R-:W-:Y:S01]  /*1ed0*/  FFMA.FTZ R27, R50, R36, R27 ;  /* 0x00000024321b7223 */ /* 0x000fe2000001001b */
[----:B------:R-:W-:Y:S01]  /*1ee0*/  FFMA.FTZ R36, R44, R26, R39 ;  /* 0x0000001a2c247223 */ /* 0x000fe20000010027 */
[----:B------:R-:W-:Y:S01]  /*1ef0*/  FADD.FTZ R37, R26, R41 ;  /* 0x000000291a257221 */ /* 0x000fe20000010000 */
[----:B------:R-:W-:Y:S01]  /*1f00*/  MOV R26, R15 ;  /* 0x0000000f001a7202 */ /* 0x000fe20000000f00 */
        /* <DEDUP_REMOVED lines=21> */
.L_x_1429:
[----:B------:R-:W-:Y:S01]  /*2060*/  FMUL.FTZ R38, R28, R18 ;  /* 0x000000121c267220 */ /* 0x000fe20000410000 */
[----:B------:R-:W-:-:S03]  /*2070*/  FMUL.FTZ R43, R43, UR18 ;  /* 0x000000122b2b7c20 */ /* 0x000fc60008410000 */
[----:B------:R-:W-:Y:S01]  /*2080*/  FADD.FTZ R62, R37, R38 ;  /* 0x00000026253e7221 */ /* 0x000fe20000010000 */
[----:B------:R-:W-:Y:S01]  /*2090*/  FFMA.FTZ R29, R45, R38, R36 ;  /* 0x000000262d1d7223 */ /* 0x000fe20000010024 */
[----:B------:R-:W-:Y:S01]  /*20a0*/  FMUL.FTZ R37, R26, R19 ;  /* 0x000000131a257220 */ /* 0x000fe20000410000 */
[----:B------:R-:W-:Y:S01]  /*20b0*/  FADD.FTZ R36, R35, R0 ;  /* 0x0000000023247221 */ /* 0x000fe20000010000 */
[----:B------:R-:W-:Y:S01]  /*20c0*/  FFMA.FTZ R38, R51, R0, R40 ;  /* 0x0000000033267223 */ /* 0x000fe20000010028 */
[----:B------:R-:W-:Y:S01]  /*20d0*/  FMUL.FTZ R40, R25, UR18 ;  /* 0x0000001219287c20 */ /* 0x000fe20008410000 */
[----:B------:R-:W-:Y:S01]  /*20e0*/  FFMA.FTZ R0, R42, R37, R29 ;  /* 0x000000252a007223 */ /* 0x000fe2000001001d */
[----:B------:R-:W-:Y:S01]  /*20f0*/  FADD.FTZ R37, R37, R62 ;  /* 0x0000003e25257221 */ /* 0x000fe20000010000 */
[----:B------:R-:W-:Y:S02]  /*2100*/  MOV R29, R2 ;  /* 0x00000002001d7202 */ /* 0x000fe40000000f00 */
[----:B------:R-:W-:Y:S01]  /*2110*/  MOV R35, R3 ;  /* 0x0000000300237202 */ /* 0x000fe20000000f00 */
        /* <DEDUP_REMOVED lines=19> */
.L_x_1430:
[----:B------:R-:W-:Y:S01]  /*2250*/  FMUL.FTZ R62, R29, R18 ;  /* 0x000000121d3e7220 */ /* 0x000fe20000410000 */
[----:B------:R-:W-:Y:S01]  /*2260*/  FMUL.FTZ R41, R30, UR18 ;  /* 0x000000121e297c20 */ /* 0x000fe20008410000 */
[----:B------:R-:W-:Y:S02]  /*2270*/  MOV R30, R17 ;  /* 0x00000011001e7202 */ /* 0x000fe40000000f00 */
[----:B------:R-:W-:Y:S01]  /*2280*/  FFMA.FTZ R25, R43, R62, R0 ;  /* 0x0000003e2b197223 */ /* 0x000fe20000010000 */
[----:B------:R-:W-:Y:S01]  /*2290*/  FMUL.FTZ R0, R35, R19 ;  /* 0x0000001323007220 */ /* 0x000fe20000410000 */
[----:B------:R-:W-:-:S03]  /*22a0*/  FADD.FTZ R37, R37, R62 ;  /* 0x0000003e25257221 */ /* 0x000fc60000010000 */
[----:B------:R-:W-:Y:S01]  /*22b0*/  FFMA.FTZ R62, R40, R0, R25 ;  /* 0x00000000283e7223 */ /* 0x000fe20000010019 */
[----:B------:R-:W-:Y:S01]  /*22c0*/  FADD.FTZ R25, R0, R37 ;  /* 0x0000002500197221 */ /* 0x000fe20000010000 */
[----:B------:R-:W-:Y:S01]  /*22d0*/  FMUL.FTZ R0, R31, UR18 ;  /* 0x000000121f007c20 */ /* 0x000fe20008410000 */
[----:B------:R-:W-:Y:S01]  /*22e0*/  MOV R37, R16 ;  /* 0x0000001000257202 */ /* 0x000fe20000000f00 */
        /* <DEDUP_REMOVED lines=15> */
[----:B0-----:R-:W-:-:S04]  /*23e0*/  FADD.FTZ R39, -R68, 1 ;  /* 0x3f80000044277421 */ /* 0x001fc80000010100 */
[----:B------:R-:W-:Y:S01]  /*23f0*/  FFMA.FTZ R39, R30, R39, 1 ;  /* 0x3f8000001e277423 */ /* 0x000fe20000010027 */
[----:B------:R-:W-:-:S04]  /*2400*/  FMUL.FTZ R30, R17, R68 ;  /* 0x00000044111e7220 */ /* 0x000fc80000410000 */
[----:B------:R-:W-:-:S07]  /*2410*/  FMUL.FTZ R30, R30, R39 ;  /* 0x000000271e1e7220 */ /* 0x000fce0000410000 */
.L_x_1431:
[----:B------:R-:W-:Y:S01]  /*2420*/  FMUL.FTZ R68, R37, R18 ;  /* 0x0000001225447220 */ /* 0x000fe20000410000 */
[----:B------:R-:W-:Y:S01]  /*2430*/  ISETP.GT.AND P0, PT, R58, 0x1e, PT ;  /* 0x0000001e3a00780c */ /* 0x000fe20003f04270 */
[----:B------:R-:W0:Y:S01]  /*2440*/  S2UR UR11, SR_CgaCtaId ;  /* 0x00000000000b79c3 */ /* 0x000e220000008800 */
[----:B------:R-:W-:Y:S01]  /*2450*/  FFMA.FTZ R27, R48, R23, R27 ;  /* 0x00000017301b7223 */ /* 0x000fe2000001001b */
        /* <DEDUP_REMOVED lines=11> */
[----:B------:R-:W1:Y:S01]  /*2510*/  SHFL.DOWN PT, R62, R31, 0x1, 0x1f ;  /* 0x08201f001f3e7f89 */ /* 0x000e6200000e0000 */
[----:B------:R-:W-:Y:S01]  /*2520*/  FADD.FTZ R23, R23, R24 ;  /* 0x0000001817177221 */ /* 0x000fe20000010000 */
[----:B------:R-:W-:Y:S01]  /*2530*/  FFMA.FTZ R38, R47, R24, R38 ;  /* 0x000000182f267223 */ /* 0x000fe20000010026 */
[----:B------:R-:W-:Y:S01]  /*2540*/  FADD.FTZ R39, R39, R22 ;  /* 0x0000001627277221 */ /* 0x000fe20000010000 */
[----:B------:R-:W2:Y:S01]  /*2550*/  SHFL.DOWN PT, R68, R25, 0x1, 0x1f ;  /* 0x08201f0019447f89 */ /* 0x000ea200000e0000 */
[----:B------:R-:W-:Y:S01]  /*2560*/  UMOV UR10, 0x400 ;  /* 0x00000400000a7882 */ /* 0x000fe20000000000 */
[----:B------:R-:W-:Y:S01]  /*2570*/  FFMA.FTZ R27, R42, R26, R27 ;  /* 0x0000001a2a1b7223 */ /* 0x000fe2000001001b */
[----:B------:R-:W-:Y:S01]  /*2580*/  UIADD3 UR9, UR10, 0x40, URZ ;  /* 0x000000400a097890 */ /* 0x000fe2000fffe03f */
[----:B------:R-:W-:Y:S01]  /*2590*/  FADD.FTZ R22, R23, R28 ;  /* 0x0000001c17167221 */ /* 0x000fe20000010000 */
[----:B------:R-:W-:Y:S01]  /*25a0*/  FFMA.FTZ R38, R45, R28, R38 ;  /* 0x0000001c2d267223 */ /* 0x000fe20000010026 */
[----:B------:R-:W-:Y:S01]  /*25b0*/  FADD.FTZ R24, R39, R26 ;  /* 0x0000001a27187221 */ /* 0x000fe20000010000 */
[----:B0-----:R-:W-:Y:S01]  /*25c0*/  ULEA UR9, UR11, UR9, 0x18 ;  /* 0x000000090b097291 */ /* 0x001fe2000f8ec03f */
        /* <DEDUP_REMOVED lines=33> */
[----:B------:R0:W-:Y:S01]  /*27e0*/  STS.128 [R62], R32 ;  /* 0x000000203e007388 */ /* 0x0001e20000000c00 */
[----:B------:R-:W-:Y:S02]  /*27f0*/  MOV R22, R31 ;  /* 0x0000001f00167202 */ /* 0x000fe40000000f00 */
[----:B------:R-:W-:-:S07]  /*2800*/  MOV R23, R25 ;  /* 0x0000001900177202 */ /* 0x000fce0000000f00 */
        /* <DEDUP_REMOVED lines=13> */
.L_x_1433:
[----:B------:R-:W-:Y:S05]  /*28e0*/  BSYNC B0 ;  /* 0x0000000000007941 */ /* 0x000fea0003800000 */
.L_x_1432:
        /* <DEDUP_REMOVED lines=160> */
.L_x_1435:
[----:B------:R-:W-:Y:S05]  /*32f0*/  BSYNC B0 ;  /* 0x0000000000007941 */ /* 0x000fea0003800000 */
.L_x_1434:
[----:B------:R-:W0:Y:S01]  /*3300*/  LDC.64 R28, c[0x0][0x268] ;  /* 0x00009a00ff1c7b82 */ /* 0x000e220000000a00 */
[----:B------:R-:W-:Y:S01]  /*3310*/  LEA R63, R63, R60, 0x2 ;  /* 0x0000003c3f3f7211 */ /* 0x000fe200078e10ff */
[----:B------:R-:W-:Y:S06]  /*3320*/  BSSY B0, `(.L_x_1436) ;  /* 0x0000011000007945 */ /* 0x000fec0003800000 */
[----:B------:R-:W1:Y:S01]  /*3330*/  LDC R26, c[0x0][0xc] ;  /* 0x00000300ff1a7b82 */ /* 0x000e620000000800 */
        /* <DEDUP_REMOVED lines=15> */
.L_x_1437:
[----:B------:R-:W-:Y:S05]  /*3430*/  BSYNC B0 ;  /* 0x0000000000007941 */ /* 0x000fea0003800000 */
.L_x_1436:
[----:B-1----:R-:W-:-:S13]  /*3440*/  ISETP.GE.U32.AND P6, PT, R26, 0x2, PT ;  /* 0x000000021a00780c */ /* 0x002fda0003fc6070 */
[----:B------:R-:W-:Y:S05]  /*3450*/  @!P6 BRA `(.L_x_1438) ;  /* 0x0000001000a8e947 */ /* 0x000fea0003800000 */
[----:B------:R-:W0:Y:S01]  /*3460*/  LDC.64 R24, c[0x0][0x258] ;  /* 0x00009600ff187b82 */ /* 0x000e220000000a00 */
[----:B------:R-:W-:-:S04]  /*3470*/  ULOP3.LUT UR9, UR4, 0x1, URZ, 0xc0, !UPT ;  /* 0x0000000104097892 */ /* 0x000fc8000f8ec03f */
[----:B------:R-:W-:-:S03]  /*3480*/  UIMAD UR9, UR9, UR17, URZ ;  /* 0x00000011090972a4 */ /* 0x000fc6000f8e023f */
[----:B--2---:R-:W1:Y:S03]  /*3490*/  LDC.64 R30, c[0x0][0x260] ;  /* 0x00009800ff1e7b82 */ /* 0x004e660000000a00 */
[----:B------:R-:W-:Y:S01]  /*34a0*/  IMAD R28, R26, UR9, RZ ;  /* 0x000000091a1c7c24 */ /* 0x000fe2000f8e02ff */
[----:B------:R-:W-:-:S04]  /*34b0*/  IADD3 R27, R59, UR9, RZ ;  /* 0x000000093b1b7c10 */ /* 0x000fc8000fffe0ff */
[----:B------:R-:W-:Y:S01]  /*34c0*/  SHF.L.U32 R29, R28, 0x1, RZ ;  /* 0x000000011c1d7819 */ /* 0x000fe200000006ff */
[----:B0-----:R-:W-:-:S04]  /*34d0*/  IMAD.WIDE.U32 R24, R27, 0x4, R24 ;  /* 0x000000041b187825 */ /* 0x001fc800078e0018 */
[----:B-1----:R-:W-:Y:S01]  /*34e0*/  IMAD.WIDE R30, R29, 0x4, R30 ;  /* 0x000000041d1e7825 */ /* 0x002fe200078e021e */
[----:B------:R-:W-:Y:S06]  /*34f0*/  @P0 BRA `(.L_x_1439) ;  /* 0x0000000000740947 */ /* 0x000fec0003800000 */
[----:B------:R-:W0:Y:S01]  /*3500*/  S2R R58, SR_LANEID ;  /* 0x00000000003a7919 */ /* 0x000e220000000000 */
[----:B------:R-:W1:Y:S01]  /*3510*/  S2UR UR9, SR_CTAID.Y ;  /* 0x00000000000979c3 */ /* 0x000e620000002600 */
[----:B------:R-:W-:Y:S01]  /*3520*/  VOTEU.ANY UR10, UPT, PT ;  /* 0x00000000000a7886 */ /* 0x000fe200038e0100 */
[----:B------:R-:W-:Y:S01]  /*3530*/  ULOP3.LUT UP0, URZ, UR4, 0x2, URZ, 0xc0, !UPT ;  /* 0x00000002043f7892 */ /* 0x000fe2000f80c03f */
[----:B------:R-:W2:Y:S01]  /*3540*/  S2R R28, SR_CTAID.X ;  /* 0x00000000001c7919 */ /* 0x000ea20000002500 */
[----:B------:R-:W-:Y:S02]  /*3550*/  UPOPC UR11, UR10 ;  /* 0x0000000a000b72bf */ /* 0x000fe40008000000 */
[----:B------:R-:W-:Y:S01]  /*3560*/  UFLO.U32 UR10, UR10 ;  /* 0x0000000a000a72bd */ /* 0x000fe200080e0000 */
[----:B-1----:R-:W-:Y:S01]  /*3570*/  MOV R59, UR9 ;  /* 0x00000009003b7c02 */ /* 0x002fe20008000f00 */
[----:B------:R-:W-:Y:S02]  /*3580*/  UMOV UR9, 0x1 ;  /* 0x0000000100097882 */ /* 0x000fe40000000000 */
[----:B------:R-:W-:-:S02]  /*3590*/  USEL UR9, UR9, 0xffffffff, !UP0 ;  /* 0xffffffff09097887 */ /* 0x000fc4000c000000 */
[----:B0-----:R-:W-:Y:S02]  /*35a0*/  ISETP.EQ.U32.AND P6, PT, R58, UR10, PT ;  /* 0x0000000a3a007c0c */ /* 0x001fe4000bfc2070 */
[----:B------:R-:W-:Y:S01]  /*35b0*/  UIMAD UR9, UR9, UR11, URZ ;  /* 0x0000000b090972a4 */ /* 0x000fe2000f8e023f */
[----:B--2---:R-:W-:-:S05]  /*35c0*/  IMAD R29, R28, UR17, R59 ;  /* 0x000000111c1d7c24 */ /* 0x004fca000f8e023b */
[----:B------:R-:W-:Y:S01]  /*35d0*/  MOV R27, UR9 ;  /* 0x00000009001b7c02 */ /* 0x000fe20008000f00 */
[----:B------:R-:W-:-:S05]  /*35e0*/  IMAD.WIDE.U32 R28, R29, 0x8, R30 ;  /* 0x000000081d1c7825 */ /* 0x000fca00078e001e */
[----:B------:R0:W-:Y:S01]  /*35f0*/  STG.E.64 desc[UR12][R28.64], R22 ;  /* 0x000000161c007986 */ /* 0x0001e2000c101b0c */
[----:B------:R-:W-:Y:S06]  /*3600*/  @P6 MEMBAR.ALL.GPU ;  /* 0x0000000000006992 */ /* 0x000fec000000a000 */
[----:B------:R-:W-:-:S00]  /*3610*/  @P6 ERRBAR ;  /* 0x00000000000069ab */ /* 0x000fc00000000000 */
[----:B------:R-:W-:Y:S06]  /*3620*/  @P6 CGAERRBAR ;  /* 0x00000000000065ab */ /* 0x000fec0000000000 */
[----:B------:R0:W-:Y:S01]  /*3630*/  @P6 REDG.E.ADD.S32.STRONG.GPU desc[UR12][R24.64], R27 ;  /* 0x0000001b1800698e */ /* 0x0001e2000c10e38c */
[----:B------:R-:W-:-:S04]  /*3640*/  PLOP3.LUT P6, PT, PT, PT, UP0, 0x40, 0x0 ;  /* 0x000000000000781c */ /* 0x000fc80003fce808 */
[----:B------:R-:W-:-:S04]  /*3650*/  SEL R32, R26, RZ, P6 ;  /* 0x000000ff1a207207 */ /* 0x000fc80003000000 */
[----:B------:R-:W-:-:S13]  /*3660*/  ISETP.NE.AND P6, PT, R32, -0x1, PT ;  /* 0xffffffff2000780c */ /* 0x000fda0003fc5270 */
[----:B0-----:R-:W-:Y:S05]  /*3670*/  @!P6 BRA `(.L_x_1439) ;  /* 0x000000000014e947 */ /* 0x001fea0003800000 */
.L_x_1440:
[----:B------:R-:W2:Y:S04]  /*3680*/  LDG.E.STRONG.GPU R27, desc[UR12][R24.64] ;  /* 0x0000000c181b7981 */ /* 0x000ea8000c1ef900 */
[----:B--2---:R-:W-:Y:S01]  /*3690*/  CCTL.IVALL ;  /* 0x00000000ff00798f */ /* 0x004fe20002000000 */
[----:B------:R-:W-:Y:S05]  /*36a0*/  YIELD ;  /* 0x0000000000007946 */ /* 0x000fea0003800000 */
[----:B------:R-:W-:-:S13]  /*36b0*/  ISETP.NE.AND P6, PT, R27, R32, PT ;  /* 0x000000201b00720c */ /* 0x000fda0003fc5270 */
[----:B------:R-:W-:Y:S05]  /*36c0*/  @P6 BRA `(.L_x_1440) ;  /* 0xfffffffc00ec6947 */ /* 0x000fea000383ffff */
.L_x_1439:
        /* <DEDUP_REMOVED lines=19> */
.L_x_1444:
[----:B------:R-:W-:-:S13]  /*3800*/  ISETP.EQ.OR P6, PT, R28, UR14, P0 ;  /* 0x0000000e1c007c0c */ /* 0x000fda00087c2670 */
[----:B------:R-:W-:-:S04]  /*3810*/  @!P6 IMAD R33, R28, UR17, R59 ;  /* 0x000000111c21ec24 */ /* 0x000fc8000f8e023b */
[----:B------:R-:W-:-:S05]  /*3820*/  @!P6 IMAD.WIDE.U32 R32, R33, 0x8, R30 ;  /* 0x000000082120e825 */ /* 0x000fca00078e001e */
[----:B------:R-:W2:Y:S02]  /*3830*/  @!P6 LDG.E.64 R24, desc[UR12][R32.64] ;  /* 0x0000000c2018e981 */ /* 0x000ea4000c1e1b00 */
[----:B--2---:R-:W-:Y:S01]  /*3840*/  @!P6 FADD.FTZ R22, R22, R24 ;  /* 0x000000181616e221 */ /* 0x004fe20000010000 */
[----:B------:R-:W-:Y:S01]  /*3850*/  IADD3 R24, R28, 0x1, RZ ;  /* 0x000000011c187810 */ /* 0x000fe20007ffe0ff */
[----:B------:R-:W-:-:S03]  /*3860*/  @!P6 FADD.FTZ R23, R23, R25 ;  /* 0x000000191717e221 */ /* 0x000fc60000010000 */
        /* <DEDUP_REMOVED lines=109> */
.L_x_1443:
[----:B------:R-:W-:-:S06]  /*3f40*/  UISETP.GT.AND UP1, UPT, UR9, 0x4, UPT ;  /* 0x000000040900788c */ /* 0x000fcc000bf24270 */
[----:B------:R-:W-:-:S13]  /*3f50*/  PLOP3.LUT P6, PT, PT, PT, UP1, 0x40, 0x0 ;  /* 0x000000000000781c */ /* 0x000fda0003fce818 */
[----:B------:R-:W-:Y:S05]  /*3f60*/  @P6 BRA `(.L_x_1445) ;  /* 0x0000000000ec6947 */ /* 0x000fea0003800000 */
        /* <DEDUP_REMOVED lines=24> */
[----:B------:R-:W2:Y:S01]  /*40f0*/  @!P6 LDG.E.64 R24, desc[UR12][R32.64] ;  /* 0x0000000c2018e981 */ /* 0x000ea2000c1e1b00 */
[----:B------:R-:W-:Y:S01]  /*4100*/  IADD3 R36, R28, 0x4, RZ ;  /* 0x000000041c247810 */ /* 0x000fe20007ffe0ff */
[----:B--2---:R-:W-:Y:S01]  /*4110*/  @!P6 FADD.FTZ R22, R22, R24 ;  /* 0x000000181616e221 */ /* 0x004fe20000010000 */
[----:B------:R-:W-:Y:S02]  /*4120*/  @!P6 FADD.FTZ R23, R23, R25 ;  /* 0x000000191717e221 */ /* 0x000fe40000010000 */
        /* <DEDUP_REMOVED lines=31> */
.L_x_1445:
[----:B------:R-:W-:-:S06]  /*4320*/  UISETP.NE.OR UP0, UPT, UR9, URZ, UP0 ;  /* 0x0000003f0900728c */ /* 0x000fcc0008705670 */
[----:B------:R-:W-:-:S13]  /*4330*/  PLOP3.LUT P6, PT, PT, PT, UP0, 0x80, 0x0 ;  /* 0x000000000000781c */ /* 0x000fda0003fcf008 */
[----:B------:R-:W-:Y:S05]  /*4340*/  @!P6 BRA `(.L_x_1441) ;  /* 0x00000000007ce947 */ /* 0x000fea0003800000 */
.L_x_1442:
        /* <DEDUP_REMOVED lines=31> */
.L_x_1441:
[----:B------:R-:W-:-:S13]  /*4540*/  LOP3.LUT P6, R29, R26, 0x3, RZ, 0xc0, !PT ;  /* 0x000000031a1d7812 */ /* 0x000fda00078cc0ff */
[----:B------:R-:W-:Y:S05]  /*4550*/  @!P6 BRA `(.L_x_1438) ;  /* 0x000000000068e947 */ /* 0x000fea0003800000 */
[----:B------:R-:W-:Y:S01]  /*4560*/  ISETP.EQ.OR P6, PT, R28, UR14, P0 ;  /* 0x0000000e1c007c0c */ /* 0x000fe200087c2670 */
[----:B------:R-:W-:-:S12]  /*4570*/  BSSY B0, `(.L_x_1446) ;  /* 0x0000007000007945 */ /* 0x000fd80003800000 */
[----:B------:R-:W-:Y:S05]  /*4580*/  @P6 BRA `(.L_x_1447) ;  /* 0x0000000000146947 */ /* 0x000fea0003800000 */
[----:B------:R-:W-:-:S04]  /*4590*/  IMAD R25, R28, UR17, R59 ;  /* 0x000000111c197c24 */ /* 0x000fc8000f8e023b */
[----:B------:R-:W-:-:S06]  /*45a0*/  IMAD.WIDE.U32 R24, R25, 0x8, R30 ;  /* 0x0000000819187825 */ /* 0x000fcc00078e001e */
[----:B------:R-:W2:Y:S02]  /*45b0*/  LDG.E.64 R24, desc[UR12][R24.64] ;  /* 0x0000000c18187981 */ /* 0x000ea4000c1e1b00 */
[----:B--2---:R-:W-:Y:S01]  /*45c0*/  FADD.FTZ R22, R22, R24 ;  /* 0x0000001816167221 */ /* 0x004fe20000010000 */
[----:B------:R-:W-:-:S07]  /*45d0*/  FADD.FTZ R23, R23, R25 ;  /* 0x0000001917177221 */ /* 0x000fce0000010000 */
.L_x_1447:
[----:B------:R-:W-:Y:S05]  /*45e0*/  BSYNC B0 ;  /* 0x0000000000007941 */ /* 0x000fea0003800000 */
.L_x_1446:
[----:B------:R-:W-:-:S13]  /*45f0*/  ISETP.NE.AND P6, PT, R29, 0x1, PT ;  /* 0x000000011d00780c */ /* 0x000fda0003fc5270 */
[----:B------:R-:W-:Y:S05]  /*4600*/  @!P6 BRA `(.L_x_1438) ;  /* 0x00000000003ce947 */ /* 0x000fea0003800000 */
[----:B------:R-:W-:-:S04]  /*4610*/  IADD3 R24, R28, 0x1, RZ ;  /* 0x000000011c187810 */ /* 0x000fc80007ffe0ff */
[----:B------:R-:W-:-:S13]  /*4620*/  ISETP.EQ.OR P6, PT, R24, UR14, P0 ;  /* 0x0000000e18007c0c */ /* 0x000fda00087c2670 */
[----:B------:R-:W-:-:S04]  /*4630*/  @!P6 IMAD R27, R24, UR17, R59 ;  /* 0x00000011181bec24 */ /* 0x000fc8000f8e023b */
[----:B------:R-:W-:-:S05]  /*4640*/  @!P6 IMAD.WIDE.U32 R26, R27, 0x8, R30 ;  /* 0x000000081b1ae825 */ /* 0x000fca00078e001e */
[----:B------:R-:W2:Y:S01]  /*4650*/  @!P6 LDG.E.64 R24, desc[UR12][R26.64] ;  /* 0x0000000c1a18e981 */ /* 0x000ea2000c1e1b00 */
[----:B------:R-:W-:Y:S01]  /*4660*/  IADD3 R28, R28, 0x2, RZ ;  /* 0x000000021c1c7810 */ /* 0x000fe20007ffe0ff */
[----:B--2---:R-:W-:Y:S01]  /*4670*/  @!P6 FADD.FTZ R22, R22, R24 ;  /* 0x000000181616e221 */ /* 0x004fe20000010000 */
[----:B------:R-:W-:Y:S02]  /*4680*/  @!P6 FADD.FTZ R23, R23, R25 ;  /* 0x000000191717e221 */ /* 0x000fe40000010000 */
[----:B------:R-:W-:-:S04]  /*4690*/  ISETP.EQ.OR P6, PT, R28, UR14, P0 ;  /* 0x0000000e1c007c0c */ /* 0x000fc800087c2670 */
[----:B------:R-:W-:-:S13]  /*46a0*/  ISETP.EQ.OR P6, PT, R29, 0x2, P6 ;  /* 0x000000021d00780c */ /* 0x000fda00037c2670 */
[----:B------:R-:W-:-:S04]  /*46b0*/  @!P6 IMAD R25, R28, UR17, R59 ;  /* 0x000000111c19ec24 */ /* 0x000fc8000f8e023b */
[----:B------:R-:W-:-:S06]  /*46c0*/  @!P6 IMAD.WIDE.U32 R24, R25, 0x8, R30 ;  /* 0x000000081918e825 */ /* 0x000fcc00078e001e */
[----:B------:R-:W2:Y:S02]  /*46d0*/  @!P6 LDG.E.64 R24, desc[UR12][R24.64] ;  /* 0x0000000c1818e981 */ /* 0x000ea4000c1e1b00 */
[----:B--2---:R-:W-:Y:S01]  /*46e0*/  @!P6 FADD.FTZ R22, R22, R24 ;  /* 0x000000181616e221 */ /* 0x004fe20000010000 */
[----:B------:R-:W-:-:S07]  /*46f0*/  @!P6 FADD.FTZ R23, R23, R25 ;  /* 0x000000191717e221 */ /* 0x000fce0000010000 */
.L_x_1438:
[----:B------:R-:W0:Y:S01]  /*4700*/  S2UR UR10, SR_CgaCtaId ;  /* 0x00000000000a79c3 */ /* 0x000e220000008800 */
[----:B------:R-:W-:Y:S01]  /*4710*/  UMOV UR9, 0x400 ;  /* 0x0000040000097882 */ /* 0x000fe20000000000 */
[----:B------:R-:W-:Y:S01]  /*4720*/  ISETP.NE.AND P6, PT, RZ, UR16, PT ;  /* 0x00000010ff007c0c */ /* 0x000fe2000bfc5270 */
[----:B------:R-:W-:Y:S01]  /*4730*/  ULDC.64 UR20, c[0x0][0x290] ;  /* 0x0000a40000147ab9 */ /* 0x000fe20000000a00 */
[----:B--2---:R-:W-:-:S04]  /*4740*/  SHF.R.U32.HI R28, RZ, 0x2, R60 ;  /* 0x00000002ff1c7819 */ /* 0x004fc8000001163c */
[----:B------:R-:W1:Y:S01]  /*4750*/  LDC R27, c[0x0][0x2ac] ;  /* 0x0000ab00ff1b7b82 */ /* 0x000e620000000800 */
[----:B0-----:R-:W-:Y:S01]  /*4760*/  ULEA UR9, UR10, UR9, 0x18 ;  /* 0x000000090a097291 */ /* 0x001fe2000f8ec03f */
[----:B-1----:R-:W-:-:S08]  /*4770*/  IMAD R28, R27, UR14, R28 ;  /* 0x0000000e1b1c7c24 */ /* 0x002fd0000f8e021c */
[----:B------:R-:W-:Y:S01]  /*4780*/  @!P0 STS.64 [UR9+0x30], R22 ;  /* 0x00003016ff008988 */ /* 0x000fe20008000a09 */
[----:B------:R-:W-:Y:S01]  /*4790*/  BAR.SYNC.DEFER_BLOCKING 0x0 ;  /* 0x0000000000007b1d */ /* 0x000fe20000010000 */
[----:B------:R-:W-:-:S04]  /*47a0*/  IADD3 R27, R28, 0xc0, RZ ;  /* 0x000000c01c1b7810 */ /* 0x000fc80007ffe0ff */
[----:B------:R-:W-:Y:S01]  /*47b0*/  SHF.R.S32.HI R26, RZ, 0x1f, R27 ;  /* 0x0000001fff1a7819 */ /* 0x000fe2000001141b */
        /* <DEDUP_REMOVED lines=23> */
.L_x_1448:
[----:B------:R-:W-:Y:S01]  /*4930*/  ISETP.NE.AND P0, PT, R61, RZ, PT ;  /* 0x000000ff3d00720c */ /* 0x000fe20003f05270 */
[----:B------:R-:W-:-:S12]  /*4940*/  BSSY B0, `(.L_x_1449) ;  /* 0x0000013000007945 */ /* 0x000fd80003800000 */
[----:B------:R-:W-:Y:S05]  /*4950*/  @!P0 BRA `(.L_x_1450) ;  /* 0x0000000000448947 */ /* 0x000fea0003800000 */
[----:B------:R-:W-:Y:S01]  /*4960*/  ULDC.64 UR10, c[0x0][0x288] ;  /* 0x0000a200000a7ab9 */ /* 0x000fe20000000a00 */
[----:B------:R-:W-:Y:S01]  /*4970*/  MOV R22, R64 ;  /* 0x0000004000167202 */ /* 0x000fe20000000f00 */
        /* <DEDUP_REMOVED lines=9> */
[----:B------:R-:W-:Y:S02]  /*4a10*/  IADD3 R25, R23, R25, RZ ;  /* 0x0000001917197210 */ /* 0x000fe40007ffe0ff */
[----:B------:R-:W-:Y:S01]  /*4a20*/  FMUL.FTZ R4, R4, UR18 ;  /* 0x0000001204047c20 */ /* 0x000fe20008410000 */
[----:B------:R-:W-:Y:S01]  /*4a30*/  LEA R24, P0, R22, UR10, 0x2 ;  /* 0x0000000a16187c11 */ /* 0x000fe2000f8010ff */
[----:B------:R-:W-:-:S03]  /*4a40*/  FMUL.FTZ R5, R5, UR18 ;  /* 0x0000001205057c20 */ /* 0x000fc60008410000 */
[----:B------:R-:W-:-:S05]  /*4a50*/  LEA.HI.X R25, R22, UR11, R25, 0x2, P0 ;  /* 0x0000000b16197c11 */ /* 0x000fca00080f1419 */
[----:B------:R0:W-:Y:S04]  /*4a60*/  STG.E.64 desc[UR12][R24.64], R4 ;  /* 0x0000000418007986 */ /* 0x0001e8000c101b0c */
.L_x_1450:
[----:B------:R-:W-:Y:S05]  /*4a70*/  BSYNC B0 ;  /* 0x0000000000007941 */ /* 0x000fea0003800000 */
.L_x_1449:
[----:B------:R-:W-:-:S13]  /*4a80*/  ISETP.NE.AND P6, PT, RZ, UR16, PT ;  /* 0x00000010ff007c0c */ /* 0x000fda000bfc5270 */
        /* <DEDUP_REMOVED lines=19> */
.L_x_1451:
[----:B------:R-:W-:Y:S04]  /*4bc0*/  BSSY B0, `(.L_x_1452) ;  /* 0x0000015000007945 */ /* 0x000fe80003800000 */
[----:B------:R-:W-:Y:S05]  /*4bd0*/  @!P5 BRA `(.L_x_1453) ;  /* 0x00000000004cd947 */ /* 0x000fea0003800000 */
[----:B------:R-:W-:Y:S01]  /*4be0*/  IADD3 R23, R56, 0x20, RZ ;  /* 0x0000002038177810 */ /* 0x000fe20007ffe0ff */
[----:B------:R-:W-:Y:S01]  /*4bf0*/  ULDC.64 UR10, c[0x0][0x288] ;  /* 0x0000a200000a7ab9 */ /* 0x000fe20000000a00 */
[----:B0-----:R-:W-:Y:S01]  /*4c00*/  MOV R4, R64 ;  /* 0x0000004000047202 */ /* 0x001fe20000000f00 */
[-CC-:B------:R-:W-:Y:S01]  /*4c10*/  FFMA.FTZ R53, R53, R29.reuse, R30.reuse ;  /* 0x0000001d35357223 */ /* 0x180fe2000001001e */
[----:B------:R-:W-:Y:S01]  /*4c20*/  SHF.R.S32.HI R22, RZ, 0x1f, R23 ;  /* 0x0000001fff167819 */ /* 0x000fe20000011417 */
[----:B------:R-:W-:Y:S01]  /*4c30*/  FFMA.FTZ R50, R50, R29, R30 ;  /* 0x0000001d32327223 */ /* 0x000fe2000001001e */
[----:B------:R-:W-:-:S03]  /*4c40*/  MOV R5, R67 ;  /* 0x0000004300057202 */ /* 0x000fc60000000f00 */
[----:B------:R-:W-:Y:S02]  /*4c50*/  IMAD R22, R22, UR10, RZ ;  /* 0x0000000a16167c24 */ /* 0x000fe4000f8e02ff */
[----:B------:R-:W-:-:S04]  /*4c60*/  IMAD.WIDE.U32 R4, R23, UR10, R4 ;  /* 0x0000000a17047c25 */ /* 0x000fc8000f8e0004 */
[----:B------:R-:W-:Y:S01]  /*4c70*/  IMAD R23, R23, UR11, R22 ;  /* 0x0000000b17177c24 */ /* 0x000fe2000f8e0216 */
[----:B------:R-:W-:Y:S02]  /*4c80*/  ULDC.64 UR10, c[0x0][0x210] ;  /* 0x00008400000a7ab9 */ /* 0x000fe40000000a00 */
[----:B------:R-:W-:Y:S02]  /*4c90*/  LEA R22, P0, R4, UR10, 0x2 ;  /* 0x0000000a04167c11 */ /* 0x000fe4000f8010ff */
[----:B------:R-:W-:Y:S01]  /*4ca0*/  IADD3 R23, R5, R23, RZ ;  /* 0x0000001705177210 */ /* 0x000fe20007ffe0ff */
[----:B------:R-:W-:-:S03]  /*4cb0*/  FFMA.FTZ R5, R19, R7, -R50 ;  /* 0x0000000713057223 */ /* 0x000fc60000010832 */
[----:B------:R-:W-:Y:S01]  /*4cc0*/  LEA.HI.X R23, R4, UR11, R23, 0x2, P0 ;  /* 0x0000000b04177c11 */ /* 0x000fe200080f1417 */
[----:B------:R-:W-:Y:S01]  /*4cd0*/  FFMA.FTZ R4, R18, R6, -R53 ;  /* 0x0000000612047223 */ /* 0x000fe20000010835 */
[----:B------:R-:W-:-:S03]  /*4ce0*/  FMUL.FTZ R5, R5, UR18 ;  /* 0x0000001205057c20 */ /* 0x000fc60008410000 */
[----:B------:R-:W-:-:S05]  /*4cf0*/  FMUL.FTZ R4, R4, UR18 ;  /* 0x0000001204047c20 */ /* 0x000fca0008410000 */
[----:B------:R1:W-:Y:S02]  /*4d00*/  STG.E.64 desc[UR12][R22.64], R4 ;  /* 0x0000000416007986 */ /* 0x0003e4000c101b0c */
.L_x_1453:
[----:B------:R-:W-:Y:S05]  /*4d10*/  BSYNC B0 ;  /* 0x0000000000007941 */ /* 0x000fea0003800000 */
.L_x_1452:
        /* <DEDUP_REMOVED lines=19> */
.L_x_1454:
[----:B------:R-:W-:Y:S04]  /*4e50*/  BSSY B0, `(.L_x_1455) ;  /* 0x0000015000007945 */ /* 0x000fe80003800000 */
[----:B------:R-:W-:Y:S05]  /*4e60*/  @!P4 BRA `(.L_x_1456) ;  /* 0x00000000004cc947 */ /* 0x000fea0003800000 */
[----:B------:R-:W-:Y:S01]  /*4e70*/  IADD3 R7, R56, 0x40, RZ ;  /* 0x0000004038077810 */ /* 0x000fe20007ffe0ff */
[----:B------:R-:W-:Y:S01]  /*4e80*/  ULDC.64 UR10, c[0x0][0x288] ;  /* 0x0000a200000a7ab9 */ /* 0x000fe20000000a00 */
[----:B01----:R-:W-:Y:S01]  /*4e90*/  MOV R4, R64 ;  /* 0x0000004000047202 */ /* 0x003fe20000000f00 */
[-CC-:B------:R-:W-:Y:S01]  /*4ea0*/  FFMA.FTZ R51, R51, R29.reuse, R30.reuse ;  /* 0x0000001d33337223 */ /* 0x180fe2000001001e */
        /* <DEDUP_REMOVED lines=12> */
[----:B------:R-:W-:Y:S01]  /*4f70*/  FMUL.FTZ R4, R51, UR18 ;  /* 0x0000001233047c20 */ /* 0x000fe20008410000 */
[----:B------:R-:W-:-:S05]  /*4f80*/  FMUL.FTZ R5, R5, UR18 ;  /* 0x0000001205057c20 */ /* 0x000fca0008410000 */
[----:B------:R2:W-:Y:S02]  /*4f90*/  STG.E.64 desc[UR12][R6.64], R4 ;  /* 0x0000000406007986 */ /* 0x0005e4000c101b0c */
.L_x_1456:
[----:B------:R-:W-:Y:S05]  /*4fa0*/  BSYNC B0 ;  /* 0x0000000000007941 */ /* 0x000fea0003800000 */
.L_x_1455:
[----:B------:R-:W-:Y:S05]  /*4fb0*/  @!P6 BRA `(.L_x_1457) ;  /* 0x000000000048e947 */ /* 0x000fea0003800000 */
        /* <DEDUP_REMOVED lines=18> */
.L_x_1457:
[----:B------:R-:W-:Y:S04]  /*50e0*/  BSSY B0, `(.L_x_1458) ;  /* 0x0000015000007945 */ /* 0x000fe80003800000 */
[----:B------:R-:W-:Y:S05]  /*50f0*/  @!P3 BRA `(.L_x_1459) ;  /* 0x00000000004cb947 */ /* 0x000fea0003800000 */
[----:B012---:R-:W-:Y:S01]  /*5100*/  IADD3 R5, R56, 0x60, RZ ;  /* 0x0000006038057810 */ /* 0x007fe20007ffe0ff */
[----:B------:R-:W-:Y:S01]  /*5110*/  ULDC.64 UR10, c[0x0][0x288] ;  /* 0x0000a200000a7ab9 */ /* 0x000fe20000000a00 */
[----:B------:R-:W-:Y:S01]  /*5120*/  MOV R6, R64 ;  /* 0x0000004000067202 */ /* 0x000fe20000000f00 */
        /* <DEDUP_REMOVED lines=16> */
.L_x_1459:
[----:B------:R-:W-:Y:S05]  /*5230*/  BSYNC B0 ;  /* 0x0000000000007941 */ /* 0x000fea0003800000 */
.L_x_1458:
[----:B------:R-:W-:Y:S05]  /*5240*/  @!P6 BRA `(.L_x_1460) ;  /* 0x000000000048e947 */ /* 0x000fea0003800000 */
        /* <DEDUP_REMOVED lines=18> */
.L_x_1460:
[----:B------:R-:W-:Y:S04]  /*5370*/  BSSY B0, `(.L_x_1461) ;  /* 0x0000015000007945 */ /* 0x000fe80003800000 */
[----:B------:R-:W-:Y:S05]  /*5380*/  @!P2 BRA `(.L_x_1462) ;  /* 0x00000000004ca947 */ /* 0x000fea0003800000 */
[----:B------:R-:W-:Y:S01]  /*5390*/  IADD3 R9, R56, 0x80, RZ ;  /* 0x0000008038097810 */ /* 0x000fe20007ffe0ff */
[----:B------:R-:W-:Y:S01]  /*53a0*/  ULDC.64 UR10, c[0x0][0x288] ;  /* 0x0000a200000a7ab9 */ /* 0x000fe20000000a00 */
[----:B0123--:R-:W-:Y:S01]  /*53b0*/  MOV R4, R64 ;  /* 0x0000004000047202 */ /* 0x00ffe20000000f00 */
        /* <DEDUP_REMOVED lines=16> */
.L_x_1462:
[----:B------:R-:W-:Y:S05]  /*54c0*/  BSYNC B0 ;  /* 0x0000000000007941 */ /* 0x000fea0003800000 */
.L_x_1461:
[----:B------:R-:W-:Y:S05]  /*54d0*/  @!P6 BRA `(.L_x_1463) ;  /* 0x000000000048e947 */ /* 0x000fea0003800000 */
        /* <DEDUP_REMOVED lines=18> */
.L_x_1463:
[----:B------:R-:W-:Y:S04]  /*5600*/  BSSY B0, `(.L_x_1464) ;  /* 0x0000015000007945 */ /* 0x000fe80003800000 */
[----:B------:R-:W-:Y:S05]  /*5610*/  @!P1 BRA `(.L_x_1465) ;  /* 0x00000000004c9947 */ /* 0x000fea0003800000 */
[----:B------:R-:W-:Y:S01]  /*5620*/  IADD3 R9, R56, 0xa0, RZ ;  /* 0x000000a038097810 */ /* 0x000fe20007ffe0ff */
[----:B------:R-:W-:Y:S01]  /*5630*/  ULDC.64 UR10, c[0x0][0x288] ;  /* 0x0000a200000a7ab9 */ /* 0x000fe20000000a00 */
[----:B01234-:R-:W-:Y:S01]  /*5640*/  MOV R4, R64 ;  /* 0x0000004000047202 */ /* 0x01ffe20000000f00 */
        /* <DEDUP_REMOVED lines=16> */
.L_x_1465:
[----:B------:R-:W-:Y:S05]  /*5750*/  BSYNC B0 ;  /* 0x0000000000007941 */ /* 0x000fea0003800000 */
.L_x_1464:
        /* <DEDUP_REMOVED lines=19> */
.L_x_1466:
[----:B------:R-:W-:Y:S01]  /*5890*/  ISETP.GE.U32.AND P0, PT, R27, UR20, PT ;  /* 0x000000141b007c0c */ /* 0x000fe2000bf06070 */
[----:B------:R-:W-:Y:S01]  /*58a0*/  BSSY B0, `(.L_x_1467) ;  /* 0x0000019000007945 */ /* 0x000fe20003800000 */
[----:B------:R-:W-:Y:S02]  /*58b0*/  IADD3 R28, R28, 0xe0, RZ ;  /* 0x000000e01c1c7810 */ /* 0x000fe40007ffe0ff */
[----:B------:R-:W-:Y:S02]  /*58c0*/  ISETP.GE.AND.EX P0, PT, R26, UR21, PT, P0 ;  /* 0x000000151a007c0c */ /* 0x000fe4000bf06300 */
[----:B------:R-:W-:Y:S02]  /*58d0*/  SHF.R.S32.HI R10, RZ, 0x1f, R28 ;  /* 0x0000001fff0a7819 */ /* 0x000fe4000001141c */
[----:B------:R-:W-:-:S13]  /*58e0*/  ISETP.LT.U32.AND P0, PT, R60, 0x80, !P0 ;  /* 0x000000803c00780c */ /* 0x000fda0004701070 */
        /* <DEDUP_REMOVED lines=20> */
.L_x_1468:
[----:B------:R-:W-:Y:S05]  /*5a30*/  BSYNC B0 ;  /* 0x0000000000007941 */ /* 0x000fea0003800000 */
.L_x_1467:
[----:B------:R-:W-:-:S04]  /*5a40*/  ISETP.GE.U32.AND P0, PT, R28, UR20, PT ;  /* 0x000000141c007c0c */ /* 0x000fc8000bf06070 */
[----:B------:R-:W-:-:S04]  /*5a50*/  ISETP.GE.AND.EX P0, PT, R10, UR21, PT, P0 ;  /* 0x000000150a007c0c */ /* 0x000fc8000bf06300 */
[----:B------:R-:W-:Y:S01]  /*5a60*/  ISETP.LT.U32.AND P0, PT, R60, 0x80, !P0 ;  /* 0x000000803c00780c */ /* 0x000fe20004701070 */
[----:B------:R-:W-:-:S12]  /*5a70*/  @!P6 BRA `(.L_x_1469) ;  /* 0x000000000048e947 */ /* 0x000fd80003800000 */
[----:B------:R-:W-:Y:S01]  /*5a80*/  FFMA.FTZ R20, R41, R18, R20 ;  /* 0x0000001229147223 */ /* 0x000fe20000010014 */
[----:B------:R-:W-:-:S03]  /*5a90*/  FFMA.FTZ R21, R0, R19, R21 ;  /* 0x0000001300157223 */ /* 0x000fc60000010015 */
[----:B0-----:R-:W-:Y:S01]  /*5aa0*/  FMUL.FTZ R2, R20, -1.4426950216293334961 ;  /* 0xbfb8aa3b14027820 */ /* 0x001fe20000410000 */
[----:B-1234-:R-:W-:-:S05]  /*5ab0*/  FMUL.FTZ R4, R21, -1.4426950216293334961 ;  /* 0xbfb8aa3b15047820 */ /* 0x01efca0000410000 */
        /* <DEDUP_REMOVED lines=14> */
.L_x_1469:
[----:B------:R-:W-:Y:S04]  /*5ba0*/  BSSY B0, `(.L_x_1470) ;  /* 0x0000014000007945 */ /* 0x000fe80003800000 */
[----:B------:R-:W-:Y:S05]  /*5bb0*/  @!P0 BRA `(.L_x_1471) ;  /* 0x0000000000488947 */ /* 0x000fea0003800000 */
[----:B0-----:R-:W-:Y:S01]  /*5bc0*/  IADD3 R3, R56, 0xe0, RZ ;  /* 0x000000e038037810 */ /* 0x001fe20007ffe0ff */
[----:B------:R-:W-:Y:S01]  /*5bd0*/  ULDC.64 UR10, c[0x0][0x288] ;  /* 0x0000a200000a7ab9 */ /* 0x000fe20000000a00 */
[----:B------:R-:W-:Y:S01]  /*5be0*/  MOV R65, R67 ;  /* 0x0000004300417202 */ /* 0x000fe20000000f00 */
[-CC-:B------:R-:W-:Y:S01]  /*5bf0*/  FFMA.FTZ R41, R41, R29.reuse, R30.reuse ;  /* 0x0000001d29297223 */ /* 0x180fe2000001001e */
[----:B------:R-:W-:Y:S01]  /*5c00*/  SHF.R.S32.HI R2, RZ, 0x1f, R3 ;  /* 0x0000001fff027819 */ /* 0x000fe20000011403 */
[----:B------:R-:W-:Y:S01]  /*5c10*/  FFMA.FTZ R0, R0, R29, R30 ;  /* 0x0000001d00007223 */ /* 0x000fe2000001001e */
[----:B------:R-:W-:-:S04]  /*5c20*/  IMAD.WIDE.U32 R64, R3, UR10, R64 ;  /* 0x0000000a03407c25 */ /* 0x000fc8000f8e0040 */
[----:B------:R-:W-:Y:S01]  /*5c30*/  FFMA.FTZ R41, R18, R16, -R41 ;  /* 0x0000001012297223 */ /* 0x000fe20000010829 */
[----:B------:R-:W-:Y:S01]  /*5c40*/  FFMA.FTZ R0, R19, R17, -R0 ;  /* 0x0000001113007223 */ /* 0x000fe20000010800 */
[----:B------:R-:W-:Y:S02]  /*5c50*/  IMAD R2, R2, UR10, RZ ;  /* 0x0000000a02027c24 */ /* 0x000fe4000f8e02ff */
[----:B-1234-:R-:W-:Y:S01]  /*5c60*/  FMUL.FTZ R4, R41, UR18 ;  /* 0x0000001229047c20 */ /* 0x01efe20008410000 */
[----:B------:R-:W-:Y:S01]  /*5c70*/  FMUL.FTZ R5, R0, UR18 ;  /* 0x0000001200057c20 */ /* 0x000fe20008410000 */
[----:B------:R-:W-:Y:S01]  /*5c80*/  IMAD R3, R3, UR11, R2 ;  /* 0x0000000b03037c24 */ /* 0x000fe2000f8e0202 */
[----:B------:R-:W-:Y:S02]  /*5c90*/  ULDC.64 UR10, c[0x0][0x210] ;  /* 0x00008400000a7ab9 */ /* 0x000fe40000000a00 */
[----:B------:R-:W-:Y:S02]  /*5ca0*/  LEA R2, P0, R64, UR10, 0x2 ;  /* 0x0000000a40027c11 */ /* 0x000fe4000f8010ff */
[----:B------:R-:W-:-:S04]  /*5cb0*/  IADD3 R3, R65, R3, RZ ;  /* 0x0000000341037210 */ /* 0x000fc80007ffe0ff */
[----:B------:R-:W-:-:S05]  /*5cc0*/  LEA.HI.X R3, R64, UR11, R3, 0x2, P0 ;  /* 0x0000000b40037c11 */ /* 0x000fca00080f1403 */
[----:B------:R0:W-:Y:S02]  /*5cd0*/  STG.E.64 desc[UR12][R2.64], R4 ;  /* 0x0000000402007986 */ /* 0x0001e4000c101b0c */
.L_x_1471:
[----:B------:R-:W-:Y:S05]  /*5ce0*/  BSYNC B0 ;  /* 0x0000000000007941 */ /* 0x000fea0003800000 */
.L_x_1470:
        /* <DEDUP_REMOVED lines=8> */
.L_x_1421:
[----:B0-234-:R-:W0:Y:S01]  /*5d70*/  LDC R6, c[0x0][0xc] ;  /* 0x00000300ff067b82 */ /* 0x01de220000000800 */
[----:B------:R-:W-:Y:S01]  /*5d80*/  ISETP.NE.AND P2, PT, R60, RZ, PT ;  /* 0x000000ff3c00720c */ /* 0x000fe20003f45270 */
[----:B------:R-:W-:Y:S06]  /*5d90*/  BSSY B0, `(.L_x_1473) ;  /* 0x0000015000007945 */ /* 0x000fec0003800000 */
[----:B------:R-:W2:Y:S08]  /*5da0*/  LDC R7, c[0x0][0x10] ;  /* 0x00000400ff077b82 */ /* 0x000eb00000000800 */
[----:B------:R-:W3:Y:S01]  /*5db0*/  LDC.64 R2, c[0x0][0x258] ;  /* 0x00009600ff027b82 */ /* 0x000ee20000000a00 */
[----:B0-----:R-:W-:-:S02]  /*5dc0*/  IADD3 R0, R6, -0x1, RZ ;  /* 0xffffffff06007810 */ /* 0x001fc40007ffe0ff */
[----:B------:R-:W-:Y:S02]  /*5dd0*/  ISETP.NE.AND P1, PT, R6, 0x1, PT ;  /* 0x000000010600780c */ /* 0x000fe40003f25270 */
[----:B------:R-:W-:Y:S02]  /*5de0*/  ISETP.NE.AND P0, PT, R0, UR14, PT ;  /* 0x0000000e00007c0c */ /* 0x000fe4000bf05270 */
[C---:B--2---:R-:W-:Y:S02]  /*5df0*/  SHF.L.U32 R0, R7.reuse, 0x1, RZ ;  /* 0x0000000107007819 */ /* 0x044fe400000006ff */
[----:B-1----:R-:W-:Y:S02]  /*5e00*/  IADD3 R4, R7, -0x1, RZ ;  /* 0xffffffff07047810 */ /* 0x002fe40007ffe0ff */
[----:B------:R-:W-:Y:S02]  /*5e10*/  SEL R5, R0, RZ, P1 ;  /* 0x000000ff00057207 */ /* 0x000fe40000800000 */
[----:B------:R-:W-:-:S03]  /*5e20*/  ISETP.NE.OR P0, PT, R59, R4, P0 ;  /* 0x000000043b00720c */ /* 0x000fc60000705670 */
[----:B---3--:R-:W-:Y:S01]  /*5e30*/  IMAD.WIDE.U32 R2, R5, 0x4, R2 ;  /* 0x0000000405027825 */ /* 0x008fe200078e0002 */
        /* <DEDUP_REMOVED lines=10> */
.L_x_1474:
[----:B------:R-:W-:Y:S05]  /*5ee0*/  BSYNC B0 ;  /* 0x0000000000007941 */ /* 0x000fea0003800000 */
.L_x_1473:
[----:B------:R-:W-:Y:S05]  /*5ef0*/  @P0 EXIT ;  /* 0x000000000000094d */ /* 0x000fea0003800000 */
[----:B------:R-:W-:Y:S05]  /*5f00*/  @P2 BRA `(.L_x_1475) ;  /* 0x0000000000202947 */ /* 0x000fea0003800000 */
[----:B------:R-:W-:-:S05]  /*5f10*/  IMAD R0, R6, R7, RZ ;  /* 0x0000000706007224 */ /* 0x000fca00078e02ff */
[----:B------:R-:W-:-:S13]  /*5f20*/  ISETP.NE.AND P0, PT, R0, -0x1, PT ;  /* 0xffffffff0000780c */ /* 0x000fda0003f05270 */
[----:B------:R-:W-:Y:S05]  /*5f30*/  @!P0 BRA `(.L_x_1475) ;  /* 0x0000000000148947 */ /* 0x000fea0003800000 */
.L_x_1476:
[----:B0-----:R-:W2:Y:S04]  /*5f40*/  LDG.E.STRONG.GPU R5, desc[UR12][R2.64] ;  /* 0x0000000c02057981 */ /* 0x001ea8000c1ef900 */
[----:B--2---:R-:W-:Y:S01]  /*5f50*/  CCTL.IVALL ;  /* 0x00000000ff00798f */ /* 0x004fe20002000000 */
[----:B------:R-:W-:Y:S05]  /*5f60*/  YIELD ;  /* 0x0000000000007946 */ /* 0x000fea0003800000 */
[----:B------:R-:W-:-:S13]  /*5f70*/  ISETP.NE.AND P0, PT, R5, R0, PT ;  /* 0x000000000500720c */ /* 0x000fda0003f05270 */
[----:B------:R-:W-:Y:S05]  /*5f80*/  @P0 BRA `(.L_x_1476) ;  /* 0xfffffffc00ec0947 */ /* 0x000fea000383ffff */
.L_x_1475:
        /* <DEDUP_REMOVED lines=24> */
.L_x_1477:
        /* <DEDUP_REMOVED lines=23> */
.L_x_1478:
        /* <DEDUP_REMOVED lines=16> */
.L_x_3358:


//--------------------- .text._Z35group_norm_nhwc_bwd_one_pass_kernelI11Fp32IOFp32WLi512ELi8ELi128EEv26Group_norm_nhwc_bwd_params --------------------------
	.section	.text._Z35group_norm_nhwc_bwd_one_pass_kernelI11Fp32IOFp32WLi512ELi8ELi128EEv26Group_norm_nhwc_bwd_params,"ax",@progbits
	.align	128
        .global         _Z35group_norm_nhwc_bwd_one_pass_kernelI11Fp32IOFp32WLi512ELi8ELi128EEv26Group_norm_nhwc_bwd_params
        .type           _Z35group_norm_nhwc_bwd_one_pass_kernelI11Fp32IOFp32WLi512ELi8ELi128EEv26Group_norm_nhwc_bwd_params,@function
        .size           _Z35group_norm_nhwc_bwd_one_pass_kernelI11Fp32IOFp32WLi512ELi8ELi128EEv26Group_norm_nhwc_bwd_params,(.L_x_3359 - _Z35group_norm_nhwc_bwd_one_pass_kernelI11Fp32IOFp32WLi512ELi8ELi128EEv26Group_norm_nhwc_bwd_params)
        .other          _Z35group_norm_nhwc_bwd_one_pass_kernelI11Fp32IOFp32WLi512ELi8ELi128EEv26Group_norm_nhwc_bwd_params,@"STO_CUDA_ENTRY STV_DEFAULT"
_Z35group_norm_nhwc_bwd_one_pass_kernelI11Fp32IOFp32WLi512ELi8ELi128EEv26Group_norm_nhwc_bwd_params:
.text._Z35group_norm_nhwc_bwd_one_pass_kernelI11Fp32IOFp32WLi512ELi8ELi128EEv26Group_norm_nhwc_bwd_params:
        /* <DEDUP_REMOVED lines=13> */
[C---:B------:R-:W-:Y:S01]  /*00d0*/  ISETP.GE.U32.AND P4, PT, R5.reuse, 0x80, PT ;  /* 0x000000800500780c */ /* 0x040fe20003f86070 */
[----:B------:R-:W-:Y:S01]  /*00e0*/  UMOV UR5, 0x400 ;  /* 0x0000040000057882 */ /* 0x000fe20000000000 */
[----:B------:R-:W-:Y:S01]  /*00f0*/  SHF.L.U32 R121, R5, 0x1, RZ ;  /* 0x0000000105797819 */ /* 0x000fe200000006ff */
[----:B------:R-:W-:Y:S01]  /*0100*/  HFMA2.MMA R106, -RZ, RZ, 0, 0 ;  /* 0x00000000ff6a7435 */ /* 0x000fe200000001ff */
[----:B------:R-:W-:Y:S02]  /*0110*/  MOV R69, R68 ;  /* 0x0000004400457202 */ /* 0x000fe40000000f00 */
[----:B------:R-:W-:Y:S01]  /*0120*/  LOP3.LUT R121, R121, 0x6, RZ, 0xc0, !PT ;  /* 0x0000000679797812 */ /* 0x000fe200078ec0ff */
[----:B0-----:R-:W-:-:S05]  /*0130*/  IMAD R0, R3, UR10, R0 ;  /* 0x0000000a03007c24 */ /* 0x001fca000f8e0200 */
[C---:B------:R-:W-:Y:S02]  /*0140*/  IADD3 R2, R0.reuse, 0x60, RZ ;  /* 0x0000006000027810 */ /* 0x040fe40007ffe0ff */
[----:B------:R-:W-:Y:S02]  /*0150*/  IADD3 R3, R0, 0xa0, RZ ;  /* 0x000000a000037810 */ /* 0x000fe40007ffe0ff */
[----:B------:R-:W-:Y:S02]  /*0160*/  ISETP.LT.U32.AND P0, PT, R2, UR6, PT ;  /* 0x0000000602007c0c */ /* 0x000fe4000bf01070 */
[----:B------:R-:W-:Y:S02]  /*0170*/  SHF.R.S32.HI R2, RZ, 0x1f, R2 ;  /* 0x0000001fff027819 */ /* 0x000fe40000011402 */
[----:B------:R-:W-:Y:S02]  /*0180*/  IADD3 R70, R0, 0x80, RZ ;  /* 0x0000008000467810 */ /* 0x000fe40007ffe0ff */
[----:B------:R-:W-:-:S02]  /*0190*/  ISETP.LT.U32.AND P2, PT, R3, UR6, PT ;  /* 0x0000000603007c0c */ /* 0x000fc4000bf41070 */
[----:B------:R-:W-:Y:S02]  /*01a0*/  ISETP.LT.AND.EX P0, PT, R2, UR7, !P4, P0 ;  /* 0x0000000702007c0c */ /* 0x000fe4000e701300 */
[----:B------:R-:W-:Y:S02]  /*01b0*/  ISETP.LT.U32.AND P1, PT, R70, UR6, PT ;  /* 0x0000000646007c0c */ /* 0x000fe4000bf21070 */
[----:B------:R-:W-:Y:S02]  /*01c0*/  SHF.R.S32.HI R4, RZ, 0x1f, R70 ;  /* 0x0000001fff047819 */ /* 0x000fe40000011446 */
[----:B------:R-:W-:Y:S02]  /*01d0*/  SHF.R.S32.HI R3, RZ, 0x1f, R3 ;  /* 0x0000001fff037819 */ /* 0x000fe40000011403 */
[----:B------:R-:W-:Y:S02]  /*01e0*/  P2R R114, PR, RZ, 0x1 ;  /* 0x00000001ff727803 */ /* 0x000fe40000000000 */
[----:B------:R-:W-:-:S02]  /*01f0*/  ISETP.LT.AND.EX P1, PT, R4, UR7, !P4, P1 ;  /* 0x0000000704007c0c */ /* 0x000fc4000e721310 */
[----:B------:R-:W-:Y:S02]  /*0200*/  ISETP.LT.AND.EX P0, PT, R3, UR7, !P4, P2 ;  /* 0x0000000703007c0c */ /* 0x000fe4000e701320 */
[C---:B------:R-:W-:Y:S02]  /*0210*/  IADD3 R2, R0.reuse, 0xc0, RZ ;  /* 0x000000c000027810 */ /* 0x040fe40007ffe0ff */
[C---:B------:R-:W-:Y:S02]  /*0220*/  IADD3 R4, R0.reuse, 0x100, RZ ;  /* 0x0000010000047810 */ /* 0x040fe40007ffe0ff */
[----:B------:R-:W-:Y:S02]  /*0230*/  P2R R112, PR, RZ, 0x1 ;  /* 0x00000001ff707803 */ /* 0x000fe40000000000 */
[----:B------:R-:W-:Y:S02]  /*0240*/  IADD3 R3, R0, 0xe0, RZ ;  /* 0x000000e000037810 */ /* 0x000fe40007ffe0ff */
[----:B------:R-:W-:-:S02]  /*0250*/  ISETP.LT.U32.AND P2, PT, R2, UR6, PT ;  /* 0x0000000602007c0c */ /* 0x000fc4000bf41070 */
[----:B------:R-:W-:Y:S02]  /*0260*/  ISETP.LT.U32.AND P0, PT, R4, UR6, PT ;  /* 0x0000000604007c0c */ /* 0x000fe4000bf01070 */
[----:B------:R-:W-:Y:S02]  /*0270*/  SHF.R.S32.HI R2, RZ, 0x1f, R2 ;  /* 0x0000001fff027819 */ /* 0x000fe40000011402 */
[----:B------:R-:W-:Y:S02]  /*0280*/  SHF.R.S32.HI R4, RZ, 0x1f, R4 ;  /* 0x0000001fff047819 */ /* 0x000fe40000011404 */
[----:B------:R-:W-:Y:S02]  /*0290*/  P2R R113, PR, RZ, 0x2 ;  /* 0x00000002ff717803 */ /* 0x000fe40000000000 */
[----:B------:R-:W-:Y:S02]  /*02a0*/  ISETP.LT.U32.AND P1, PT, R3, UR6, PT ;  /* 0x0000000603007c0c */ /* 0x000fe4000bf21070 */
[----:B------:R-:W-:-:S02]  /*02b0*/  SHF.R.S32.HI R3, RZ, 0x1f, R3 ;  /* 0x0000001fff037819 */ /* 0x000fc40000011403 */
[----:B------:R-:W-:Y:S02]  /*02c0*/  ISETP.LT.AND.EX P2, PT, R2, UR7, !P4, P2 ;  /* 0x0000000702007c0c */ /* 0x000fe4000e741320 */
[----:B------:R-:W-:Y:S02]  /*02d0*/  ISETP.LT.AND.EX P0, PT, R4, UR7, !P4, P0 ;  /* 0x0000000704007c0c */ /* 0x000fe4000e701300 */
[C---:B------:R-:W-:Y:S02]  /*02e0*/  IADD3 R2, R0.reuse, 0x120, RZ ;  /* 0x0000012000027810 */ /* 0x040fe40007ffe0ff */
[----:B------:R-:W-:Y:S02]  /*02f0*/  ISETP.LT.AND.EX P1, PT, R3, UR7, !P4, P1 ;  /* 0x0000000703007c0c */ /* 0x000fe4000e721310 */
[----:B------:R-:W-:Y:S02]  /*0300*/  P2R R109, PR, RZ, 0x1 ;  /* 0x00000001ff6d7803 */ /* 0x000fe40000000000 */
[----:B------:R-:W-:-:S02]  /*0310*/  IADD3 R4, R0, 0x140, RZ ;  /* 0x0000014000047810 */ /* 0x000fc40007ffe0ff */
[----:B------:R-:W-:Y:S02]  /*0320*/  SHF.R.S32.HI R3, RZ, 0x1f, R2 ;  /* 0x0000001fff037819 */ /* 0x000fe40000011402 */
[----:B------:R-:W-:Y:S02]  /*0330*/  ISETP.LT.U32.AND P0, PT, R2, UR6, PT ;  /* 0x0000000602007c0c */ /* 0x000fe4000bf01070 */
[----:B------:R-:W-:Y:S02]  /*0340*/  P2R R110, PR, RZ, 0x2 ;  /* 0x00000002ff6e7803 */ /* 0x000fe40000000000 */
[----:B------:R-:W-:Y:S02]  /*0350*/  ISETP.LT.AND.EX P0, PT, R3, UR7, !P4, P0 ;  /* 0x0000000703007c0c */ /* 0x000fe4000e701300 */
[----:B------:R-:W-:Y:S02]  /*0360*/  SHF.R.S32.HI R2, RZ, 0x1f, R4 ;  /* 0x0000001fff027819 */ /* 0x000fe40000011404 */
[----:B------:R-:W-:-:S02]  /*0370*/  ISETP.LT.U32.AND P1, PT, R4, UR6, PT ;  /* 0x0000000604007c0c */ /* 0x000fc4000bf21070 */
[----:B------:R-:W-:Y:S02]  /*0380*/  IADD3 R3, R0, 0x160, RZ ;  /* 0x0000016000037810 */ /* 0x000fe40007ffe0ff */
[----:B------:R-:W-:Y:S02]  /*0390*/  ISETP.LT.AND.EX P1, PT, R2, UR7, !P4, P1 ;  /* 0x0000000702007c0c */ /* 0x000fe4000e721310 */
[----:B------:R-:W-:Y:S02]  /*03a0*/  P2R R111, PR, RZ, 0x4 ;  /* 0x00000004ff6f7803 */ /* 0x000fe40000000000 */
[----:B------:R-:W-:Y:S02]  /*03b0*/  SHF.R.S32.HI R2, RZ, 0x1f, R3 ;  /* 0x0000001fff027819 */ /* 0x000fe40000011403 */
[----:B------:R-:W-:Y:S02]  /*03c0*/  ISETP.LT.U32.AND P2, PT, R3, UR6, PT ;  /* 0x0000000603007c0c */ /* 0x000fe4000bf41070 */
[----:B------:R-:W-:-:S02]  /*03d0*/  SHF.R.S32.HI R118, RZ, 0x1f, R0 ;  /* 0x0000001fff767819 */ /* 0x000fc40000011400 */
[----:B------:R-:W-:Y:S02]  /*03e0*/  ISETP.LT.AND.EX P2, PT, R2, UR7, !P4, P2 ;  /* 0x0000000702007c0c */ /* 0x000fe4000e741320 */
[----:B------:R-:W0:Y:S01]  /*03f0*/  LDC.64 R2, c[0x0][0x288] ;  /* 0x0000a200ff027b82 */ /* 0x000e220000000a00 */
[C---:B------:R-:W-:Y:S02]  /*0400*/  ISETP.LT.U32.AND P3, PT, R0.reuse, UR6, PT ;  /* 0x0000000600007c0c */ /* 0x040fe4000bf61070 */
[----:B------:R-:W-:Y:S02]  /*0410*/  IADD3 R107, R0, 0x20, RZ ;  /* 0x00000020006b7810 */ /* 0x000fe40007ffe0ff */
[----:B------:R-:W-:Y:S02]  /*0420*/  ISETP.LT.AND.EX P3, PT, R118, UR7, !P4, P3 ;  /* 0x0000000776007c0c */ /* 0x000fe4000e761330 */
[----:B------:R-:W-:Y:S02]  /*0430*/  IADD3 R108, R0, 0x40, RZ ;  /* 0x00000040006c7810 */ /* 0x000fe40007ffe0ff */
[----:B------:R-:W-:-:S02]  /*0440*/  P2R R115, PR, RZ, 0x8 ;  /* 0x00000008ff737803 */ /* 0x000fc40000000000 */
[----:B------:R-:W-:Y:S02]  /*0450*/  SHF.R.S32.HI R117, RZ, 0x1f, R107 ;  /* 0x0000001fff757819 */ /* 0x000fe4000001146b */
[----:B------:R-:W-:Y:S02]  /*0460*/  ISETP.LT.U32.AND P3, PT, R107, UR6, PT ;  /* 0x000000066b007c0c */ /* 0x000fe4000bf61070 */
[----:B------:R-:W-:Y:S02]  /*0470*/  SHF.R.S32.HI R116, RZ, 0x1f, R108 ;  /* 0x0000001fff747819 */ /* 0x000fe4000001146c */
[----:B------:R-:W-:Y:S01]  /*0480*/  ISETP.LT.U32.AND P5, PT, R108, UR6, PT ;  /* 0x000000066c007c0c */ /* 0x000fe2000bfa1070 */
[----:B------:R-:W-:Y:S01]  /*0490*/  UIADD3 UR6, UR5, 0x40, URZ ;  /* 0x0000004005067890 */ /* 0x000fe2000fffe03f */
[----:B------:R-:W-:Y:S02]  /*04a0*/  ISETP.LT.AND.EX P3, PT, R117, UR7, !P4, P3 ;  /* 0x0000000775007c0c */ /* 0x000fe4000e761330 */
[----:B------:R-:W-:Y:S01]  /*04b0*/  ISETP.LT.AND.EX P4, PT, R116, UR7, !P4, P5 ;  /* 0x0000000774007c0c */ /* 0x000fe2000e781350 */
[----:B------:R-:W1:Y:S01]  /*04c0*/  S2UR UR7, SR_CgaCtaId ;  /* 0x00000000000779c3 */ /* 0x000e620000008800 */
[----:B------:R-:W-:-:S02]  /*04d0*/  SHF.R.S32.HI R4, RZ, 0x1f, R5 ;  /* 0x0000001fff047819 */ /* 0x000fc40000011405 */
[C---:B0-----:R-:W-:Y:S02]  /*04e0*/  LEA.HI R119, P5, R3.reuse, R2, RZ, 0x1 ;  /* 0x0000000203777211 */ /* 0x041fe400078b08ff */
[-C--:B------:R-:W-:Y:S02]  /*04f0*/  LEA R7, R3, R3.reuse, 0x1 ;  /* 0x0000000303077211 */ /* 0x080fe400078e08ff */
[----:B------:R-:W-:Y:S01]  /*0500*/  IADD3.X R6, RZ, R3, RZ, P5, !PT ;  /* 0x00000003ff067210 */ /* 0x000fe20002ffe4ff */
[----:B------:R-:W-:Y:S01]  /*0510*/  IMAD.WIDE.U32 R2, R2, 0x3, RZ ;  /* 0x0000000302027825 */ /* 0x000fe200078e00ff */
[----:B------:R-:W-:Y:S02]  /*0520*/  LEA.HI R4, R4, R5, RZ, 0x5 ;  /* 0x0000000504047211 */ /* 0x000fe400078f28ff */
[----:B------:R-:W-:Y:S02]  /*0530*/  SHF.R.S64 R119, R119, 0x1, R6 ;  /* 0x0000000177777819 */ /* 0x000fe40000001006 */
[----:B------:R-:W-:-:S02]  /*0540*/  IADD3 R7, R3, R7, RZ ;  /* 0x0000000703077210 */ /* 0x000fc40007ffe0ff */
[----:B------:R-:W-:Y:S02]  /*0550*/  SHF.R.S32.HI R4, RZ, 0x5, R4 ;  /* 0x00000005ff047819 */ /* 0x000fe40000011404 */
[----:B------:R-:W-:Y:S02]  /*0560*/  LEA.HI R120, P5, R7, R2, RZ, 0x1 ;  /* 0x0000000207787211 */ /* 0x000fe400078b08ff */
[----:B------:R-:W0:Y:S01]  /*0570*/  LDC R2, c[0x0][0x10] ;  /* 0x00000400ff027b82 */ /* 0x000e220000000800 */
[----:B------:R-:W-:Y:S02]  /*0580*/  IADD3 R101, R0, 0x1e0, RZ ;  /* 0x000001e000657810 */ /* 0x000fe40007ffe0ff */
[----:B------:R-:W-:Y:S01]  /*0590*/  IADD3.X R7, RZ, R7, RZ, P5, !PT ;  /* 0x00000007ff077210 */ /* 0x000fe20002ffe4ff */
[----:B-1----:R-:W-:Y:S02]  /*05a0*/  ULEA UR5, UR7, UR5, 0x18 ;  /* 0x0000000507057291 */ /* 0x002fe4000f8ec03f */
[----:B------:R-:W-:-:S02]  /*05b0*/  ULEA UR6, UR7, UR6, 0x18 ;  /* 0x0000000607067291 */ /* 0x000fc4000f8ec03f */
[----:B------:R-:W1:Y:S01]  /*05c0*/  LDC R104, c[0x0][0xc] ;  /* 0x00000300ff687b82 */ /* 0x000e620000000800 */
[--C-:B------:R-:W-:Y:S01]  /*05d0*/  SHF.R.S64 R120, R120, 0x1, R7.reuse ;  /* 0x0000000178787819 */ /* 0x100fe20000001007 */
[----:B------:R-:W-:Y:S01]  /*05e0*/  ULDC.U8 UR7, c[0x0][0x2a4] ;  /* 0x0000a90000077ab9 */ /* 0x000fe20000000000 */
[----:B------:R-:W-:Y:S02]  /*05f0*/  LEA R122, R4, UR5, 0x3 ;  /* 0x00000005047a7c11 */ /* 0x000fe4000f8e18ff */
[----:B------:R-:W-:Y:S02]  /*0600*/  SHF.R.S32.HI R4, RZ, 0x1, R6 ;  /* 0x00000001ff047819 */ /* 0x000fe40000011406 */
[----:B------:R-:W-:Y:S02]  /*0610*/  SHF.R.S32.HI R7, RZ, 0x1, R7 ;  /* 0x00000001ff077819 */ /* 0x000fe40000011407 */
[----:B------:R-:W-:Y:S02]  /*0620*/  SHF.L.U64.HI R123, R119, 0x2, R4 ;  /* 0x00000002777b7819 */ /* 0x000fe40000010204 */
[----:B------:R-:W-:Y:S01]  /*0630*/  SHF.L.U64.HI R124, R120, 0x2, R7 ;  /* 0x00000002787c7819 */ /* 0x000fe20000010207 */
[----:B0-----:R-:W-:Y:S01]  /*0640*/  IMAD R3, R2, UR10, R68 ;  /* 0x0000000a02037c24 */ /* 0x001fe2000f8e0244 */
[----:B------:R-:W-:-:S02]  /*0650*/  LEA R3, R5, UR6, 0x4 ;  /* 0x0000000605037c11 */ /* 0x000fc4000f8e20ff */
[----:B-1----:R-:W-:-:S04]  /*0660*/  LOP3.LUT R8, R104, 0x3, RZ, 0xc0, !PT ;  /* 0x0000000368087812 */ /* 0x002fc800078ec0ff */
[----:B------:R-:W-:-:S07]  /*0670*/  IADD3 R6, -R8, R104, RZ ;  /* 0x0000006808067210 */ /* 0x000fce0007ffe1ff */
.L_x_1562:
[----:B0-----:R-:W0:Y:S01]  /*0680*/  LDC R10, c[0x0][0x2a0] ;  /* 0x0000a800ff0a7b82 */ /* 0x001e220000000800 */
[----:B------:R-:W-:Y:S01]  /*0690*/  ISETP.NE.AND P6, PT, R115, RZ, PT ;  /* 0x000000ff7300720c */ /* 0x000fe20003fc5270 */
[----:B------:R-:W-:Y:S01]  /*06a0*/  ULDC.64 UR12, c[0x0][0x298] ;  /* 0x0000a600000c7ab9 */ /* 0x000fe20000000a00 */
[C---:B------:R-:W-:Y:S02]  /*06b0*/  IADD3 R15, R0.reuse, 0xa0, RZ ;  /* 0x000000a0000f7810 */ /* 0x040fe40007ffe0ff */
[----:B--2---:R-:W-:Y:S02]  /*06c0*/  IADD3 R17, R0, 0x140, RZ ;  /* 0x0000014000117810 */ /* 0x004fe40007ffe0ff */
[----:B------:R-:W-:Y:S01]  /*06d0*/  SHF.R.U32.HI R33, RZ, 0x2, R5 ;  /* 0x00000002ff217819 */ /* 0x000fe20000011605 */
[----:B-1----:R-:W1:Y:S01]  /*06e0*/  @P3 LDC.64 R20, c[0x0][0x230] ;  /* 0x00008c00ff143b82 */ /* 0x002e620000000a00 */
[----:B------:R-:W-:Y:S02]  /*06f0*/  P2R R31, PR, RZ, 0x4 ;  /* 0x00000004ff1f7803 */ /* 0x000fe40000000000 */
[----:B------:R-:W-:-:S02]  /*0700*/  P2R R30, PR, RZ, 0x2 ;  /* 0x00000002ff1e7803 */ /* 0x000fc40000000000 */
[C---:B------:R-:W-:Y:S02]  /*0710*/  IADD3 R19, R0.reuse, 0x1a0, RZ ;  /* 0x000001a000137810 */ /* 0x040fe40007ffe0ff */
[----:B------:R-:W-:Y:S01]  /*0720*/  IADD3 R45, R0, 0x1c0, RZ ;  /* 0x000001c0002d7810 */ /* 0x000fe20007ffe0ff */
[----:B------:R-:W2:Y:S01]  /*0730*/  @P6 LDC.64 R12, c[0x0][0x288] ;  /* 0x0000a200ff0c6b82 */ /* 0x000ea20000000a00 */
[----:B------:R-:W-:Y:S02]  /*0740*/  P2R R32, PR, RZ, 0x1 ;  /* 0x00000001ff207803 */ /* 0x000fe40000000000 */
[----:B0-----:R-:W-:-:S05]  /*0750*/  IABS R11, R10 ;  /* 0x0000000a000b7213 */ /* 0x001fca0000000000 */
        /* <DEDUP_REMOVED lines=11> */
[----:B------:R-:W3:Y:S01]  /*0810*/  LDC.64 R76, c[0x0][0x248] ;  /* 0x00009200ff4c7b82 */ /* 0x000ee20000000a00 */
[----:B-1----:R-:W-:-:S05]  /*0820*/  IADD3 R8, RZ, -R7, RZ ;  /* 0x80000007ff087210 */ /* 0x002fca0007ffe0ff */
[----:B------:R-:W-:Y:S01]  /*0830*/  IMAD R9, R8, R11, RZ ;  /* 0x0000000b08097224 */ /* 0x000fe200078e02ff */
[----:B------:R-:W-:-:S03]  /*0840*/  IABS R8, R69 ;  /* 0x0000004500087213 */ /* 0x000fc60000000000 */
[----:B------:R-:W-:-:S06]  /*0850*/  IMAD.HI.U32 R7, R7, R9, R6 ;  /* 0x0000000907077227 */ /* 0x000fcc00078e0006 */
[----:B------:R-:W-:-:S04]  /*0860*/  IMAD.HI.U32 R7, R7, R8, RZ ;  /* 0x0000000807077227 */ /* 0x000fc800078e00ff */
[----:B---3--:R-:W-:Y:S01]  /*0870*/  IMAD.WIDE R76, R69, 0x8, R76 ;  /* 0x00000008454c7825 */ /* 0x008fe200078e024c */
[----:B------:R-:W-:-:S05]  /*0880*/  IADD3 R4, -R7, RZ, RZ ;  /* 0x000000ff07047210 */ /* 0x000fca0007ffe1ff */
[C---:B------:R-:W-:Y:S01]  /*0890*/  IMAD R4, R11.reuse, R4, R8 ;  /* 0x000000040b047224 */ /* 0x040fe200078e0208 */
[----:B------:R-:W3:Y:S04]  /*08a0*/  LDG.E.64 R76, desc[UR8][R76.64] ;  /* 0x000000084c4c7981 */ /* 0x000ee8000c1e1b00 */
[----:B------:R-:W-:-:S13]  /*08b0*/  ISETP.GT.U32.AND P5, PT, R11, R4, PT ;  /* 0x000000040b00720c */ /* 0x000fda0003fa4070 */
[-C--:B------:R-:W-:Y:S02]  /*08c0*/  @!P5 IADD3 R4, R4, -R11.reuse, RZ ;  /* 0x8000000b0404d210 */ /* 0x080fe40007ffe0ff */
[----:B------:R-:W-:Y:S02]  /*08d0*/  @!P5 IADD3 R7, R7, 0x1, RZ ;  /* 0x000000010707d810 */ /* 0x000fe40007ffe0ff */
[----:B------:R-:W-:Y:S02]  /*08e0*/  IADD3 R9, R4, -R11, RZ ;  /* 0x8000000b04097210 */ /* 0x000fe40007ffe0ff */
[----:B------:R-:W-:-:S04]  /*08f0*/  ISETP.GT.U32.AND P5, PT, R11, R4, PT ;  /* 0x000000040b00720c */ /* 0x000fc80003fa4070 */
[----:B------:R-:W-:Y:S02]  /*0900*/  SEL R9, R9, R4, !P5 ;  /* 0x0000000409097207 */ /* 0x000fe40006800000 */
[----:B------:R-:W-:Y:S02]  /*0910*/  ISETP.GE.U32.AND P5, PT, R4, R11, PT ;  /* 0x0000000b0400720c */ /* 0x000fe40003fa6070 */
[----:B------:R-:W-:-:S11]  /*0920*/  LOP3.LUT R4, R69, R10, RZ, 0x3c, !PT ;  /* 0x0000000a45047212 */ /* 0x000fd600078e3cff */
        /* <DEDUP_REMOVED lines=9> */
[----:B------:R-:W-:Y:S02]  /*09c0*/  SHF.R.S32.HI R4, RZ, 0x1f, R7 ;  /* 0x0000001fff047819 */ /* 0x000fe40000011407 */
[----:B------:R-:W-:-:S03]  /*09d0*/  LEA R84, R105, R121, 0x3 ;  /* 0x0000007969547211 */ /* 0x000fc600078e18ff */
[----:B------:R-:W-:Y:S01]  /*09e0*/  IMAD R4, R4, UR12, RZ ;  /* 0x0000000c04047c24 */ /* 0x000fe2000f8e02ff */
[----:B------:R-:W-:-:S03]  /*09f0*/  SHF.R.S32.HI R85, RZ, 0x1f, R84 ;  /* 0x0000001fff557819 */ /* 0x000fc60000011454 */
[C---:B------:R-:W-:Y:S02]  /*0a00*/  IMAD R9, R7.reuse, UR13, R4 ;  /* 0x0000000d07097c24 */ /* 0x040fe4000f8e0204 */
[----:B------:R-:W-:Y:S01]  /*0a10*/  IMAD.WIDE.U32 R6, R7, UR12, R84 ;  /* 0x0000000c07067c25 */ /* 0x000fe2000f8e0054 */
[----:B------:R-:W-:-:S03]  /*0a20*/  ULDC.64 UR12, c[0x0][0x290] ;  /* 0x0000a400000c7ab9 */ /* 0x000fc60000000a00 */
[----:B--2---:R-:W-:Y:S01]  /*0a30*/  @P6 IMAD R4, R118, R12, RZ ;  /* 0x0000000c76046224 */ /* 0x004fe200078e02ff */
[----:B------:R-:W-:Y:S02]  /*0a40*/  IADD3 R9, R7, R9, RZ ;  /* 0x0000000907097210 */ /* 0x000fe40007ffe0ff */
[----:B------:R-:W-:Y:S01]  /*0a50*/  @P6 MOV R8, R6 ;  /* 0x0000000600086202 */ /* 0x000fe20000000f00 */
[----:B------:R-:W-:-:S04]  /*0a60*/  @P6 IMAD R13, R0, R13, R4 ;  /* 0x0000000d000d6224 */ /* 0x000fc800078e0204 */
[----:B------:R-:W-:-:S05]  /*0a70*/  @P6 IMAD.WIDE.U32 R10, R0, R12, R8 ;  /* 0x0000000c000a6225 */ /* 0x000fca00078e0008 */
[----:B------:R-:W-:Y:S02]  /*0a80*/  @P6 IADD3 R11, R11, R13, RZ ;  /* 0x0000000d0b0b6210 */ /* 0x000fe40007ffe0ff */
[----:B------:R-:W1:Y:S01]  /*0a90*/  @P6 LDC.64 R12, c[0x0][0x228] ;  /* 0x00008a00ff0c6b82 */ /* 0x000e620000000a00 */
[C---:B------:R-:W-:Y:S02]  /*0aa0*/  @P6 SHF.L.U32 R23, R10.reuse, 0x2, RZ ;  /* 0x000000020a176819 */ /* 0x040fe400000006ff */
[----:B------:R-:W-:Y:S02]  /*0ab0*/  @P6 SHF.L.U64.HI R10, R10, 0x2, R11 ;  /* 0x000000020a0a6819 */ /* 0x000fe4000001020b */
[----:B0-----:R-:W-:Y:S02]  /*0ac0*/  @P6 IADD3 R46, P5, R23, R46, RZ ;  /* 0x0000002e172e6210 */ /* 0x001fe40007fbe0ff */
[----:B------:R-:W-:Y:S02]  /*0ad0*/  @P3 MOV R11, R9 ;  /* 0x00000009000b3202 */ /* 0x000fe40000000f00 */
[----:B------:R-:W-:-:S02]  /*0ae0*/  @P6 IADD3.X R47, R10, R47, RZ, P5, !PT ;  /* 0x0000002f0a2f6210 */ /* 0x000fc40002ffe4ff */
[----:B-1----:R-:W-:-:S04]  /*0af0*/  @P6 IADD3 R22, P5, R23, R12, RZ ;  /* 0x0000000c17166210 */ /* 0x002fc80007fbe0ff */
[----:B------:R-:W-:Y:S02]  /*0b00*/  @P6 IADD3.X R23, R10, R13, RZ, P5, !PT ;  /* 0x0000000d0a176210 */ /* 0x000fe40002ffe4ff */
[----:B------:R-:W0:Y:S01]  /*0b10*/  @P3 LDC.64 R12, c[0x0][0x288] ;  /* 0x0000a200ff0c3b82 */ /* 0x000e220000000a00 */
[----:B------:R-:W-:Y:S02]  /*0b20*/  @P3 MOV R10, R6 ;  /* 0x00000006000a3202 */ /* 0x000fe40000000f00 */
[----:B------:R-:W-:-:S13]  /*0b30*/  ISETP.NE.AND P6, PT, R112, RZ, PT ;  /* 0x000000ff7000720c */ /* 0x000fda0003fc5270 */
[----:B------:R-:W1:Y:S01]  /*0b40*/  @P6 LDC.64 R58, c[0x0][0x230] ;  /* 0x00008c00ff3a6b82 */ /* 0x000e620000000a00 */
[-C--:B0-----:R-:W-:Y:S02]  /*0b50*/  @P3 IMAD R4, R117, R12.reuse, RZ ;  /* 0x0000000c75043224 */ /* 0x081fe400078e02ff */
[----:B------:R-:W-:-:S04]  /*0b60*/  @P3 IMAD.WIDE.U32 R10, R107, R12, R10 ;  /* 0x0000000c6b0a3225 */ /* 0x000fc800078e000a */
[----:B------:R-:W-:Y:S01]  /*0b70*/  @P3 IMAD R13, R107, R13, R4 ;  /* 0x0000000d6b0d3224 */ /* 0x000fe200078e0204 */
[C---:B------:R-:W-:Y:S02]  /*0b80*/  @P3 SHF.L.U32 R25, R10.reuse, 0x2, RZ ;  /* 0x000000020a193819 */ /* 0x040fe400000006ff */
[----:B------:R-:W-:Y:S02]  /*0b90*/  P2R R4, PR, RZ, 0x8 ;  /* 0x00000008ff047803 */ /* 0x000fe40000000000 */
[----:B------:R-:W-:Y:S02]  /*0ba0*/  @P3 IADD3 R11, R11, R13, RZ ;  /* 0x0000000d0b0b3210 */ /* 0x000fe40007ffe0ff */
[----:B------:R-:W0:Y:S01]  /*0bb0*/  @P3 LDC.64 R12, c[0x0][0x228] ;  /* 0x00008a00ff0c3b82 */ /* 0x000e220000000a00 */
[----:B------:R-:W-:Y:S02]  /*0bc0*/  @P3 IADD3 R20, P5, R25, R20, RZ ;  /* 0x0000001419143210 */ /* 0x000fe40007fbe0ff */
[----:B------:R-:W-:-:S02]  /*0bd0*/  @P3 SHF.L.U64.HI R10, R10, 0x2, R11 ;  /* 0x000000020a0a3819 */ /* 0x000fc4000001020b */
[----:B------:R-:W-:Y:S02]  /*0be0*/  @P4 MOV R11, R9 ;  /* 0x00000009000b4202 */ /* 0x000fe40000000f00 */
[----:B------:R-:W-:Y:S02]  /*0bf0*/  @P3 IADD3.X R21, R10, R21, RZ, P5, !PT ;  /* 0x000000150a153210 */ /* 0x000fe40002ffe4ff */
[----:B0-----:R-:W-:-:S04]  /*0c00*/  @P3 IADD3 R24, P5, R25, R12, RZ ;  /* 0x0000000c19183210 */ /* 0x001fc80007fbe0ff */
[----:B------:R-:W-:Y:S02]  /*0c10*/  @P3 IADD3.X R25, R10, R13, RZ, P5, !PT ;  /* 0x0000000d0a193210 */ /* 0x000fe40002ffe4ff */
[----:B------:R-:W0:Y:S01]  /*0c20*/  @P4 LDC.64 R12, c[0x0][0x288] ;  /* 0x0000a200ff0c4b82 */ /* 0x000e220000000a00 */
[----:B------:R-:W-:-:S13]  /*0c30*/  ISETP.NE.AND P3, PT, R113, RZ, PT ;  /* 0x000000ff7100720c */ /* 0x000fda0003f65270 */
[----:B------:R-:W2:Y:S01]  /*0c40*/  @P3 LDC.64 R26, c[0x0][0x230] ;  /* 0x00008c00ff1a3b82 */ /* 0x000ea20000000a00 */
[----:B0-----:R-:W-:-:S04]  /*0c50*/  @P4 IMAD R10, R116, R12, RZ ;  /* 0x0000000c740a4224 */ /* 0x001fc800078e02ff */
[----:B------:R-:W-:Y:S01]  /*0c60*/  @P4 IMAD R13, R108, R13, R10 ;  /* 0x0000000d6c0d4224 */ /* 0x000fe200078e020a */
[----:B------:R-:W-:-:S05]  /*0c70*/  @P4 MOV R10, R6 ;  /* 0x00000006000a4202 */ /* 0x000fca0000000f00 */
[----:B------:R-:W-:-:S05]  /*0c80*/  @P4 IMAD.WIDE.U32 R10, R108, R12, R10 ;  /* 0x0000000c6c0a4225 */ /* 0x000fca00078e000a */
[----:B------:R-:W-:Y:S02]  /*0c90*/  @P4 IADD3 R11, R11, R13, RZ ;  /* 0x0000000d0b0b4210 */ /* 0x000fe40007ffe0ff */
[----:B------:R-:W0:Y:S01]  /*0ca0*/  @P4 LDC.64 R12, c[0x0][0x228] ;  /* 0x00008a00ff0c4b82 */ /* 0x000e220000000a00 */
[C---:B------:R-:W-:Y:S02]  /*0cb0*/  @P4 SHF.L.U32 R63, R10.reuse, 0x2, RZ ;  /* 0x000000020a3f4819 */ /* 0x040fe400000006ff */
[----:B------:R-:W-:Y:S02]  /*0cc0*/  @P4 SHF.L.U64.HI R10, R10, 0x2, R11 ;  /* 0x000000020a0a4819 */ /* 0x000fe4000001020b */
[----:B----4-:R-:W-:Y:S02]  /*0cd0*/  @P4 IADD3 R60, P5, R63, R60, RZ ;  /* 0x0000003c3f3c4210 */ /* 0x010fe40007fbe0ff */
[----:B------:R-:W-:Y:S02]  /*0ce0*/  SHF.R.S32.HI R11, RZ, 0x1f, R70 ;  /* 0x0000001fff0b7819 */ /* 0x000fe40000011446 */
[----:B------:R-:W-:-:S02]  /*0cf0*/  @P4 IADD3.X R61, R10, R61, RZ, P5, !PT ;  /* 0x0000003d0a3d4210 */ /* 0x000fc40002ffe4ff */
[----:B0-----:R-:W-:-:S04]  /*0d00*/  @P4 IADD3 R62, P5, R63, R12, RZ ;  /* 0x0000000c3f3e4210 */ /* 0x001fc80007fbe0ff */
[----:B------:R-:W-:Y:S02]  /*0d10*/  @P4 IADD3.X R63, R10, R13, RZ, P5, !PT ;  /* 0x0000000d0a3f4210 */ /* 0x000fe40002ffe4ff */
[----:B------:R-:W0:Y:S02]  /*0d20*/  @P3 LDC.64 R12, c[0x0][0x288] ;  /* 0x0000a200ff0c3b82 */ /* 0x000e240000000a00 */
        /* <DEDUP_REMOVED lines=86> */
[----:B------:R-:W1:Y:S01]  /*1290*/  @P3 LDC.64 R86, c[0x0][0x228] ;  /* 0x00008a00ff563b82 */ /* 0x000e620000000a00 */
[-C--:B------:R-:W-:Y:S01]  /*12a0*/  @P3 MOV R75, R9.reuse ;  /* 0x00000009004b3202 */ /* 0x080fe20000000f00 */
        /* <DEDUP_REMOVED lines=14> */
[----:B------:R-:W-:-:S05]  /*1390*/  SHF.R.S32.HI R13, RZ, 0x1f, R17 ;  /* 0x0000001fff0d7819 */ /* 0x000fca0000011411 */
[----:B0-----:R-:W-:Y:S01]  /*13a0*/  @P1 IMAD R12, R13, R10, RZ ;  /* 0x0000000a0d0c1224 */ /* 0x001fe200078e02ff */
[----:B------:R-:W-:-:S03]  /*13b0*/  @P1 MOV R13, R9 ;  /* 0x00000009000d1202 */ /* 0x000fc60000000f00 */
[----:B------:R-:W-:Y:S01]  /*13c0*/  @P1 IMAD R15, R17, R11, R12 ;  /* 0x0000000b110f1224 */ /* 0x000fe200078e020c */
[----:B------:R-:W-:-:S05]  /*13d0*/  @P1 MOV R12, R6 ;  /* 0x00000006000c1202 */ /* 0x000fca0000000f00 */
[----:B------:R-:W-:Y:S01]  /*13e0*/  @P1 IMAD.WIDE.U32 R10, R17, R10, R12 ;  /* 0x0000000a110a1225 */ /* 0x000fe200078e000c */
[----:B------:R-:W-:Y:S01]  /*13f0*/  IADD3 R17, R0, 0x160, RZ ;  /* 0x0000016000117810 */ /* 0x000fe20007ffe0ff */
[----:B------:R-:W0:Y:S03]  /*1400*/  @P1 LDC.64 R12, c[0x0][0x228] ;  /* 0x00008a00ff0c1b82 */ /* 0x000e260000000a00 */
[----:B------:R-:W-:Y:S02]  /*1410*/  @P1 IADD3 R11, R11, R15, RZ ;  /* 0x0000000f0b0b1210 */ /* 0x000fe40007ffe0ff */
        /* <DEDUP_REMOVED lines=17> */
[----:B------:R-:W-:Y:S02]  /*1530*/  @P2 IADD3 R78, P5, R11, R78, RZ ;  /* 0x0000004e0b4e2210 */ /* 0x000fe40007fbe0ff */
[----:B------:R-:W-:Y:S02]  /*1540*/  SHF.R.S32.HI R15, RZ, 0x1f, R17 ;  /* 0x0000001fff0f7819 */ /* 0x000fe40000011411 */
[----:B------:R-:W-:-:S02]  /*1550*/  @P2 IADD3.X R79, R10, R79, RZ, P5, !PT ;  /* 0x0000004f0a4f2210 */ /* 0x000fc40002ffe4ff */
[----:B------:R-:W-:-:S04]  /*1560*/  @P2 IADD3 R42, P5, R11, R42, RZ ;  /* 0x0000002a0b2a2210 */ /* 0x000fc80007fbe0ff */
[----:B------:R-:W-:Y:S02]  /*1570*/  @P2 IADD3.X R43, R10, R43, RZ, P5, !PT ;  /* 0x0000002b0a2b2210 */ /* 0x000fe40002ffe4ff */
[----:B------:R-:W0:Y:S02]  /*1580*/  LDC R10, c[0x0][0x2ac] ;  /* 0x0000ab00ff0a7b82 */ /* 0x000e240000000800 */
[----:B0-----:R-:W-:-:S05]  /*1590*/  IMAD R33, R10, UR10, R33 ;  /* 0x0000000a0a217c24 */ /* 0x001fca000f8e0221 */
[----:B------:R-:W-:-:S04]  /*15a0*/  IADD3 R10, R33, 0x180, RZ ;  /* 0x00000180210a7810 */ /* 0x000fc80007ffe0ff */
[----:B------:R-:W-:Y:S02]  /*15b0*/  SHF.R.S32.HI R11, RZ, 0x1f, R10 ;  /* 0x0000001fff0b7819 */ /* 0x000fe4000001140a */
[----:B------:R-:W-:-:S04]  /*15c0*/  ISETP.GE.U32.AND P5, PT, R10, UR12, PT ;  /* 0x0000000c0a007c0c */ /* 0x000fc8000bfa6070 */
[----:B------:R-:W-:-:S04]  /*15d0*/  ISETP.GE.AND.EX P5, PT, R11, UR13, PT, P5 ;  /* 0x0000000d0b007c0c */ /* 0x000fc8000bfa6350 */
[----:B------:R-:W-:-:S13]  /*15e0*/  ISETP.LT.U32.AND P2, PT, R5, 0x80, !P5 ;  /* 0x000000800500780c */ /* 0x000fda0006f41070 */
[----:B------:R-:W0:Y:S08]  /*15f0*/  @P2 LDC.64 R10, c[0x0][0x288] ;  /* 0x0000a200ff0a2b82 */ /* 0x000e300000000a00 */
[----:B------:R-:W2:Y:S08]  /*1600*/  @P2 LDC.64 R12, c[0x0][0x230] ;  /* 0x00008c00ff0c2b82 */ /* 0x000eb00000000a00 */
[----:B------:R-:W4:Y:S01]  /*1610*/  @P2 LDC.64 R72, c[0x0][0x228] ;  /* 0x00008a00ff482b82 */ /* 0x000f220000000a00 */
[----:B0-----:R-:W-:Y:S01]  /*1620*/  @P2 IMAD R14, R15, R10, RZ ;  /* 0x0000000a0f0e2224 */ /* 0x001fe200078e02ff */
[----:B------:R-:W-:-:S03]  /*1630*/  @P2 MOV R15, R9 ;  /* 0x00000009000f2202 */ /* 0x000fc60000000f00 */
[----:B------:R-:W-:Y:S01]  /*1640*/  @P2 IMAD R11, R17, R11, R14 ;  /* 0x0000000b110b2224 */ /* 0x000fe200078e020e */
[----:B------:R-:W-:-:S05]  /*1650*/  @P2 MOV R14, R6 ;  /* 0x00000006000e2202 */ /* 0x000fca0000000f00 */
[----:B------:R-:W-:Y:S01]  /*1660*/  @P2 IMAD.WIDE.U32 R14, R17, R10, R14 ;  /* 0x0000000a110e2225 */ /* 0x000fe200078e000e */
[----:B------:R-:W-:Y:S02]  /*1670*/  IADD3 R10, R33, 0x1a0, RZ ;  /* 0x000001a0210a7810 */ /* 0x000fe40007ffe0ff */
[----:B------:R-:W-:Y:S02]  /*1680*/  SHF.R.S32.HI R17, RZ, 0x1f, R19 ;  /* 0x0000001fff117819 */ /* 0x000fe40000011413 */
[----:B------:R-:W-:Y:S02]  /*1690*/  @P2 IADD3 R15, R15, R11, RZ ;  /* 0x0000000b0f0f2210 */ /* 0x000fe40007ffe0ff */
[C---:B------:R-:W-:Y:S02]  /*16a0*/  @P2 SHF.L.U32 R11, R14.reuse, 0x2, RZ ;  /* 0x000000020e0b2819 */ /* 0x040fe400000006ff */
[----:B------:R-:W-:Y:S02]  /*16b0*/  @P2 SHF.L.U64.HI R14, R14, 0x2, R15 ;  /* 0x000000020e0e2819 */ /* 0x000fe4000001020f */
[----:B--2---:R-:W-:-:S04]  /*16c0*/  @P2 IADD3 R12, P5, R11, R12, RZ ;  /* 0x0000000c0b0c2210 */ /* 0x004fc80007fbe0ff */
[C---:B------:R-:W-:Y:S02]  /*16d0*/  @P2 IADD3.X R13, R14.reuse, R13, RZ, P5, !PT ;  /* 0x0000000d0e0d2210 */ /* 0x040fe40002ffe4ff */
[----:B----4-:R-:W-:Y:S02]  /*16e0*/  @P2 IADD3 R72, P5, R11, R72, RZ ;  /* 0x000000480b482210 */ /* 0x010fe40007fbe0ff */
[----:B------:R-:W-:Y:S02]  /*16f0*/  SHF.R.S32.HI R11, RZ, 0x1f, R10 ;  /* 0x0000001fff0b7819 */ /* 0x000fe4000001140a */
[----:B------:R-:W-:Y:S02]  /*1700*/  @P2 IADD3.X R73, R14, R73, RZ, P5, !PT ;  /* 0x000000490e492210 */ /* 0x000fe40002ffe4ff */
        /* <DEDUP_REMOVED lines=16> */
[----:B--2---:R-:W-:-:S02]  /*1810*/  @P1 IADD3 R14, P5, R11, R14, RZ ;  /* 0x0000000e0b0e1210 */ /* 0x004fc40007fbe0ff */
[----:B------:R-:W-:Y:S02]  /*1820*/  IADD3 R33, R33, 0x1e0, RZ ;  /* 0x000001e021217810 */ /* 0x000fe40007ffe0ff */
        /* <DEDUP_REMOVED lines=19> */
[----:B--2---:R-:W-:-:S04]  /*1960*/  @P5 IADD3 R16, P6, R11, R16, RZ ;  /* 0x000000100b105210 */ /* 0x004fc80007fde0ff */
[----:B------:R-:W-:Y:S02]  /*1970*/  @P5 IADD3.X R17, R18, R17, RZ, P6, !PT ;  /* 0x0000001112115210 */ /* 0x000fe400037fe4ff */
[----:B----4-:R-:W-:-:S04]  /*1980*/  @P5 IADD3 R64, P6, R11, R64, RZ ;  /* 0x000000400b405210 */ /* 0x010fc80007fde0ff */
[----:B------:R-:W-:Y:S02]  /*1990*/  @P5 IADD3.X R65, R18, R65, RZ, P6, !PT ;  /* 0x0000004112415210 */ /* 0x000fe400037fe4ff */
[----:B------:R-:W-:Y:S02]  /*19a0*/  ISETP.GE.U32.AND P6, PT, R33, UR12, PT ;  /* 0x0000000c21007c0c */ /* 0x000fe4000bfc6070 */
[----:B------:R-:W-:Y:S02]  /*19b0*/  SHF.R.S32.HI R33, RZ, 0x1f, R101 ;  /* 0x0000001fff217819 */ /* 0x000fe40000011465 */
[----:B------:R-:W-:-:S04]  /*19c0*/  ISETP.GE.AND.EX P6, PT, R10, UR13, PT, P6 ;  /* 0x0000000d0a007c0c */ /* 0x000fc8000bfc6360 */
[----:B------:R-:W-:-:S13]  /*19d0*/  ISETP.LT.U32.AND P6, PT, R5, 0x80, !P6 ;  /* 0x000000800500780c */ /* 0x000fda00077c1070 */
[----:B------:R-:W0:Y:S01]  /*19e0*/  @P6 LDC.64 R10, c[0x0][0x288] ;  /* 0x0000a200ff0a6b82 */ /* 0x000e220000000a00 */
[----:B------:R-:W-:-:S07]  /*19f0*/  @P6 MOV R45, R9 ;  /* 0x00000009002d6202 */ /* 0x000fce0000000f00 */
[----:B------:R-:W2:Y:S08]  /*1a00*/  @P6 LDC.64 R18, c[0x0][0x230] ;  /* 0x00008c00ff126b82 */ /* 0x000eb00000000a00 */
[----:B------:R-:W4:Y:S01]  /*1a10*/  @P6 LDC.64 R80, c[0x0][0x228] ;  /* 0x00008a00ff506b82 */ /* 0x000f220000000a00 */
        /* <DEDUP_REMOVED lines=8> */
[----:B------:R-:W-:Y:S02]  /*1aa0*/  IADD3 R33, R0, 0x60, RZ ;  /* 0x0000006000217810 */ /* 0x000fe40007ffe0ff */
[----:B------:R-:W-:-:S02]  /*1ab0*/  @P6 IADD3.X R19, R44, R19, RZ, P0, !PT ;  /* 0x000000132c136210 */ /* 0x000fc400007fe4ff */
[----:B----4-:R-:W-:Y:S02]  /*1ac0*/  @P6 IADD3 R80, P0, R11, R80, RZ ;  /* 0x000000500b506210 */ /* 0x010fe40007f1e0ff */
[----:B------:R-:W0:Y:S01]  /*1ad0*/  @P3 LDC.64 R10, c[0x0][0x288] ;  /* 0x0000a200ff0a3b82 */ /* 0x000e220000000a00 */
[----:B------:R-:W-:Y:S02]  /*1ae0*/  SHF.R.S32.HI R71, RZ, 0x1f, R33 ;  /* 0x0000001fff477819 */ /* 0x000fe40000011421 */
[----:B------:R-:W-:-:S05]  /*1af0*/  @P6 IADD3.X R81, R44, R81, RZ, P0, !PT ;  /* 0x000000512c516210 */ /* 0x000fca00007fe4ff */
[----:B------:R-:W2:Y:S01]  /*1b00*/  @P3 LDC.64 R44, c[0x0][0x230] ;  /* 0x00008c00ff2c3b82 */ /* 0x000ea20000000a00 */
[----:B0-----:R-:W-:-:S04]  /*1b10*/  @P3 IMAD R74, R71, R10, RZ ;  /* 0x0000000a474a3224 */ /* 0x001fc800078e02ff */
[----:B------:R-:W-:Y:S01]  /*1b20*/  @P3 IMAD R11, R33, R11, R74 ;  /* 0x0000000b210b3224 */ /* 0x000fe200078e024a */
[----:B------:R-:W-:-:S05]  /*1b30*/  @P3 MOV R74, R6 ;  /* 0x00000006004a3202 */ /* 0x000fca0000000f00 */
[----:B------:R-:W-:-:S05]  /*1b40*/  @P3 IMAD.WIDE.U32 R74, R33, R10, R74 ;  /* 0x0000000a214a3225 */ /* 0x000fca00078e004a */
[----:B------:R-:W-:Y:S02]  /*1b50*/  @P3 IADD3 R33, R75, R11, RZ ;  /* 0x0000000b4b213210 */ /* 0x000fe40007ffe0ff */
[C---:B------:R-:W-:Y:S02]  /*1b60*/  @P3 SHF.L.U32 R11, R74.reuse, 0x2, RZ ;  /* 0x000000024a0b3819 */ /* 0x040fe400000006ff */
[----:B------:R-:W-:Y:S02]  /*1b70*/  @P3 SHF.L.U64.HI R74, R74, 0x2, R33 ;  /* 0x000000024a4a3819 */ /* 0x000fe40000010221 */
[----:B--2---:R-:W-:-:S04]  /*1b80*/  @P3 IADD3 R44, P0, R11, R44, RZ ;  /* 0x0000002c0b2c3210 */ /* 0x004fc80007f1e0ff */
[----:B------:R-:W-:Y:S02]  /*1b90*/  @P3 IADD3.X R45, R74, R45, RZ, P0, !PT ;  /* 0x0000002d4a2d3210 */ /* 0x000fe400007fe4ff */
[----:B-1----:R-:W-:-:S04]  /*1ba0*/  @P3 IADD3 R86, P0, R11, R86, RZ ;  /* 0x000000560b563210 */ /* 0x002fc80007f1e0ff */
[----:B------:R-:W-:Y:S02]  /*1bb0*/  @P3 IADD3.X R87, R74, R87, RZ, P0, !PT ;  /* 0x000000574a573210 */ /* 0x000fe400007fe4ff */
[----:B------:R-:W-:Y:S01]  /*1bc0*/  ISETP.NE.AND P3, PT, R4, RZ, PT ;  /* 0x000000ff0400720c */ /* 0x000fe20003f65270 */
[----:B---3--:R-:W-:-:S05]  /*1bd0*/  FFMA.FTZ R4, -R76, R76, R77 ;  /* 0x0000004c4c047223 */ /* 0x008fca000001014d */
[----:B------:R-:W-:Y:S02]  /*1be0*/  FSETP.GTU.FTZ.AND P0, PT, R4, RZ, PT ;  /* 0x000000ff0400720b */ /* 0x000fe40003f1c000 */
[----:B------:R-:W-:-:S06]  /*1bf0*/  CS2R R10, SRZ ;  /* 0x00000000000a7805 */ /* 0x000fcc000001ff00 */
[----:B------:R0:W5:Y:S05]  /*1c00*/  @P2 LDG.E.64 R10, desc[UR8][R72.64] ;  /* 0x00000008480a2981 */ /* 0x00016a000c1e1b00 */
[----:B------:R-:W1:Y:S01]  /*1c10*/  @P0 LDC R33, c[0x0][0x250] ;  /* 0x00009400ff210b82 */ /* 0x000e620000000800 */
[----:B0-----:R-:W-:-:S06]  /*1c20*/  CS2R R72, SRZ ;  /* 0x0000000000487805 */ /* 0x001fcc000001ff00 */
[----:B------:R0:W5:Y:S01]  /*1c30*/  @P1 LDG.E.64 R72, desc[UR8][R14.64] ;  /* 0x000000080e481981 */ /* 0x000162000c1e1b00 */
[----:B------:R-:W-:-:S06]  /*1c40*/  CS2R R74, SRZ ;  /* 0x00000000004a7805 */ /* 0x000fcc000001ff00 */
[----:B------:R-:W5:Y:S01]  /*1c50*/  @P2 LDG.E.64 R74, desc[UR8][R12.64] ;  /* 0x000000080c4a2981 */ /* 0x000f62000c1e1b00 */
[----:B0-----:R-:W-:Y:S01]  /*1c60*/  CS2R R14, SRZ ;  /* 0x00000000000e7805 */ /* 0x001fe2000001ff00 */
[----:B-1----:R-:W-:Y:S01]  /*1c70*/  @P0 FADD.FTZ R33, R4, R33 ;  /* 0x0000002104210221 */ /* 0x002fe20000010000 */
[----:B------:R-:W-:-:S04]  /*1c80*/  MOV R4, 0x3f800000 ;  /* 0x3f80000000047802 */ /* 0x000fc80000000f00 */
[----:B------:R0:W5:Y:S02]  /*1c90*/  @P5 LDG.E.64 R14, desc[UR8][R64.64] ;  /* 0x00000008400e5981 */ /* 0x000164000c1e1b00 */
[----:B------:R1:W2:Y:S01]  /*1ca0*/  @P0 MUFU.RSQ R4, R33 ;  /* 0x0000002100040308 */ /* 0x0002a20000001400 */
[----:B------:R-:W-:Y:S02]  /*1cb0*/  ISETP.NE.AND P0, PT, R115, RZ, PT ;  /* 0x000000ff7300720c */ /* 0x000fe40003f05270 */
[----:B0-----:R-:W-:Y:S02]  /*1cc0*/  CS2R R64, SRZ ;  /* 0x0000000000407805 */ /* 0x001fe4000001ff00 */
[----:B------:R-:W-:-:S04]  /*1cd0*/  CS2R R12, SRZ ;  /* 0x00000000000c7805 */ /* 0x000fc8000001ff00 */
[----:B------:R0:W5:Y:S01]  /*1ce0*/  @P6 LDG.E.64 R64, desc[UR8][R18.64] ;  /* 0x0000000812406981 */ /* 0x000162000c1e1b00 */
[----:B------:R-:W-:-:S03]  /*1cf0*/  ISETP.NE.AND P2, PT, R113, RZ, PT ;  /* 0x000000ff7100720c */ /* 0x000fc60003f45270 */
[----:B------:R3:W5:Y:S01]  /*1d00*/  @P1 LDG.E.64 R12, desc[UR8][R66.64] ;  /* 0x00000008420c1981 */ /* 0x000762000c1e1b00 */
[----:B0-----:R-:W-:Y:S02]  /*1d10*/  CS2R R18, SRZ ;  /* 0x0000000000127805 */ /* 0x001fe4000001ff00 */
[----:B---3--:R-:W-:-:S04]  /*1d20*/  CS2R R66, SRZ ;  /* 0x0000000000427805 */ /* 0x008fc8000001ff00 */
[----:B------:R0:W5:Y:S01]  /*1d30*/  @P0 LDG.E.64 R18, desc[UR8][R22.64] ;  /* 0x0000000816120981 */ /* 0x000162000c1e1b00 */
[----:B------:R-:W-:-:S03]  /*1d40*/  ISETP.NE.AND P1, PT, R112, RZ, PT ;  /* 0x000000ff7000720c */ /* 0x000fc60003f25270 */
[----:B------:R3:W5:Y:S01]  /*1d50*/  @P5 LDG.E.64 R66, desc[UR8][R16.64] ;  /* 0x0000000810425981 */ /* 0x000762000c1e1b00 */
[----:B0-----:R-:W-:Y:S02]  /*1d60*/  CS2R R22, SRZ ;  /* 0x0000000000167805 */ /* 0x001fe4000001ff00 */
[----:B---3--:R-:W-:-:S04]  /*1d70*/  CS2R R16, SRZ ;  /* 0x0000000000107805 */ /* 0x008fc8000001ff00 */
[----:B------:R0:W5:Y:S04]  /*1d80*/  @P4 LDG.E.64 R22, desc[UR8][R62.64] ;  /* 0x000000083e164981 */ /* 0x000168000c1e1b00 */
[----:B------:R-:W5:Y:S01]  /*1d90*/  @P6 LDG.E.64 R16, desc[UR8][R80.64] ;  /* 0x0000000850106981 */ /* 0x000f62000c1e1b00 */
[----:B0-----:R-:W-:Y:S02]  /*1da0*/  CS2R R62, SRZ ;  /* 0x00000000003e7805 */ /* 0x001fe4000001ff00 */
[----:B------:R-:W-:-:S04]  /*1db0*/  ISETP.NE.AND P6, PT, R109, RZ, PT ;  /* 0x000000ff6d00720c */ /* 0x000fc80003fc5270 */
[----:B------:R0:W5:Y:S02]  /*1dc0*/  @P2 LDG.E.64 R62, desc[UR8][R26.64] ;  /* 0x000000081a3e2981 */ /* 0x000164000c1e1b00 */
[----:B0-----:R-:W-:-:S06]  /*1dd0*/  CS2R R26, SRZ ;  /* 0x00000000001a7805 */ /* 0x001fcc000001ff00 */
[----:B------:R0:W5:Y:S02]  /*1de0*/  @P1 LDG.E.64 R26, desc[UR8][R54.64] ;  /* 0x00000008361a1981 */ /* 0x000164000c1e1b00 */
[----:B0-----:R-:W-:-:S06]  /*1df0*/  CS2R R54, SRZ ;  /* 0x0000000000367805 */ /* 0x001fcc000001ff00 */
[----:B------:R-:W5:Y:S01]  /*1e00*/  @P6 LDG.E.64 R54, desc[UR8][R88.64] ;  /* 0x0000000858366981 */ /* 0x000f62000c1e1b00 */
[----:B------:R-:W-:Y:S02]  /*1e10*/  CS2R R82, SRZ ;  /* 0x0000000000527805 */ /* 0x000fe4000001ff00 */
        /* <DEDUP_REMOVED lines=11> */
[----:B------:R0:W5:Y:S01]  /*1ed0*/  @P1 LDG.E.64 R60, desc[UR8][R58.64] ;  /* 0x000000083a3c1981 */ /* 0x000162000c1e1b00 */
[----:B------:R-:W-:-:S03]  /*1ee0*/  ISETP.NE.AND P1, PT, R30, RZ, PT ;  /* 0x000000ff1e00720c */ /* 0x000fc60003f25270 */
[----:B------:R-:W5:Y:S01]  /*1ef0*/  @P2 LDG.E.64 R24, desc[UR8][R28.64] ;  /* 0x000000081c182981 */ /* 0x000f62000c1e1b00 */
[----:B0-----:R-:W-:Y:S02]  /*1f00*/  CS2R R58, SRZ ;  /* 0x00000000003a7805 */ /* 0x001fe4000001ff00 */
[----:B------:R-:W-:Y:S02]  /*1f10*/  ISETP.NE.AND P2, PT, R31, RZ, PT ;  /* 0x000000ff1f00720c */ /* 0x000fe40003f45270 */
[----:B------:R-:W-:Y:S02]  /*1f20*/  CS2R R30, SRZ ;  /* 0x00000000001e7805 */ /* 0x000fe4000001ff00 */
[----:B------:R0:W5:Y:S04]  /*1f30*/  @P5 LDG.E.64 R58, desc[UR8][R56.64] ;  /* 0x00000008383a5981 */ /* 0x000168000c1e1b00 */
[----:B------:R3:W5:Y:S01]  /*1f40*/  @P0 LDG.E.64 R30, desc[UR8][R52.64] ;  /* 0x00000008341e0981 */ /* 0x000762000c1e1b00 */
[----:B0-----:R-:W-:-:S06]  /*1f50*/  CS2R R56, SRZ ;  /* 0x0000000000387805 */ /* 0x001fcc000001ff00 */
[----:B------:R-:W5:Y:S01]  /*1f60*/  @P0 LDG.E.64 R56, desc[UR8][R34.64] ;  /* 0x0000000822380981 */ /* 0x000f62000c1e1b00 */
[----:B------:R-:W-:Y:S02]  /*1f70*/  ISETP.NE.AND P0, PT, R32, RZ, PT ;  /* 0x000000ff2000720c */ /* 0x000fe40003f05270 */
[----:B------:R-:W-:Y:S02]  /*1f80*/  CS2R R28, SRZ ;  /* 0x00000000001c7805 */ /* 0x000fe4000001ff00 */
[----:B-1----:R-:W-:Y:S02]  /*1f90*/  CS2R R32, SRZ ;  /* 0x0000000000207805 */ /* 0x002fe4000001ff00 */
[----:B---3--:R-:W-:Y:S02]  /*1fa0*/  CS2R R52, SRZ ;  /* 0x0000000000347805 */ /* 0x008fe4000001ff00 */
[----:B------:R-:W5:Y:S01]  /*1fb0*/  @P5 LDG.E.64 R28, desc[UR8][R90.64] ;  /* 0x000000085a1c5981 */ /* 0x000f62000c1e1b00 */
[----:B------:R-:W-:-:S03]  /*1fc0*/  ISETP.NE.AND P5, PT, R114, RZ, PT ;  /* 0x000000ff7200720c */ /* 0x000fc60003fa5270 */
[----:B------:R0:W5:Y:S04]  /*1fd0*/  @P6 LDG.E.64 R32, desc[UR8][R36.64] ;  /* 0x0000000824206981 */ /* 0x000168000c1e1b00 */
[----:B------:R1:W5:Y:S01]  /*1fe0*/  @P0 LDG.E.64 R52, desc[UR8][R48.64] ;  /* 0x0000000830340981 */ /* 0x000362000c1e1b00 */
[----:B0-----:R-:W-:Y:S02]  /*1ff0*/  CS2R R36, SRZ ;  /* 0x0000000000247805 */ /* 0x001fe4000001ff00 */
[----:B-1----:R-:W-:-:S04]  /*2000*/  CS2R R48, SRZ ;  /* 0x0000000000307805 */ /* 0x002fc8000001ff00 */
[----:B------:R0:W5:Y:S01]  /*2010*/  @P1 LDG.E.64 R36, desc[UR8][R40.64] ;  /* 0x0000000828241981 */ /* 0x000162000c1e1b00 */
[----:B------:R-:W-:-:S03]  /*2020*/  CS2R R34, SRZ ;  /* 0x0000000000227805 */ /* 0x000fc6000001ff00 */
[----:B------:R1:W5:Y:S04]  /*2030*/  @P2 LDG.E.64 R48, desc[UR8][R78.64] ;  /* 0x000000084e302981 */ /* 0x000368000c1e1b00 */
[----:B------:R3:W5:Y:S01]  /*2040*/  @P0 LDG.E.64 R34, desc[UR8][R50.64] ;  /* 0x0000000832220981 */ /* 0x000762000c1e1b00 */
[----:B0-----:R-:W-:Y:S02]  /*2050*/  CS2R R40, SRZ ;  /* 0x0000000000287805 */ /* 0x001fe4000001ff00 */
[----:B-1----:R-:W-:-:S04]  /*2060*/  CS2R R78, SRZ ;  /* 0x00000000004e7805 */ /* 0x002fc8000001ff00 */
[----:B------:R-:W5:Y:S01]  /*2070*/  @P5 LDG.E.64 R40, desc[UR8][R86.64] ;  /* 0x0000000856285981 */ /* 0x000f62000c1e1b00 */
[----:B---3--:R-:W-:-:S03]  /*2080*/  CS2R R50, SRZ ;  /* 0x0000000000327805 */ /* 0x008fc6000001ff00 */
[----:B------:R-:W5:Y:S01]  /*2090*/  @P5 LDG.E.64 R78, desc[UR8][R44.64] ;  /* 0x000000082c4e5981 */ /* 0x000f62000c1e1b00 */
[----:B------:R-:W-:-:S03]  /*20a0*/  ISETP.GT.U32.AND P5, PT, R5, 0x7f, PT ;  /* 0x0000007f0500780c */ /* 0x000fc60003fa4070 */
[----:B------:R0:W5:Y:S01]  /*20b0*/  @P1 LDG.E.64 R50, desc[UR8][R38.64] ;  /* 0x0000000826321981 */ /* 0x000162000c1e1b00 */
[----:B------:R-:W-:Y:S01]  /*20c0*/  BSSY B0, `(.L_x_1480) ;  /* 0x0000011000007945 */ /* 0x000fe20003800000 */
[----:B0-----:R-:W-:Y:S02]  /*20d0*/  CS2R R38, SRZ ;  /* 0x0000000000267805 */ /* 0x001fe4000001ff00 */
[----:B------:R-:W-:-:S04]  /*20e0*/  CS2R R44, SRZ ;  /* 0x00000000002c7805 */ /* 0x000fc8000001ff00 */
[----:B------:R0:W5:Y:S02]  /*20f0*/  @P2 LDG.E.64 R38, desc[UR8][R42.64] ;  /* 0x000000082a262981 */ /* 0x000164000c1e1b00 */
[----:B0-----:R-:W-:Y:S01]  /*2100*/  CS2R R42, SRZ ;  /* 0x00000000002a7805 */ /* 0x001fe2000001ff00 */
[----:B--2---:R-:W-:Y:S06]  /*2110*/  @P5 BRA `(.L_x_1481) ;  /* 0x00000000002c5947 */ /* 0x004fec0003800000 */
        /* <DEDUP_REMOVED lines=11> */
.L_x_1481:
[----:B------:R-:W-:Y:S05]  /*21d0*/  BSYNC B0 ;  /* 0x0000000000007941 */ /* 0x000fea0003800000 */
.L_x_1480:
[----:B------:R-:W-:Y:S01]  /*21e0*/  ISETP.NE.AND P5, PT, RZ, UR7, PT ;  /* 0x00000007ff007c0c */ /* 0x000fe2000bfa5270 */
[C---:B-----5:R-:W-:Y:S01]  /*21f0*/  FADD.FTZ R77, -R76.reuse, R82 ;  /* 0x000000524c4d7221 */ /* 0x060fe20000010100 */
[C---:B------:R-:W-:Y:S01]  /*2200*/  FADD.FTZ R99, -R76.reuse, R83 ;  /* 0x000000534c637221 */ /* 0x040fe20000010100 */
[C---:B------:R-:W-:Y:S01]  /*2210*/  FADD.FTZ R97, -R76.reuse, R81 ;  /* 0x000000514c617221 */ /* 0x040fe20000010100 */
[----:B------:R-:W-:Y:S01]  /*2220*/  FADD.FTZ R71, -R76, R80 ;  /* 0x000000504c477221 */ /* 0x000fe20000010100 */
[----:B------:R-:W-:Y:S01]  /*2230*/  MOV R83, R18 ;  /* 0x0000001200537202 */ /* 0x000fe20000000f00 */
[-C--:B------:R-:W-:Y:S01]  /*2240*/  FMUL.FTZ R100, R77, R4.reuse ;  /* 0x000000044d647220 */ /* 0x080fe20000410000 */
[----:B------:R-:W-:Y:S01]  /*2250*/  MOV R81, R19 ;  /* 0x0000001300517202 */ /* 0x000fe20000000f00 */
[----:B------:R-:W-:Y:S01]  /*2260*/  FMUL.FTZ R99, R99, R4 ;  /* 0x0000000463637220 */ /* 0x000fe20000410000 */
[----:B------:R-:W-:-:S04]  /*2270*/  MOV R82, R20 ;  /* 0x0000001400527202 */ /* 0x000fc80000000f00 */
        /* <DEDUP_REMOVED lines=19> */
.L_x_1482:
[----:B0-----:R-:W-:Y:S01]  /*23b0*/  FMUL.FTZ R85, R83, R42 ;  /* 0x0000002a53557220 */ /* 0x001fe20000410000 */
[-C--:B------:R-:W-:Y:S01]  /*23c0*/  FMUL.FTZ R98, R71, R4.reuse ;  /* 0x0000000447627220 */ /* 0x080fe20000410000 */
[----:B------:R-:W-:Y:S01]  /*23d0*/  MOV R77, R21 ;  /* 0x00000015004d7202 */ /* 0x000fe20000000f00 */
        /* <DEDUP_REMOVED lines=18> */
[----:B-1----:R-:W-:Y:S01]  /*2500*/  FADD.FTZ R91, -R87, 1 ;  /* 0x3f800000575b7421 */ /* 0x002fe20000010100 */
[----:B------:R-:W-:Y:S02]  /*2510*/  FMUL.FTZ R87, R20, R87 ;  /* 0x0000005714577220 */ /* 0x000fe40000410000 */
[----:B------:R-:W-:Y:S01]  /*2520*/  FMUL.FTZ R77, R77, R92 ;  /* 0x0000005c4d4d7220 */ /* 0x000fe20000410000 */
[----:B------:R-:W-:-:S04]  /*2530*/  FFMA.FTZ R82, R82, R91, 1 ;  /* 0x3f80000052527423 */ /* 0x000fc8000001005b */
[----:B------:R-:W-:-:S07]  /*2540*/  FMUL.FTZ R82, R87, R82 ;  /* 0x0000005257527220 */ /* 0x000fce0000410000 */
.L_x_1483:
[----:B------:R-:W-:Y:S01]  /*2550*/  FFMA.FTZ R87, R99, R80, R84 ;  /* 0x0000005063577223 */ /* 0x000fe20000010054 */
[----:B------:R-:W-:Y:S01]  /*2560*/  FMUL.FTZ R85, R82, R42 ;  /* 0x0000002a52557220 */ /* 0x000fe20000410000 */
[----:B------:R-:W-:Y:S01]  /*2570*/  FADD.FTZ R80, R80, R71 ;  /* 0x0000004750507221 */ /* 0x000fe20000010000 */
[----:B------:R-:W-:Y:S01]  /*2580*/  FADD.FTZ R95, -R76, R47 ;  /* 0x0000002f4c5f7221 */ /* 0x000fe20000010100 */
[----:B------:R-:W-:Y:S01]  /*2590*/  MOV R47, R23 ;  /* 0x00000017002f7202 */ /* 0x000fe20000000f00 */
[----:B------:R-:W-:Y:S01]  /*25a0*/  FFMA.FTZ R84, R98, R85, R87 ;  /* 0x0000005562547223 */ /* 0x000fe20000010057 */
[----:B------:R-:W-:Y:S01]  /*25b0*/  FADD.FTZ R71, R80, R85 ;  /* 0x0000005550477221 */ /* 0x000fe20000010000 */
[----:B------:R-:W-:Y:S01]  /*25c0*/  FADD.FTZ R85, -R76, R46 ;  /* 0x0000002e4c557221 */ /* 0x000fe20000010100 */
[----:B------:R-:W-:Y:S01]  /*25d0*/  MOV R80, R22 ;  /* 0x0000001600507202 */ /* 0x000fe20000000f00 */
[----:B------:R-:W-:Y:S01]  /*25e0*/  FMUL.FTZ R46, R77, R43 ;  /* 0x0000002b4d2e7220 */ /* 0x000fe20000410000 */
[-C--:B------:R-:W-:Y:S01]  /*25f0*/  FMUL.FTZ R95, R95, R4.reuse ;  /* 0x000000045f5f7220 */ /* 0x080fe20000410000 */
        /* <DEDUP_REMOVED lines=20> */
.L_x_1484:
[----:B------:R-:W-:Y:S01]  /*2740*/  FFMA.FTZ R87, R97, R46, R84 ;  /* 0x0000002e61577223 */ /* 0x000fe20000010054 */
[----:B------:R-:W-:Y:S01]  /*2750*/  FMUL.FTZ R85, R80, R42 ;  /* 0x0000002a50557220 */ /* 0x000fe20000410000 */
[----:B------:R-:W-:Y:S01]  /*2760*/  FADD.FTZ R46, R46, R71 ;  /* 0x000000472e2e7221 */ /* 0x000fe20000010000 */
[----:B------:R-:W-:Y:S01]  /*2770*/  FADD.FTZ R79, -R76, R79 ;  /* 0x0000004f4c4f7221 */ /* 0x000fe20000010100 */
[----:B------:R-:W-:Y:S01]  /*2780*/  MOV R71, R40 ;  /* 0x0000002800477202 */ /* 0x000fe20000000f00 */
[----:B------:R-:W-:Y:S01]  /*2790*/  FFMA.FTZ R84, R96, R85, R87 ;  /* 0x0000005560547223 */ /* 0x000fe20000010057 */
[----:B------:R-:W-:Y:S01]  /*27a0*/  FADD.FTZ R87, -R76, R78 ;  /* 0x0000004e4c577221 */ /* 0x000fe20000010100 */
[----:B------:R-:W-:Y:S01]  /*27b0*/  FADD.FTZ R85, R46, R85 ;  /* 0x000000552e557221 */ /* 0x000fe20000010000 */
        /* <DEDUP_REMOVED lines=23> */
.L_x_1485:
[----:B------:R-:W-:Y:S01]  /*2930*/  FFMA.FTZ R87, R95, R78, R84 ;  /* 0x0000004e5f577223 */ /* 0x000fe20000010054 */
[----:B------:R-:W-:Y:S01]  /*2940*/  FMUL.FTZ R79, R71, R42 ;  /* 0x0000002a474f7220 */ /* 0x000fe20000410000 */
[----:B------:R-:W-:Y:S01]  /*2950*/  FADD.FTZ R84, R78, R85 ;  /* 0x000000554e547221 */ /* 0x000fe20000010000 */
[C---:B------:R-:W-:Y:S01]  /*2960*/  FADD.FTZ R62, -R76.reuse, R62 ;  /* 0x0000003e4c3e7221 */ /* 0x040fe20000010100 */
[----:B------:R-:W-:Y:S01]  /*2970*/  FADD.FTZ R63, -R76, R63 ;  /* 0x0000003f4c3f7221 */ /* 0x000fe20000010100 */
[----:B------:R-:W-:Y:S01]  /*2980*/  FFMA.FTZ R78, R94, R79, R87 ;  /* 0x0000004f5e4e7223 */ /* 0x000fe20000010057 */
[----:B------:R-:W-:Y:S01]  /*2990*/  FADD.FTZ R79, R84, R79 ;  /* 0x0000004f544f7221 */ /* 0x000fe20000010000 */
[----:B------:R-:W-:Y:S01]  /*29a0*/  FMUL.FTZ R84, R46, R43 ;  /* 0x0000002b2e547220 */ /* 0x000fe20000410000 */
[C---:B------:R-:W-:Y:S01]  /*29b0*/  FADD.FTZ R60, -R76.reuse, R60 ;  /* 0x0000003c4c3c7221 */ /* 0x040fe20000010100 */
        /* <DEDUP_REMOVED lines=22> */
[----:B------:R-:W-:Y:S01]  /*2b20*/  FADD.FTZ R79, R84, R79 ;  /* 0x0000004f544f7221 */ /* 0x000fe20000010000 */
[----:B------:R-:W-:Y:S01]  /*2b30*/  MOV R78, R24 ;  /* 0x00000018004e7202 */ /* 0x000fe20000000f00 */
[-C--:B------:R-:W-:Y:S01]  /*2b40*/  FMUL.FTZ R92, R62, R4.reuse ;  /* 0x000000043e5c7220 */ /* 0x080fe20000410000 */
[----:B------:R-:W-:Y:S01]  /*2b50*/  MOV R76, R25 ;  /* 0x00000019004c7202 */ /* 0x000fe20000000f00 */
        /* <DEDUP_REMOVED lines=20> */
.L_x_1486:
[----:B------:R-:W-:Y:S01]  /*2ca0*/  FMUL.FTZ R84, R78, R42 ;  /* 0x0000002a4e547220 */ /* 0x000fe20000410000 */
[----:B------:R-:W-:Y:S01]  /*2cb0*/  FFMA.FTZ R63, R100, R83, RZ ;  /* 0x00000053643f7223 */ /* 0x000fe200000100ff */
[----:B------:R-:W-:Y:S01]  /*2cc0*/  FADD.FTZ R87, RZ, R83 ;  /* 0x00000053ff577221 */ /* 0x000fe20000010000 */
[----:B------:R-:W-:Y:S01]  /*2cd0*/  FMUL.FTZ R62, R76, R43 ;  /* 0x0000002b4c3e7220 */ /* 0x000fe20000410000 */
[----:B------:R-:W-:Y:S01]  /*2ce0*/  FFMA.FTZ R86, R92, R84, R85 ;  /* 0x000000545c567223 */ /* 0x000fe20000010055 */
[----:B------:R-:W-:Y:S01]  /*2cf0*/  FADD.FTZ R83, R79, R84 ;  /* 0x000000544f537221 */ /* 0x000fe20000010000 */
[----:B------:R-:W-:Y:S01]  /*2d00*/  FFMA.FTZ R79, R98, R82, R63 ;  /* 0x00000052624f7223 */ /* 0x000fe2000001003f */
[----:B------:R-:W-:Y:S01]  /*2d10*/  FADD.FTZ R87, R87, R82 ;  /* 0x0000005257577221 */ /* 0x000fe20000010000 */
[----:B------:R-:W-:Y:S01]  /*2d20*/  FFMA.FTZ R85, R91, R62, R86 ;  /* 0x0000003e5b557223 */ /* 0x000fe20000010056 */
[----:B------:R-:W-:Y:S01]  /*2d30*/  FADD.FTZ R83, R62, R83 ;  /* 0x000000533e537221 */ /* 0x000fe20000010000 */
[----:B------:R-:W-:Y:S01]  /*2d40*/  MOV R63, R26 ;  /* 0x0000001a003f7202 */ /* 0x000fe20000000f00 */
[-C--:B------:R-:W-:Y:S01]  /*2d50*/  FMUL.FTZ R90, R60, R4.reuse ;  /* 0x000000043c5a7220 */ /* 0x080fe20000410000 */
[----:B------:R-:W-:Y:S01]  /*2d60*/  MOV R62, R27 ;  /* 0x0000001b003e7202 */ /* 0x000fe20000000f00 */
        /* <DEDUP_REMOVED lines=22> */
.L_x_1487:
        /* <DEDUP_REMOVED lines=8> */
[----:B------:R-:W-:Y:S01]  /*2f50*/  MOV R77, R28 ;  /* 0x0000001c004d7202 */ /* 0x000fe20000000f00 */
[----:B------:R-:W-:Y:S01]  /*2f60*/  FMUL.FTZ R87, R59, R4 ;  /* 0x000000043b577220 */ /* 0x000fe20000410000 */
[----:B------:R-:W-:Y:S01]  /*2f70*/  FFMA.FTZ R81, R89, R60, R88 ;  /* 0x0000003c59517223 */ /* 0x000fe20000010058 */
[----:B------:R-:W-:Y:S01]  /*2f80*/  FADD.FTZ R80, R60, R83 ;  /* 0x000000533c507221 */ /* 0x000fe20000010000 */
        /* <DEDUP_REMOVED lines=21> */
.L_x_1488:
[----:B------:R-:W-:Y:S01]  /*30e0*/  FMUL.FTZ R59, R77, R42 ;  /* 0x0000002a4d3b7220 */ /* 0x000fe20000410000 */
[----:B------:R-:W-:Y:S01]  /*30f0*/  FFMA.FTZ R79, R94, R71, R79 ;  /* 0x000000475e4f7223 */ /* 0x000fe2000001004f */
[----:B------:R-:W-:Y:S01]  /*3100*/  FADD.FTZ R61, R84, R47 ;  /* 0x0000002f543d7221 */ /* 0x000fe20000010000 */
[----:B------:R-:W-:Y:S01]  /*3110*/  FFMA.FTZ R82, R95, R47, R82 ;  /* 0x0000002f5f527223 */ /* 0x000fe20000010052 */
[----:B------:R-:W-:Y:S01]  /*3120*/  FFMA.FTZ R58, R88, R59, R81 ;  /* 0x0000003b583a7223 */ /* 0x000fe20000010051 */
[----:B------:R-:W-:Y:S01]  /*3130*/  FADD.FTZ R59, R80, R59 ;  /* 0x0000003b503b7221 */ /* 0x000fe20000010000 */
[----:B------:R-:W-:Y:S01]  /*3140*/  FMUL.FTZ R80, R60, R43 ;  /* 0x0000002b3c507220 */ /* 0x000fe20000410000 */
[----:B------:R-:W-:Y:S01]  /*3150*/  FADD.FTZ R81, R86, R71 ;  /* 0x0000004756517221 */ /* 0x000fe20000010000 */
[-C--:B------:R-:W-:Y:S01]  /*3160*/  FMUL.FTZ R86, R56, R4.reuse ;  /* 0x0000000438567220 */ /* 0x080fe20000410000 */
[----:B------:R-:W-:Y:S01]  /*3170*/  FMUL.FTZ R85, R57, R4 ;  /* 0x0000000439557220 */ /* 0x000fe20000410000 */
[----:B------:R-:W-:Y:S01]  /*3180*/  FFMA.FTZ R71, R87, R80, R58 ;  /* 0x0000005057477223 */ /* 0x000fe2000001003a */
[----:B------:R-:W-:Y:S01]  /*3190*/  FADD.FTZ R80, R80, R59 ;  /* 0x0000003b50507221 */ /* 0x000fe20000010000 */
[----:B------:R-:W-:-:S02]  /*31a0*/  MOV R58, R30 ;  /* 0x0000001e003a7202 */ /* 0x000fc40000000f00 */
        /* <DEDUP_REMOVED lines=15> */
[----:B-1----:R-:W-:-:S04]  /*32a0*/  FADD.FTZ R102, -R58, 1 ;  /* 0x3f8000003a667421 */ /* 0x002fc80000010100 */
[----:B------:R-:W-:Y:S01]  /*32b0*/  FFMA.FTZ R47, R47, R102, 1 ;  /* 0x3f8000002f2f7423 */ /* 0x000fe20000010066 */
[----:B------:R-:W-:Y:S01]  /*32c0*/  FMUL.FTZ R102, R31, R58 ;  /* 0x0000003a1f667220 */ /* 0x000fe20000410000 */
[----:B------:R-:W-:-:S03]  /*32d0*/  FMUL.FTZ R58, R59, R56 ;  /* 0x000000383b3a7220 */ /* 0x000fc60000410000 */
[----:B------:R-:W-:-:S07]  /*32e0*/  FMUL.FTZ R59, R102, R47 ;  /* 0x0000002f663b7220 */ /* 0x000fce0000410000 */
.L_x_1489:
[----:B------:R-:W-:Y:S01]  /*32f0*/  FMUL.FTZ R57, R58, R42 ;  /* 0x0000002a3a397220 */ /* 0x000fe20000410000 */
[----:B------:R-:W-:Y:S01]  /*3300*/  FADD.FTZ R47, R61, R46 ;  /* 0x0000002e3d2f7221 */ /* 0x000fe20000010000 */
[----:B------:R-:W-:Y:S01]  /*3310*/  FFMA.FTZ R82, R93, R46, R82 ;  /* 0x0000002e5d527223 */ /* 0x000fe20000010052 */
[----:B------:R-:W-:Y:S01]  /*3320*/  FADD.FTZ R56, R81, R78 ;  /* 0x0000004e51387221 */ /* 0x000fe20000010000 */
[----:B------:R-:W-:Y:S01]  /*3330*/  FFMA.FTZ R46, R86, R57, R71 ;  /* 0x00000039562e7223 */ /* 0x000fe20000010047 */
[----:B------:R-:W-:Y:S01]  /*3340*/  FMUL.FTZ R71, R59, R43 ;  /* 0x0000002b3b477220 */ /* 0x000fe20000410000 */
[----:B------:R-:W-:Y:S01]  /*3350*/  FADD.FTZ R80, R80, R57 ;  /* 0x0000003950507221 */ /* 0x000fe20000010000 */
[----:B------:R-:W-:Y:S01]  /*3360*/  FFMA.FTZ R79, R92, R78, R79 ;  /* 0x0000004e5c4f7223 */ /* 0x000fe2000001004f */
[----:B------:R-:W-:Y:S01]  /*3370*/  MOV R61, R32 ;  /* 0x00000020003d7202 */ /* 0x000fe20000000f00 */
[----:B------:R-:W-:Y:S01]  /*3380*/  FFMA.FTZ R57, R85, R71, R46 ;  /* 0x0000004755397223 */ /* 0x000fe2000001002e */
[----:B------:R-:W-:Y:S01]  /*3390*/  FADD.FTZ R71, R71, R80 ;  /* 0x0000005047477221 */ /* 0x000fe20000010000 */
[----:B------:R-:W-:Y:S01]  /*33a0*/  MOV R46, R33 ;  /* 0x00000021002e7202 */ /* 0x000fe20000000f00 */
        /* <DEDUP_REMOVED lines=16> */
[----:B-1----:R-:W-:-:S03]  /*34b0*/  FADD.FTZ R81, -R78, 1 ;  /* 0x3f8000004e517421 */ /* 0x002fc60000010100 */
[----:B------:R-:W-:Y:S01]  /*34c0*/  FMUL.FTZ R61, R61, R54 ;  /* 0x000000363d3d7220 */ /* 0x000fe20000410000 */
[----:B------:R-:W-:Y:S01]  /*34d0*/  FFMA.FTZ R46, R46, R81, 1 ;  /* 0x3f8000002e2e7423 */ /* 0x000fe20000010051 */
[----:B------:R-:W-:-:S04]  /*34e0*/  FMUL.FTZ R81, R33, R78 ;  /* 0x0000004e21517220 */ /* 0x000fc80000410000 */
[----:B------:R-:W-:-:S07]  /*34f0*/  FMUL.FTZ R46, R81, R46 ;  /* 0x0000002e512e7220 */ /* 0x000fce0000410000 */
.L_x_1490:
[----:B------:R-:W-:Y:S01]  /*3500*/  FMUL.FTZ R54, R61, R42 ;  /* 0x0000002a3d367220 */ /* 0x000fe20000410000 */
[----:B------:R-:W-:Y:S01]  /*3510*/  FADD.FTZ R55, R47, R76 ;  /* 0x0000004c2f377221 */ /* 0x000fe20000010000 */
[----:B------:R-:W-:Y:S01]  /*3520*/  FMUL.FTZ R47, R46, R43 ;  /* 0x0000002b2e2f7220 */ /* 0x000fe20000410000 */
[----:B------:R-:W-:Y:S01]  /*3530*/  FADD.FTZ R56, R56, R63 ;  /* 0x0000003f38387221 */ /* 0x000fe20000010000 */
[----:B------:R-:W-:Y:S01]  /*3540*/  FFMA.FTZ R78, R84, R54, R57 ;  /* 0x00000036544e7223 */ /* 0x000fe20000010039 */
[----:B------:R-:W-:Y:S01]  /*3550*/  FADD.FTZ R54, R71, R54 ;  /* 0x0000003647367221 */ /* 0x000fe20000010000 */
[----:B------:R-:W-:Y:S01]  /*3560*/  FFMA.FTZ R79, R90, R63, R79 ;  /* 0x0000003f5a4f7223 */ /* 0x000fe2000001004f */
[----:B------:R-:W-:Y:S01]  /*3570*/  FFMA.FTZ R76, R91, R76, R82 ;  /* 0x0000004c5b4c7223 */ /* 0x000fe20000010052 */
        /* <DEDUP_REMOVED lines=25> */
.L_x_1491:
[----:B------:R-:W-:Y:S01]  /*3710*/  FMUL.FTZ R52, R54, R42 ;  /* 0x0000002a36347220 */ /* 0x000fe20000410000 */
[----:B------:R-:W-:Y:S01]  /*3720*/  FADD.FTZ R55, R55, R62 ;  /* 0x0000003e37377221 */ /* 0x000fe20000010000 */
[----:B------:R-:W-:Y:S01]  /*3730*/  FFMA.FTZ R76, R89, R62, R76 ;  /* 0x0000003e594c7223 */ /* 0x000fe2000001004c */
[----:B------:R-:W-:Y:S01]  /*3740*/  FMUL.FTZ R80, R50, R4 ;  /* 0x0000000432507220 */ /* 0x000fe20000410000 */
[----:B------:R-:W-:Y:S01]  /*3750*/  FFMA.FTZ R62, R82, R52, R57 ;  /* 0x00000034523e7223 */ /* 0x000fe20000010039 */
[----:B------:R-:W-:Y:S01]  /*3760*/  FADD.FTZ R53, R63, R52 ;  /* 0x000000343f357221 */ /* 0x000fe20000010000 */
[----:B------:R-:W-:Y:S01]  /*3770*/  FMUL.FTZ R52, R47, R43 ;  /* 0x0000002b2f347220 */ /* 0x000fe20000410000 */
[----:B------:R-:W-:Y:S01]  /*3780*/  FFMA.FTZ R63, R88, R77, R79 ;  /* 0x0000004d583f7223 */ /* 0x000fe2000001004f */
[----:B------:R-:W-:Y:S01]  /*3790*/  FADD.FTZ R57, R56, R77 ;  /* 0x0000004d38397221 */ /* 0x000fe20000010000 */
        /* <DEDUP_REMOVED lines=24> */
.L_x_1492:
        /* <DEDUP_REMOVED lines=33> */
.L_x_1493:
[----:B------:R-:W-:Y:S01]  /*3b30*/  FMUL.FTZ R49, R51, R42 ;  /* 0x0000002a33317220 */ /* 0x000fe20000410000 */
[----:B------:R-:W-:Y:S01]  /*3b40*/  FADD.FTZ R58, R56, R59 ;  /* 0x0000003b383a7221 */ /* 0x000fe20000010000 */
[----:B------:R-:W-:Y:S01]  /*3b50*/  FFMA.FTZ R57, R85, R59, R76 ;  /* 0x0000003b55397223 */ /* 0x000fe2000001004c */
[----:B------:R-:W-:Y:S01]  /*3b60*/  FADD.FTZ R56, R60, R61 ;  /* 0x0000003d3c387221 */ /* 0x000fe20000010000 */
[----:B------:R-:W-:Y:S01]  /*3b70*/  FFMA.FTZ R48, R78, R49, R63 ;  /* 0x000000314e307223 */ /* 0x000fe2000001003f */
[----:B------:R-:W-:Y:S01]  /*3b80*/  FADD.FTZ R62, R62, R49 ;  /* 0x000000313e3e7221 */ /* 0x000fe20000010000 */
[----:B------:R-:W-:Y:S01]  /*3b90*/  FMUL.FTZ R49, R50, R43 ;  /* 0x0000002b32317220 */ /* 0x000fe20000410000 */
[----:B------:R-:W-:Y:S01]  /*3ba0*/  FFMA.FTZ R55, R84, R61, R55 ;  /* 0x0000003d54377223 */ /* 0x000fe20000010037 */
        /* <DEDUP_REMOVED lines=25> */
.L_x_1494:
[----:B------:R-:W-:Y:S01]  /*3d40*/  FMUL.FTZ R61, R49, R42 ;  /* 0x0000002a313d7220 */ /* 0x000fe20000410000 */
[----:B------:R-:W-:Y:S01]  /*3d50*/  FMUL.FTZ R63, R48, R43 ;  /* 0x0000002b303f7220 */ /* 0x000fe20000410000 */
[-C--:B------:R-:W-:Y:S01]  /*3d60*/  FMUL.FTZ R74, R72, R4.reuse ;  /* 0x00000004484a7220 */ /* 0x080fe20000410000 */
[----:B------:R-:W-:Y:S01]  /*3d70*/  FMUL.FTZ R73, R73, R4 ;  /* 0x0000000449497220 */ /* 0x000fe20000410000 */
[----:B------:R-:W-:Y:S01]  /*3d80*/  FFMA.FTZ R62, R76, R61, R59 ;  /* 0x0000003d4c3e7223 */ /* 0x000fe2000001003b */
[----:B------:R-:W-:Y:S01]  /*3d90*/  FADD.FTZ R60, R60, R61 ;  /* 0x0000003d3c3c7221 */ /* 0x000fe20000010000 */
[----:B------:R-:W-:Y:S02]  /*3da0*/  MOV R61, R12 ;  /* 0x0000000c003d7202 */ /* 0x000fe40000000f00 */
[----:B------:R-:W-:Y:S01]  /*3db0*/  FFMA.FTZ R62, R75, R63, R62 ;  /* 0x0000003f4b3e7223 */ /* 0x000fe2000001003e */
[----:B------:R-:W-:Y:S01]  /*3dc0*/  FADD.FTZ R63, R63, R60 ;  /* 0x0000003c3f3f7221 */ /* 0x000fe20000010000 */
[----:B------:R-:W-:Y:S01]  /*3dd0*/  MOV R60, R13 ;  /* 0x0000000d003c7202 */ /* 0x000fe20000000f00 */
        /* <DEDUP_REMOVED lines=13> */
[----:B------:R-:W-:-:S04]  /*3eb0*/  FFMA.FTZ R60, R59, R60, 1 ;  /* 0x3f8000003b3c7423 */ /* 0x000fc8000001003c */
[----:B------:R-:W-:Y:S01]  /*3ec0*/  FMUL.FTZ R61, R61, R60 ;  /* 0x0000003c3d3d7220 */ /* 0x000fe20000410000 */
[----:B-1----:R-:W-:Y:S01]  /*3ed0*/  FADD.FTZ R59, -R71, 1 ;  /* 0x3f800000473b7421 */ /* 0x002fe20000010100 */
[----:B------:R-:W-:-:S03]  /*3ee0*/  FMUL.FTZ R71, R13, R71 ;  /* 0x000000470d477220 */ /* 0x000fc60000410000 */
[----:B------:R-:W-:-:S04]  /*3ef0*/  FFMA.FTZ R59, R72, R59, 1 ;  /* 0x3f800000483b7423 */ /* 0x000fc8000001003b */
[----:B------:R-:W-:-:S07]  /*3f00*/  FMUL.FTZ R60, R71, R59 ;  /* 0x0000003b473c7220 */ /* 0x000fce0000410000 */
.L_x_1495:
[----:B------:R-:W-:Y:S01]  /*3f10*/  FMUL.FTZ R59, R61, R42 ;  /* 0x0000002a3d3b7220 */ /* 0x000fe20000410000 */
[----:B------:R-:W-:Y:S01]  /*3f20*/  FMUL.FTZ R71, R67, R4 ;  /* 0x0000000443477220 */ /* 0x000fe20000410000 */
[----:B------:R-:W-:Y:S02]  /*3f30*/  MOV R67, R14 ;  /* 0x0000000e00437202 */ /* 0x000fe40000000f00 */
[----:B------:R-:W-:Y:S01]  /*3f40*/  FADD.FTZ R72, R63, R59 ;  /* 0x0000003b3f487221 */ /* 0x000fe20000010000 */
[----:B------:R-:W-:Y:S01]  /*3f50*/  FFMA.FTZ R62, R74, R59, R62 ;  /* 0x0000003b4a3e7223 */ /* 0x000fe2000001003e */
[----:B------:R-:W-:-:S04]  /*3f60*/  FMUL.FTZ R63, R60, R43 ;  /* 0x0000002b3c3f7220 */ /* 0x000fc80000410000 */
[----:B------:R-:W-:Y:S01]  /*3f70*/  FFMA.FTZ R59, R73, R63, R62 ;  /* 0x0000003f493b7223 */ /* 0x000fe2000001003e */
[----:B------:R-:W-:Y:S01]  /*3f80*/  FADD.FTZ R62, R63, R72 ;  /* 0x000000483f3e7221 */ /* 0x000fe20000010000 */
[----:B------:R-:W-:Y:S01]  /*3f90*/  FMUL.FTZ R72, R66, R4 ;  /* 0x0000000442487220 */ /* 0x000fe20000410000 */
        /* <DEDUP_REMOVED lines=20> */
.L_x_1496:
[----:B------:R-:W-:Y:S01]  /*40e0*/  FMUL.FTZ R63, R67, R42 ;  /* 0x0000002a433f7220 */ /* 0x000fe20000410000 */
[-C--:B------:R-:W-:Y:S01]  /*40f0*/  FMUL.FTZ R102, R65, R4.reuse ;  /* 0x0000000441667220 */ /* 0x080fe20000410000 */
[----:B------:R-:W-:Y:S01]  /*4100*/  FMUL.FTZ R103, R64, R4 ;  /* 0x0000000440677220 */ /* 0x000fe20000410000 */
[----:B------:R-:W-:Y:S01]  /*4110*/  MOV R65, R16 ;  /* 0x0000001000417202 */ /* 0x000fe20000000f00 */
[----:B------:R-:W-:Y:S01]  /*4120*/  FFMA.FTZ R59, R72, R63, R59 ;  /* 0x0000003f483b7223 */ /* 0x000fe2000001003b */
[----:B------:R-:W-:Y:S01]  /*4130*/  FADD.FTZ R62, R62, R63 ;  /* 0x0000003f3e3e7221 */ /* 0x000fe20000010000 */
[----:B------:R-:W-:-:S04]  /*4140*/  FMUL.FTZ R63, R66, R43 ;  /* 0x0000002b423f7220 */ /* 0x000fc80000410000 */
[----:B------:R-:W-:Y:S01]  /*4150*/  FFMA.FTZ R59, R71, R63, R59 ;  /* 0x0000003f473b7223 */ /* 0x000fe2000001003b */
[----:B------:R-:W-:Y:S01]  /*4160*/  FADD.FTZ R62, R63, R62 ;  /* 0x0000003e3f3e7221 */ /* 0x000fe20000010000 */
        /* <DEDUP_REMOVED lines=20> */
.L_x_1497:
[----:B------:R-:W0:Y:S01]  /*42b0*/  S2R R68, SR_LANEID ;  /* 0x0000000000447919 */ /* 0x000e220000000000 */
[----:B------:R-:W-:Y:S01]  /*42c0*/  FMUL.FTZ R64, R65, R42 ;  /* 0x0000002a41407220 */ /* 0x000fe20000410000 */
[----:B------:R-:W-:Y:S01]  /*42d0*/  FMUL.FTZ R125, R63, R43 ;  /* 0x0000002b3f7d7220 */ /* 0x000fe20000410000 */
        /* <DEDUP_REMOVED lines=11> */
[----:B------:R-:W-:Y:S01]  /*4390*/  SHFL.DOWN PT, R64, R62, 0x1, 0x1f ;  /* 0x08201f003e407f89 */ /* 0x000fe200000e0000 */
[----:B------:R-:W-:Y:S01]  /*43a0*/  FADD.FTZ R56, R56, R53 ;  /* 0x0000003538387221 */ /* 0x000fe20000010000 */
[----:B------:R-:W-:Y:S01]  /*43b0*/  FFMA.FTZ R46, R79, R52, R46 ;  /* 0x000000344f2e7223 */ /* 0x000fe2000001002e */
[----:B------:R-:W-:Y:S01]  /*43c0*/  FADD.FTZ R47, R47, R52 ;  /* 0x000000342f2f7221 */ /* 0x000fe20000010000 */
[----:B------:R-:W1:Y:S01]  /*43d0*/  SHFL.DOWN PT, R125, R59, 0x1, 0x1f ;  /* 0x08201f003b7d7f89 */ /* 0x000e6200000e0000 */
        /* <DEDUP_REMOVED lines=13> */
[----:B0-----:R-:W-:Y:S01]  /*44b0*/  ISETP.GT.AND P5, PT, R68, 0x1e, PT ;  /* 0x0000001e4400780c */ /* 0x001fe20003fa4270 */
[----:B------:R-:W-:Y:S01]  /*44c0*/  FADD.FTZ R56, R56, R67 ;  /* 0x0000004338387221 */ /* 0x000fe20000010000 */
[----:B------:R-:W-:Y:S01]  /*44d0*/  FFMA.FTZ R49, R71, R66, R46 ;  /* 0x0000004247317223 */ /* 0x000fe2000001002e */
[----:B------:R-:W-:-:S02]  /*44e0*/  FADD.FTZ R46, R47, R66 ;  /* 0x000000422f2e7221 */ /* 0x000fc40000010000 */
[----:B------:R-:W-:-:S08]  /*44f0*/  FADD.FTZ R66, R56, R65 ;  /* 0x0000004138427221 */ /* 0x000fd00000010000 */
[----:B-1----:R-:W-:Y:S01]  /*4500*/  @!P5 FADD.FTZ R59, R59, R125 ;  /* 0x0000007d3b3bd221 */ /* 0x002fe20000010000 */
[----:B------:R-:W-:Y:S01]  /*4510*/  @!P5 FADD.FTZ R62, R62, R64 ;  /* 0x000000403e3ed221 */ /* 0x000fe20000010000 */
        /* <DEDUP_REMOVED lines=18> */
[----:B------:R-:W2:Y:S09]  /*4640*/  S2R R68, SR_CTAID.Y ;  /* 0x0000000000447919 */ /* 0x000eb20000002600 */
[----:B0-----:R-:W-:-:S02]  /*4650*/  @!P5 FADD.FTZ R59, R59, R125 ;  /* 0x0000007d3b3bd221 */ /* 0x001fc40000010000 */
[----:B------:R-:W0:Y:S01]  /*4660*/  S2R R125, SR_LANEID ;  /* 0x00000000007d7919 */ /* 0x000e220000000000 */
[----:B-1----:R-:W-:Y:S01]  /*4670*/  @!P5 FADD.FTZ R62, R62, R64 ;  /* 0x000000403e3ed221 */ /* 0x002fe20000010000 */
[----:B------:R-:W-:Y:S01]  /*4680*/  FFMA.FTZ R64, R72, R67, R55 ;  /* 0x0000004348407223 */ /* 0x000fe20000010037 */
[----:B------:R-:W-:Y:S01]  /*4690*/  FADD.FTZ R67, R46, R63 ;  /* 0x0000003f2e437221 */ /* 0x000fe20000010000 */
[----:B------:R-:W-:Y:S02]  /*46a0*/  MOV R47, R59 ;  /* 0x0000003b002f7202 */ /* 0x000fe40000000f00 */
[----:B------:R-:W-:Y:S01]  /*46b0*/  FFMA.FTZ R64, R103, R65, R64 ;  /* 0x0000004167407223 */ /* 0x000fe20000010040 */
[----:B------:R-:W-:Y:S01]  /*46c0*/  FFMA.FTZ R65, R102, R63, R49 ;  /* 0x0000003f66417223 */ /* 0x000fe20000010031 */
[----:B------:R-:W-:-:S04]  /*46d0*/  MOV R46, R62 ;  /* 0x0000003e002e7202 */ /* 0x000fc80000000f00 */
[----:B------:R1:W-:Y:S01]  /*46e0*/  STS.128 [R3], R64 ;  /* 0x0000004003007388 */ /* 0x0003e20000000c00 */
[----:B0-----:R-:W-:-:S13]  /*46f0*/  ISETP.NE.AND P5, PT, R125, RZ, PT ;  /* 0x000000ff7d00720c */ /* 0x001fda0003fa5270 */
[----:B------:R1:W-:Y:S01]  /*4700*/  @!P5 STS.64 [R122+0x8], R46 ;  /* 0x0000082e7a00d388 */ /* 0x0003e20000000a00 */
[----:B------:R-:W-:Y:S01]  /*4710*/  BAR.SYNC.DEFER_BLOCKING 0x0 ;  /* 0x0000000000007b1d */ /* 0x000fe20000010000 */
[----:B------:R-:W-:-:S13]  /*4720*/  ISETP.NE.AND P5, PT, R5, RZ, PT ;  /* 0x000000ff0500720c */ /* 0x000fda0003fa5270 */
[----:B-12---:R-:W-:Y:S05]  /*4730*/  @P5 BRA `(.L_x_1499) ;  /* 0x00000000002c5947 */ /* 0x006fea0003800000 */
[----:B------:R-:W0:Y:S01]  /*4740*/  S2UR UR6, SR_CgaCtaId ;  /* 0x00000000000679c3 */ /* 0x000e220000008800 */
[----:B------:R-:W-:Y:S02]  /*4750*/  UMOV UR5, 0x400 ;  /* 0x0000040000057882 */ /* 0x000fe40000000000 */
[----:B0-----:R-:W-:-:S09]  /*4760*/  ULEA UR5, UR6, UR5, 0x18 ;  /* 0x0000000506057291 */ /* 0x001fd2000f8ec03f */
        /* <DEDUP_REMOVED lines=8> */
.L_x_1499:
[----:B------:R-:W-:Y:S05]  /*47f0*/  BSYNC B0 ;  /* 0x0000000000007941 */ /* 0x000fea0003800000 */
.L_x_1498:
[----:B------:R-:W-:Y:S01]  /*4800*/  BAR.SYNC.DEFER_BLOCKING 0x0 ;  /* 0x0000000000007b1d */ /* 0x000fe20000010000 */
[----:B------:R-:W-:-:S05]  /*4810*/  ISETP.GT.U32.AND P6, PT, R5, 0x3, PT ;  /* 0x000000030500780c */ /* 0x000fca0003fc4070 */
        /* <DEDUP_REMOVED lines=12> */
[----:B------:R-:W-:Y:S01]  /*48e0*/  LDS.128 R64, [R3+0x140] ;  /* 0x0001400003407984 */ /* 0x000fe20000000c00 */
[----:B------:R-:W-:Y:S01]  /*48f0*/  FADD.FTZ R125, R52, R51 ;  /* 0x00000033347d7221 */ /* 0x000fe20000010000 */
[----:B--2---:R-:W-:Y:S01]  /*4900*/  FADD.FTZ R57, R48, R57 ;  /* 0x0000003930397221 */ /* 0x004fe20000010000 */
[----:B------:R-:W-:Y:S01]  /*4910*/  FADD.FTZ R58, R49, R58 ;  /* 0x0000003a313a7221 */ /* 0x000fe20000010000 */
[----:B------:R-:W0:Y:S01]  /*4920*/  LDS.128 R60, [R3+0x100] ;  /* 0x00010000033c7984 */ /* 0x000e220000000c00 */
[----:B------:R-:W-:Y:S01]  /*4930*/  FADD.FTZ R56, R53, R56 ;  /* 0x0000003835387221 */ /* 0x000fe20000010000 */
[----:B------:R-:W-:-:S02]  /*4940*/  FADD.FTZ R59, R125, R59 ;  /* 0x0000003b7d3b7221 */ /* 0x000fc40000010000 */
[----:B------:R-:W1:Y:S04]  /*4950*/  LDS.128 R48, [R3+0x180] ;  /* 0x0001800003307984 */ /* 0x000e680000000c00 */
[----:B------:R-:W2:Y:S01]  /*4960*/  LDS.128 R52, [R3+0x1c0] ;  /* 0x0001c00003347984 */ /* 0x000ea20000000c00 */
[----:B0-----:R-:W-:Y:S01]  /*4970*/  FADD.FTZ R56, R56, R60 ;  /* 0x0000003c38387221 */ /* 0x001fe20000010000 */
[----:B------:R-:W-:Y:S01]  /*4980*/  FADD.FTZ R57, R57, R61 ;  /* 0x0000003d39397221 */ /* 0x000fe20000010000 */
[----:B------:R-:W-:Y:S01]  /*4990*/  FADD.FTZ R61, R58, R62 ;  /* 0x0000003e3a3d7221 */ /* 0x000fe20000010000 */
[----:B------:R-:W-:Y:S01]  /*49a0*/  FADD.FTZ R58, R59, R63 ;  /* 0x0000003f3b3a7221 */ /* 0x000fe20000010000 */
[----:B------:R-:W-:Y:S01]  /*49b0*/  FADD.FTZ R59, R56, R64 ;  /* 0x00000040383b7221 */ /* 0x000fe20000010000 */
        /* <DEDUP_REMOVED lines=112> */
[----:B------:R-:W-:-:S02]  /*50c0*/  FADD.FTZ R63, R125, R63 ;  /* 0x0000003f7d3f7221 */ /* 0x000fc40000010000 */
[----:B------:R-:W2:Y:S04]  /*50d0*/  LDS.128 R56, [R3+0x780] ;  /* 0x0007800003387984 */ /* 0x000ea80000000c00 */
[----:B------:R-:W3:Y:S01]  /*50e0*/  LDS.128 R64, [R3+0x7c0] ;  /* 0x0007c00003407984 */ /* 0x000ee20000000c00 */
[----:B0-----:R-:W-:Y:S01]  /*50f0*/  FADD.FTZ R53, R61, R53 ;  /* 0x000000353d357221 */ /* 0x001fe20000010000 */
[----:B------:R-:W-:Y:S01]  /*5100*/  FADD.FTZ R52, R60, R52 ;  /* 0x000000343c347221 */ /* 0x000fe20000010000 */
[----:B------:R-:W-:Y:S01]  /*5110*/  FADD.FTZ R61, R62, R54 ;  /* 0x000000363e3d7221 */ /* 0x000fe20000010000 */
[----:B------:R-:W-:Y:S02]  /*5120*/  FADD.FTZ R54, R63, R55 ;  /* 0x000000373f367221 */ /* 0x000fe40000010000 */
        /* <DEDUP_REMOVED lines=12> */
.L_x_1501:
[----:B------:R-:W-:Y:S05]  /*51f0*/  BSYNC B0 ;  /* 0x0000000000007941 */ /* 0x000fea0003800000 */
.L_x_1500:
[----:B------:R-:W0:Y:S01]  /*5200*/  LDC.64 R48, c[0x0][0x268] ;  /* 0x00009a00ff307b82 */ /* 0x000e220000000a00 */
[----:B------:R-:W-:Y:S01]  /*5210*/  LEA R105, R105, R5, 0x2 ;  /* 0x0000000569697211 */ /* 0x000fe200078e10ff */
[----:B------:R-:W-:Y:S04]  /*5220*/  BSSY B0, `(.L_x_1502) ;  /* 0x000000e000007945 */ /* 0x000fe80003800000 */
[----:B0-----:R-:W-:Y:S01]  /*5230*/  IMAD.WIDE R48, R105, 0x4, R48 ;  /* 0x0000000469307825 */ /* 0x001fe200078e0230 */
[----:B------:R-:W-:Y:S06]  /*5240*/  @P6 BRA `(.L_x_1503) ;  /* 0x00000000002c6947 */ /* 0x000fec0003800000 */
[----:B------:R-:W0:Y:S01]  /*5250*/  LDC.64 R54, c[0x0][0x288] ;  /* 0x0000a200ff367b82 */ /* 0x000e220000000a00 */
[-C--:B------:R-:W-:Y:S01]  /*5260*/  LEA R50, P6, R119, R48.reuse, 0x2 ;  /* 0x0000003077327211 */ /* 0x080fe200078c10ff */
[----:B------:R1:W-:Y:S03]  /*5270*/  REDG.E.ADD.F32.FTZ.RN.STRONG.GPU desc[UR8][R48.64], R64 ;  /* 0x00000040300079a6 */ /* 0x0003e6000c10f388 */
[----:B------:R-:W-:Y:S02]  /*5280*/  IADD3.X R51, R49, R123, RZ, P6, !PT ;  /* 0x0000007b31337210 */ /* 0x000fe400037fe4ff */
[----:B------:R-:W-:-:S03]  /*5290*/  LEA R52, P6, R120, R48, 0x2 ;  /* 0x0000003078347211 */ /* 0x000fc600078c10ff */
[----:B------:R1:W-:Y:S01]  /*52a0*/  REDG.E.ADD.F32.FTZ.RN.STRONG.GPU desc[UR8][R50.64], R65 ;  /* 0x00000041320079a6 */ /* 0x0003e2000c10f388 */
[----:B------:R-:W-:Y:S02]  /*52b0*/  IADD3.X R53, R49, R124, RZ, P6, !PT ;  /* 0x0000007c31357210 */ /* 0x000fe400037fe4ff */
[----:B0-----:R-:W-:-:S04]  /*52c0*/  LEA R56, P6, R54, R48, 0x2 ;  /* 0x0000003036387211 */ /* 0x001fc800078c10ff */
[----:B------:R-:W-:-:S05]  /*52d0*/  LEA.HI.X R57, R54, R49, R55, 0x2, P6 ;  /* 0x0000003136397211 */ /* 0x000fca00030f1437 */
[----:B------:R1:W-:Y:S04]  /*52e0*/  REDG.E.ADD.F32.FTZ.RN.STRONG.GPU desc[UR8][R56.64], R66 ;  /* 0x00000042380079a6 */ /* 0x0003e8000c10f388 */
[----:B------:R1:W-:Y:S02]  /*52f0*/  REDG.E.ADD.F32.FTZ.RN.STRONG.GPU desc[UR8][R52.64], R67 ;  /* 0x00000043340079a6 */ /* 0x0003e4000c10f388 */
.L_x_1503:
[----:B------:R-:W-:Y:S05]  /*5300*/  BSYNC B0 ;  /* 0x0000000000007941 */ /* 0x000fea0003800000 */
.L_x_1502:
        /* <DEDUP_REMOVED lines=13> */
[----:B------:R-:W-:Y:S01]  /*53e0*/  IMAD R54, R2, UR10, R68 ;  /* 0x0000000a02367c24 */ /* 0x000fe2000f8e0244 */
[----:B------:R-:W-:Y:S01]  /*53f0*/  VOTEU.ANY UR5, UPT, PT ;  /* 0x0000000000057886 */ /* 0x000fe200038e0100 */
[----:B------:R-:W-:Y:S01]  /*5400*/  P2R R56, PR, RZ, 0x1 ;  /* 0x00000001ff387803 */ /* 0x000fe20000000000 */
[----:B------:R-:W-:Y:S02]  /*5410*/  UPOPC UR6, UR5 ;  /* 0x00000005000672bf */ /* 0x000fe40008000000 */
[----:B------:R-:W-:Y:S01]  /*5420*/  LEA R50, P6, R54, R52, 0x3 ;  /* 0x0000003436327211 */ /* 0x000fe200078c18ff */
[----:B------:R-:W-:-:S03]  /*5430*/  UFLO.U32 UR5, UR5 ;  /* 0x00000005000572bd */ /* 0x000fc600080e0000 */
[----:B------:R-:W-:Y:S01]  /*5440*/  LEA.HI.X R51, R54, R53, RZ, 0x3, P6 ;  /* 0x0000003536337211 */ /* 0x000fe200030f1cff */
[----:B------:R-:W-:Y:S01]  /*5450*/  HFMA2.MMA R54, -RZ, RZ, 0, 5.9604644775390625e-08 ;  /* 0x00000001ff367435 */ /* 0x000fe200000001ff */
[----:B------:R-:W-:-:S03]  /*5460*/  LOP3.LUT P6, RZ, R106, 0x2, RZ, 0xc0, !PT ;  /* 0x000000026aff7812 */ /* 0x000fc600078cc0ff */
[----:B------:R1:W-:Y:S06]  /*5470*/  STG.E.64 desc[UR8][R50.64], R46 ;  /* 0x0000002e32007986 */ /* 0x0003ec000c101b08 */
[----:B------:R-:W-:-:S05]  /*5480*/  SEL R54, R54, 0xffffffff, !P6 ;  /* 0xffffffff36367807 */ /* 0x000fca0007000000 */
[----:B------:R-:W-:Y:S01]  /*5490*/  IMAD R55, R54, UR6, RZ ;  /* 0x0000000636377c24 */ /* 0x000fe2000f8e02ff */
[----:B0-----:R-:W-:Y:S02]  /*54a0*/  ISETP.EQ.U32.AND P0, PT, R57, UR5, PT ;  /* 0x0000000539007c0c */ /* 0x001fe4000bf02070 */
[----:B------:R-:W-:-:S04]  /*54b0*/  SEL R57, R104, RZ, !P6 ;  /* 0x000000ff68397207 */ /* 0x000fc80007000000 */
[----:B------:R-:W-:-:S07]  /*54c0*/  ISETP.NE.AND P6, PT, R57, -0x1, PT ;  /* 0xffffffff3900780c */ /* 0x000fce0003fc5270 */
[----:B------:R-:W-:Y:S06]  /*54d0*/  @P0 MEMBAR.ALL.GPU ;  /* 0x0000000000000992 */ /* 0x000fec000000a000 */
[----:B------:R-:W-:-:S00]  /*54e0*/  @P0 ERRBAR ;  /* 0x00000000000009ab */ /* 0x000fc00000000000 */
[----:B------:R-:W-:Y:S06]  /*54f0*/  @P0 CGAERRBAR ;  /* 0x00000000000005ab */ /* 0x000fec0000000000 */
[----:B------:R1:W-:Y:S01]  /*5500*/  @P0 REDG.E.ADD.S32.STRONG.GPU desc[UR8][R48.64], R55 ;  /* 0x000000373000098e */ /* 0x0003e2000c10e388 */
[----:B------:R-:W-:Y:S01]  /*5510*/  ISETP.NE.AND P0, PT, R56, RZ, PT ;  /* 0x000000ff3800720c */ /* 0x000fe20003f05270 */
[----:B------:R-:W-:-:S12]  /*5520*/  @!P6 BRA `(.L_x_1505) ;  /* 0x000000000014e947 */ /* 0x000fd80003800000 */
.L_x_1506:
[----:B-1----:R-:W2:Y:S04]  /*5530*/  LDG.E.STRONG.GPU R50, desc[UR8][R48.64] ;  /* 0x0000000830327981 */ /* 0x002ea8000c1ef900 */
[----:B--2---:R-:W-:Y:S01]  /*5540*/  CCTL.IVALL ;  /* 0x00000000ff00798f */ /* 0x004fe20002000000 */
[----:B------:R-:W-:Y:S05]  /*5550*/  YIELD ;  /* 0x0000000000007946 */ /* 0x000fea0003800000 */
[----:B------:R-:W-:-:S13]  /*5560*/  ISETP.NE.AND P6, PT, R50, R57, PT ;  /* 0x000000393200720c */ /* 0x000fda0003fc5270 */
[----:B------:R-:W-:Y:S05]  /*5570*/  @P6 BRA `(.L_x_1506) ;  /* 0xfffffffc00ec6947 */ /* 0x000fea000383ffff */
.L_x_1505:
        /* <DEDUP_REMOVED lines=8> */
[----:B------:R-:W-:Y:S01]  /*5600*/  LOP3.LUT R51, R104, 0x3, RZ, 0xc0, !PT ;  /* 0x0000000368337812 */ /* 0x000fe200078ec0ff */
[----:B------:R-:W-:-:S03]  /*5610*/  HFMA2.MMA R49, -RZ, RZ, 0, 0 ;  /* 0x00000000ff317435 */ /* 0x000fc600000001ff */
[----:B------:R-:W-:-:S04]  /*5620*/  IADD3 R51, -R51, R104, RZ ;  /* 0x0000006833337210 */ /* 0x000fc80007ffe1ff */
[----:B------:R-:W-:Y:S02]  /*5630*/  ISETP.GT.AND P6, PT, R51, RZ, PT ;  /* 0x000000ff3300720c */ /* 0x000fe40003fc4270 */
[----:B------:R-:W-:-:S11]  /*5640*/  MOV R50, R51 ;  /* 0x0000003300327202 */ /* 0x000fd60000000f00 */
        /* <DEDUP_REMOVED lines=9> */
.L_x_1510:
        /* <DEDUP_REMOVED lines=115> */
.L_x_1509:
        /* <DEDUP_REMOVED lines=55> */
[----:B------:R-:W-:-:S04]  /*6180*/  IADD3 R50, R50, -0x4, RZ ;  /* 0xfffffffc32327810 */ /* 0x000fc80007ffe0ff */
[----:B------:R-:W-:Y:S01]  /*6190*/  IADD3 R50, R50, -0x4, RZ ;  /* 0xfffffffc32327810 */ /* 0x000fe20007ffe0ff */
[----:B--2---:R-:W-:Y:S01]  /*61a0*/  @!P6 FADD.FTZ R46, R46, R48 ;  /* 0x000000302e2ee221 */ /* 0x004fe20000010000 */
[----:B------:R-:W-:Y:S01]  /*61b0*/  @!P6 FADD.FTZ R47, R47, R49 ;  /* 0x000000312f2fe221 */ /* 0x000fe20000010000 */
[----:B------:R-:W-:Y:S02]  /*61c0*/  PLOP3.LUT P6, PT, PT, PT, PT, 0x8, 0x0 ;  /* 0x000000000000781c */ /* 0x000fe40003fce170 */
[----:B------:R-:W-:Y:S02]  /*61d0*/  IADD3 R49, R51, 0x4, RZ ;  /* 0x0000000433317810 */ /* 0x000fe40007ffe0ff */
[----:B------:R-:W-:-:S09]  /*61e0*/  P2R R48, PR, RZ, 0x40 ;  /* 0x00000040ff307803 */ /* 0x000fd20000000000 */
.L_x_1511:
[----:B------:R-:W-:-:S04]  /*61f0*/  ISETP.NE.AND P6, PT, R48, RZ, PT ;  /* 0x000000ff3000720c */ /* 0x000fc80003fc5270 */
[----:B------:R-:W-:-:S13]  /*6200*/  ISETP.NE.OR P6, PT, R50, RZ, P6 ;  /* 0x000000ff3200720c */ /* 0x000fda00037c5670 */
[----:B------:R-:W-:Y:S05]  /*6210*/  @!P6 BRA `(.L_x_1507) ;  /* 0x00000000007ce947 */ /* 0x000fea0003800000 */
.L_x_1508:
        /* <DEDUP_REMOVED lines=31> */
.L_x_1507:
        /* <DEDUP_REMOVED lines=11> */
.L_x_1513:
[----:B------:R-:W-:Y:S05]  /*64c0*/  BSYNC B0 ;  /* 0x0000000000007941 */ /* 0x000fea0003800000 */
.L_x_1512:
        /* <DEDUP_REMOVED lines=17> */
.L_x_1504:
[----:B------:R-:W0:Y:S01]  /*65e0*/  S2UR UR6, SR_CgaCtaId ;  /* 0x00000000000679c3 */ /* 0x000e220000008800 */
[----:B------:R-:W-:Y:S01]  /*65f0*/  UMOV UR5, 0x400 ;  /* 0x0000040000057882 */ /* 0x000fe20000000000 */
[----:B------:R-:W-:Y:S01]  /*6600*/  ISETP.NE.AND P6, PT, RZ, UR7, PT ;  /* 0x00000007ff007c0c */ /* 0x000fe2000bfc5270 */
[----:B------:R-:W-:Y:S01]  /*6610*/  ULDC.64 UR12, c[0x0][0x290] ;  /* 0x0000a400000c7ab9 */ /* 0x000fe20000000a00 */
[----:B-1----:R-:W-:-:S04]  /*6620*/  SHF.R.U32.HI R50, RZ, 0x2, R5 ;  /* 0x00000002ff327819 */ /* 0x002fc80000011605 */
        /* <DEDUP_REMOVED lines=30> */
.L_x_1514:
        /* <DEDUP_REMOVED lines=16> */
[----:B------:R-:W-:Y:S02]  /*6910*/  FMUL.FTZ R18, R47, R4 ;  /* 0x000000042f127220 */ /* 0x000fe40000410000 */
[----:B------:R-:W-:-:S04]  /*6920*/  FFMA.FTZ R19, R43, R19, -R46 ;  /* 0x000000132b137223 */ /* 0x000fc8000001082e */
[----:B------:R-:W-:-:S05]  /*6930*/  FMUL.FTZ R19, R19, R4 ;  /* 0x0000000413137220 */ /* 0x000fca0000410000 */
[----:B------:R0:W-:Y:S02]  /*6940*/  STG.E.64 desc[UR8][R48.64], R18 ;  /* 0x0000001230007986 */ /* 0x0001e4000c101b08 */
.L_x_1516:
[----:B------:R-:W-:Y:S05]  /*6950*/  BSYNC B0 ;  /* 0x0000000000007941 */ /* 0x000fea0003800000 */
.L_x_1515:
        /* <DEDUP_REMOVED lines=20> */
.L_x_1517:
[----:B------:R-:W-:Y:S04]  /*6aa0*/  BSSY B0, `(.L_x_1518) ;  /* 0x0000013000007945 */ /* 0x000fe80003800000 */
[----:B------:R-:W-:Y:S05]  /*6ab0*/  @!P3 BRA `(.L_x_1519) ;  /* 0x000000000044b947 */ /* 0x000fea0003800000 */
[----:B------:R-:W-:Y:S01]  /*6ac0*/  ULDC.64 UR14, c[0x0][0x288] ;  /* 0x0000a200000e7ab9 */ /* 0x000fe20000000a00 */
[----:B0-----:R-:W-:Y:S01]  /*6ad0*/  MOV R18, R6 ;  /* 0x0000000600127202 */ /* 0x001fe20000000f00 */
        /* <DEDUP_REMOVED lines=14> */
[----:B------:R1:W-:Y:S02]  /*6bc0*/  STG.E.64 desc[UR8][R46.64], R18 ;  /* 0x000000122e007986 */ /* 0x0003e4000c101b08 */
.L_x_1519:
[----:B------:R-:W-:Y:S05]  /*6bd0*/  BSYNC B0 ;  /* 0x0000000000007941 */ /* 0x000fea0003800000 */
.L_x_1518:
        /* <DEDUP_REMOVED lines=19> */
.L_x_1520:
[----:B------:R-:W-:Y:S04]  /*6d10*/  BSSY B0, `(.L_x_1521) ;  /* 0x0000013000007945 */ /* 0x000fe80003800000 */
[----:B------:R-:W-:Y:S05]  /*6d20*/  @!P4 BRA `(.L_x_1522) ;  /* 0x000000000044c947 */ /* 0x000fea0003800000 */
[----:B------:R-:W-:Y:S01]  /*6d30*/  ULDC.64 UR14, c[0x0][0x288] ;  /* 0x0000a200000e7ab9 */ /* 0x000fe20000000a00 */
[----:B01----:R-:W-:Y:S01]  /*6d40*/  MOV R18, R6 ;  /* 0x0000000600127202 */ /* 0x003fe20000000f00 */
        /* <DEDUP_REMOVED lines=15> */
.L_x_1522:
[----:B------:R-:W-:Y:S05]  /*6e40*/  BSYNC B0 ;  /* 0x0000000000007941 */ /* 0x000fea0003800000 */
.L_x_1521:
        /* <DEDUP_REMOVED lines=19> */
.L_x_1523:
[----:B------:R-:W-:Y:S01]  /*6f80*/  ISETP.NE.AND P5, PT, R114, RZ, PT ;  /* 0x000000ff7200720c */ /* 0x000fe20003fa5270 */
[----:B------:R-:W-:-:S12]  /*6f90*/  BSSY B0, `(.L_x_1524) ;  /* 0x0000015000007945 */ /* 0x000fd80003800000 */
[----:B------:R-:W-:Y:S05]  /*6fa0*/  @!P5 BRA `(.L_x_1525) ;  /* 0x00000000004cd947 */ /* 0x000fea0003800000 */
[----:B--2---:R-:W-:Y:S01]  /*6fb0*/  IADD3 R21, R0, 0x60, RZ ;  /* 0x0000006000157810 */ /* 0x004fe20007ffe0ff */
[----:B------:R-:W-:Y:S01]  /*6fc0*/  ULDC.64 UR14, c[0x0][0x288] ;  /* 0x0000a200000e7ab9 */ /* 0x000fe20000000a00 */
[----:B01----:R-:W-:Y:S02]  /*6fd0*/  MOV R18, R6 ;  /* 0x0000000600127202 */ /* 0x003fe40000000f00 */
        /* <DEDUP_REMOVED lines=15> */
[----:B------:R3:W-:Y:S02]  /*70d0*/  STG.E.64 desc[UR8][R20.64], R18 ;  /* 0x0000001214007986 */ /* 0x0007e4000c101b08 */
.L_x_1525:
[----:B------:R-:W-:Y:S05]  /*70e0*/  BSYNC B0 ;  /* 0x0000000000007941 */ /* 0x000fea0003800000 */
.L_x_1524:
[----:B------:R-:W-:-:S13]  /*70f0*/  ISETP.NE.AND P5, PT, RZ, UR7, PT ;  /* 0x00000007ff007c0c */ /* 0x000fda000bfa5270 */
        /* <DEDUP_REMOVED lines=19> */
.L_x_1526:
[----:B------:R-:W-:Y:S01]  /*7230*/  ISETP.NE.AND P5, PT, R113, RZ, PT ;  /* 0x000000ff7100720c */ /* 0x000fe20003fa5270 */
[----:B------:R-:W-:-:S12]  /*7240*/  BSSY B0, `(.L_x_1527) ;  /* 0x0000014000007945 */ /* 0x000fd80003800000 */
[----:B------:R-:W-:Y:S05]  /*7250*/  @!P5 BRA `(.L_x_1528) ;  /* 0x000000000048d947 */ /* 0x000fea0003800000 */
[----:B--23--:R-:W-:Y:S01]  /*7260*/  SHF.R.S32.HI R21, RZ, 0x1f, R70 ;  /* 0x0000001fff157819 */ /* 0x00cfe20000011446 */
[----:B------:R-:W-:Y:S01]  /*7270*/  ULDC.64 UR14, c[0x0][0x288] ;  /* 0x0000a200000e7ab9 */ /* 0x000fe20000000a00 */
[----:B01----:R-:W-:Y:S02]  /*7280*/  MOV R18, R6 ;  /* 0x0000000600127202 */ /* 0x003fe40000000f00 */
[----:B------:R-:W-:Y:S01]  /*7290*/  MOV R19, R9 ;  /* 0x0000000900137202 */ /* 0x000fe20000000f00 */
        /* <DEDUP_REMOVED lines=14> */
.L_x_1528:
[----:B------:R-:W-:Y:S05]  /*7380*/  BSYNC B0 ;  /* 0x0000000000007941 */ /* 0x000fea0003800000 */
.L_x_1527:
[----:B------:R-:W-:-:S13]  /*7390*/  ISETP.NE.AND P5, PT, RZ, UR7, PT ;  /* 0x00000007ff007c0c */ /* 0x000fda000bfa5270 */
        /* <DEDUP_REMOVED lines=19> */
.L_x_1529:
[----:B------:R-:W-:Y:S01]  /*74d0*/  ISETP.NE.AND P5, PT, R112, RZ, PT ;  /* 0x000000ff7000720c */ /* 0x000fe20003fa5270 */
[----:B------:R-:W-:-:S12]  /*74e0*/  BSSY B0, `(.L_x_1530) ;  /* 0x0000015000007945 */ /* 0x000fd80003800000 */
[----:B------:R-:W-:Y:S05]  /*74f0*/  @!P5 BRA `(.L_x_1531) ;  /* 0x00000000004cd947 */ /* 0x000fea0003800000 */
[----:B--234-:R-:W-:Y:S01]  /*7500*/  IADD3 R21, R0, 0xa0, RZ ;  /* 0x000000a000157810 */ /* 0x01cfe20007ffe0ff */
        /* <DEDUP_REMOVED lines=18> */
.L_x_1531:
[----:B------:R-:W-:Y:S05]  /*7630*/  BSYNC B0 ;  /* 0x0000000000007941 */ /* 0x000fea0003800000 */
.L_x_1530:
        /* <DEDUP_REMOVED lines=20> */
.L_x_1532:
[----:B------:R-:W-:Y:S01]  /*7780*/  ISETP.NE.AND P5, PT, R111, RZ, PT ;  /* 0x000000ff6f00720c */ /* 0x000fe20003fa5270 */
[----:B------:R-:W-:-:S12]  /*7790*/  BSSY B0, `(.L_x_1533) ;  /* 0x0000015000007945 */ /* 0x000fd80003800000 */
[----:B------:R-:W-:Y:S05]  /*77a0*/  @!P5 BRA `(.L_x_1534) ;  /* 0x00000000004cd947 */ /* 0x000fea0003800000 */
[----:B0-234-:R-:W-:Y:S01]  /*77b0*/  IADD3 R21, R0, 0xc0, RZ ;  /* 0x000000c000157810 */ /* 0x01dfe20007ffe0ff */
[----:B------:R-:W-:Y:S01]  /*77c0*/  ULDC.64 UR14, c[0x0][0x288] ;  /* 0x0000a200000e7ab9 */ /* 0x000fe20000000a00 */
[----:B-1----:R-:W-:Y:S02]  /*77d0*/  MOV R18, R6 ;  /* 0x0000000600127202 */ /* 0x002fe40000000f00 */
        /* <DEDUP_REMOVED lines=16> */
.L_x_1534:
[----:B------:R-:W-:Y:S05]  /*78e0*/  BSYNC B0 ;  /* 0x0000000000007941 */ /* 0x000fea0003800000 */
.L_x_1533:
        /* <DEDUP_REMOVED lines=20> */
.L_x_1535:
        /* <DEDUP_REMOVED lines=22> */
.L_x_1537:
[----:B------:R-:W-:Y:S05]  /*7b90*/  BSYNC B0 ;  /* 0x0000000000007941 */ /* 0x000fea0003800000 */
.L_x_1536:
        /* <DEDUP_REMOVED lines=20> */
.L_x_1538:
        /* <DEDUP_REMOVED lines=22> */
.L_x_1540:
[----:B------:R-:W-:Y:S05]  /*7e40*/  BSYNC B0 ;  /* 0x0000000000007941 */ /* 0x000fea0003800000 */
.L_x_1539:
        /* <DEDUP_REMOVED lines=20> */
.L_x_1541:
[----:B------:R-:W-:Y:S04]  /*7f90*/  BSSY B0, `(.L_x_1542) ;  /* 0x0000015000007945 */ /* 0x000fe80003800000 */
        /* <DEDUP_REMOVED lines=20> */
.L_x_1543:
[----:B------:R-:W-:Y:S05]  /*80e0*/  BSYNC B0 ;  /* 0x0000000000007941 */ /* 0x000fea0003800000 */
.L_x_1542:
        /* <DEDUP_REMOVED lines=19> */
.L_x_1544:
        /* <DEDUP_REMOVED lines=21> */
.L_x_1546:
[----:B------:R-:W-:Y:S05]  /*8370*/  BSYNC B0 ;  /* 0x0000000000007941 */ /* 0x000fea0003800000 */
.L_x_1545:
        /* <DEDUP_REMOVED lines=19> */
.L_x_1547:
        /* <DEDUP_REMOVED lines=21> */
.L_x_1549:
[----:B------:R-:W-:Y:S05]  /*8600*/  BSYNC B0 ;  /* 0x0000000000007941 */ /* 0x000fea0003800000 */
.L_x_1548:
        /* <DEDUP_REMOVED lines=19> */
.L_x_1550:
        /* <DEDUP_REMOVED lines=9> */
[----:B01234-:R-:W-:Y:S02]  /*87d0*/  MOV R18, R6 ;  /* 0x0000000600127202 */ /* 0x01ffe40000000f00 */
        /* <DEDUP_REMOVED lines=16> */
.L_x_1552:
[----:B------:R-:W-:Y:S05]  /*88e0*/  BSYNC B0 ;  /* 0x0000000000007941 */ /* 0x000fea0003800000 */
.L_x_1551:
[----:B------:R-:W-:Y:S05]  /*88f0*/  @!P6 BRA `(.L_x_1553) ;  /* 0x000000000048e947 */ /* 0x000fea0003800000 */
[----:B0-----:R-:W-:Y:S01]  /*8900*/  FFMA.FTZ R10, R74, R42, R44 ;  /* 0x0000002a4a0a7223 */ /* 0x001fe2000001002c */
[----:B------:R-:W-:-:S03]  /*8910*/  FFMA.FTZ R11, R73, R43, R45 ;  /* 0x0000002b490b7223 */ /* 0x000fc6000001002d */
[----:B-1234-:R-:W-:Y:S01]  /*8920*/  FMUL.FTZ R18, R10, -1.4426950216293334961 ;  /* 0xbfb8aa3b0a127820 */ /* 0x01efe20000410000 */
        /* <DEDUP_REMOVED lines=15> */
.L_x_1553:
[----:B------:R-:W-:Y:S01]  /*8a20*/  ISETP.GE.U32.AND P5, PT, R25, UR12, PT ;  /* 0x0000000c19007c0c */ /* 0x000fe2000bfa6070 */
[----:B------:R-:W-:Y:S01]  /*8a30*/  BSSY B0, `(.L_x_1554) ;  /* 0x0000019000007945 */ /* 0x000fe20003800000 */
[----:B------:R-:W-:Y:S02]  /*8a40*/  IADD3 R23, R50, 0x1c0, RZ ;  /* 0x000001c032177810 */ /* 0x000fe40007ffe0ff */
[----:B------:R-:W-:Y:S02]  /*8a50*/  ISETP.GE.AND.EX P5, PT, R26, UR13, PT, P5 ;  /* 0x0000000d1a007c0c */ /* 0x000fe4000bfa6350 */
[----:B------:R-:W-:Y:S02]  /*8a60*/  SHF.R.S32.HI R24, RZ, 0x1f, R23 ;  /* 0x0000001fff187819 */ /* 0x000fe40000011417 */
[----:B------:R-:W-:-:S13]  /*8a70*/  ISETP.LT.U32.AND P5, PT, R5, 0x80, !P5 ;  /* 0x000000800500780c */ /* 0x000fda0006fa1070 */
[----:B------:R-:W-:Y:S05]  /*8a80*/  @!P5 BRA `(.L_x_1555) ;  /* 0x00000000004cd947 */ /* 0x000fea0003800000 */
[----:B0-234-:R-:W-:Y:S01]  /*8a90*/  IADD3 R21, R0, 0x1a0, RZ ;  /* 0x000001a000157810 */ /* 0x01dfe20007ffe0ff */
[----:B------:R-:W-:Y:S01]  /*8aa0*/  ULDC.64 UR14, c[0x0][0x288] ;  /* 0x0000a200000e7ab9 */ /* 0x000fe20000000a00 */
[----:B------:R-:W-:Y:S02]  /*8ab0*/  MOV R10, R6 ;  /* 0x00000006000a7202 */ /* 0x000fe40000000f00 */
[----:B------:R-:W-:Y:S02]  /*8ac0*/  SHF.R.S32.HI R20, RZ, 0x1f, R21 ;  /* 0x0000001fff147819 */ /* 0x000fe40000011415 */
[----:B------:R-:W-:-:S03]  /*8ad0*/  MOV R11, R9 ;  /* 0x00000009000b7202 */ /* 0x000fc60000000f00 */
[----:B------:R-:W-:Y:S02]  /*8ae0*/  IMAD R20, R20, UR14, RZ ;  /* 0x0000000e14147c24 */ /* 0x000fe4000f8e02ff */
[----:B-1----:R-:W-:-:S04]  /*8af0*/  IMAD.WIDE.U32 R18, R21, UR14, R10 ;  /* 0x0000000e15127c25 */ /* 0x002fc8000f8e000a */
        /* <DEDUP_REMOVED lines=12> */
.L_x_1555:
[----:B------:R-:W-:Y:S05]  /*8bc0*/  BSYNC B0 ;  /* 0x0000000000007941 */ /* 0x000fea0003800000 */
.L_x_1554:
[----:B------:R-:W-:Y:S05]  /*8bd0*/  @!P6 BRA `(.L_x_1556) ;  /* 0x000000000048e947 */ /* 0x000fea0003800000 */
[----:B0-----:R-:W-:Y:S01]  /*8be0*/  FFMA.FTZ R10, R72, R42, R44 ;  /* 0x0000002a480a7223 */ /* 0x001fe2000001002c */
[----:B------:R-:W-:-:S03]  /*8bf0*/  FFMA.FTZ R11, R71, R43, R45 ;  /* 0x0000002b470b7223 */ /* 0x000fc6000001002d */
[----:B------:R-:W-:Y:S01]  /*8c00*/  FMUL.FTZ R12, R10, -1.4426950216293334961 ;  /* 0xbfb8aa3b0a0c7820 */ /* 0x000fe20000410000 */
        /* <DEDUP_REMOVED lines=15> */
.L_x_1556:
[----:B------:R-:W-:Y:S01]  /*8d00*/  ISETP.GE.U32.AND P5, PT, R23, UR12, PT ;  /* 0x0000000c17007c0c */ /* 0x000fe2000bfa6070 */
[----:B------:R-:W-:Y:S01]  /*8d10*/  BSSY B0, `(.L_x_1557) ;  /* 0x0000019000007945 */ /* 0x000fe20003800000 */
[----:B------:R-:W-:Y:S02]  /*8d20*/  IADD3 R50, R50, 0x1e0, RZ ;  /* 0x000001e032327810 */ /* 0x000fe40007ffe0ff */
[----:B------:R-:W-:Y:S02]  /*8d30*/  ISETP.GE.AND.EX P5, PT, R24, UR13, PT, P5 ;  /* 0x0000000d18007c0c */ /* 0x000fe4000bfa6350 */
[----:B0-234-:R-:W-:Y:S02]  /*8d40*/  SHF.R.S32.HI R20, RZ, 0x1f, R50 ;  /* 0x0000001fff147819 */ /* 0x01dfe40000011432 */
[----:B------:R-:W-:-:S13]  /*8d50*/  ISETP.LT.U32.AND P5, PT, R5, 0x80, !P5 ;  /* 0x000000800500780c */ /* 0x000fda0006fa1070 */
[----:B------:R-:W-:Y:S05]  /*8d60*/  @!P5 BRA `(.L_x_1558) ;  /* 0x00000000004cd947 */ /* 0x000fea0003800000 */
[----:B-1----:R-:W-:Y:S01]  /*8d70*/  IADD3 R19, R0, 0x1c0, RZ ;  /* 0x000001c000137810 */ /* 0x002fe20007ffe0ff */
        /* <DEDUP_REMOVED lines=18> */
.L_x_1558:
[----:B------:R-:W-:Y:S05]  /*8ea0*/  BSYNC B0 ;  /* 0x0000000000007941 */ /* 0x000fea0003800000 */
.L_x_1557:
[----:B------:R-:W-:Y:S05]  /*8eb0*/  @!P6 BRA `(.L_x_1559) ;  /* 0x000000000048e947 */ /* 0x000fea0003800000 */
[----:B------:R-:W-:Y:S01]  /*8ec0*/  FFMA.FTZ R44, R103, R42, R44 ;  /* 0x0000002a672c7223 */ /* 0x000fe2000001002c */
[----:B------:R-:W-:-:S03]  /*8ed0*/  FFMA.FTZ R45, R102, R43, R45 ;  /* 0x0000002b662d7223 */ /* 0x000fc6000001002d */
[----:B0-----:R-:W-:Y:S01]  /*8ee0*/  FMUL.FTZ R10, R44, -1.4426950216293334961 ;  /* 0xbfb8aa3b2c0a7820 */ /* 0x001fe20000410000 */
[----:B------:R-:W-:-:S05]  /*8ef0*/  FMUL.FTZ R12, R45, -1.4426950216293334961 ;  /* 0xbfb8aa3b2d0c7820 */ /* 0x000fca0000410000 */
[----:B------:R-:W0:Y:S08]  /*8f00*/  MUFU.EX2 R10, R10 ;  /* 0x0000000a000a7308 */ /* 0x000e300000000800 */
[----:B------:R-:W2:Y:S01]  /*8f10*/  MUFU.EX2 R12, R12 ;  /* 0x0000000c000c7308 */ /* 0x000ea20000000800 */
[----:B0-----:R-:W-:-:S07]  /*8f20*/  FADD.FTZ R11, R10, 1 ;  /* 0x3f8000000a0b7421 */ /* 0x001fce0000010000 */
[----:B------:R-:W0:Y:S01]  /*8f30*/  MUFU.RCP R11, R11 ;  /* 0x0000000b000b7308 */ /* 0x000e220000001000 */
[----:B--2---:R-:W-:-:S07]  /*8f40*/  FADD.FTZ R13, R12, 1 ;  /* 0x3f8000000c0d7421 */ /* 0x004fce0000010000 */
        /* <DEDUP_REMOVED lines=9> */
.L_x_1559:
[----:B------:R-:W-:Y:S01]  /*8fe0*/  ISETP.GE.U32.AND P5, PT, R50, UR12, PT ;  /* 0x0000000c32007c0c */ /* 0x000fe2000bfa6070 */
[----:B------:R-:W-:Y:S03]  /*8ff0*/  BSSY B0, `(.L_x_1560) ;  /* 0x0000015000007945 */ /* 0x000fe60003800000 */
[----:B------:R-:W-:-:S04]  /*9000*/  ISETP.GE.AND.EX P5, PT, R20, UR13, PT, P5 ;  /* 0x0000000d14007c0c */ /* 0x000fc8000bfa6350 */
[----:B------:R-:W-:-:S13]  /*9010*/  ISETP.LT.U32.AND P5, PT, R5, 0x80, !P5 ;  /* 0x000000800500780c */ /* 0x000fda0006fa1070 */
[----:B------:R-:W-:Y:S05]  /*9020*/  @!P5 BRA `(.L_x_1561) ;  /* 0x000000000044d947 */ /* 0x000fea0003800000 */
[----:B0-----:R-:W-:Y:S01]  /*9030*/  SHF.R.S32.HI R10, RZ, 0x1f, R101 ;  /* 0x0000001fff0a7819 */ /* 0x001fe20000011465 */
[----:B------:R-:W-:Y:S01]  /*9040*/  ULDC.64 UR12, c[0x0][0x288] ;  /* 0x0000a200000c7ab9 */ /* 0x000fe20000000a00 */
[----:B------:R-:W-:Y:S01]  /*9050*/  MOV R7, R9 ;  /* 0x0000000900077202 */ /* 0x000fe20000000f00 */
[-CC-:B------:R-:W-:Y:S01]  /*9060*/  FFMA.FTZ R103, R103, R53.reuse, R54.reuse ;  /* 0x0000003567677223 */ /* 0x180fe20000010036 */
[----:B------:R-:W-:Y:S01]  /*9070*/  FFMA.FTZ R54, R102, R53, R54 ;  /* 0x0000003566367223 */ /* 0x000fe20000010036 */
[----:B------:R-:W-:Y:S02]  /*9080*/  IMAD R10, R10, UR12, RZ ;  /* 0x0000000c0a0a7c24 */ /* 0x000fe4000f8e02ff */
[----:B------:R-:W-:-:S04]  /*9090*/  IMAD.WIDE.U32 R8, R101, UR12, R6 ;  /* 0x0000000c65087c25 */ /* 0x000fc8000f8e0006 */
[----:B------:R-:W-:Y:S01]  /*90a0*/  FFMA.FTZ R103, R42, R16, -R103 ;  /* 0x000000102a677223 */ /* 0x000fe20000010867 */
[----:B------:R-:W-:Y:S01]  /*90b0*/  FFMA.FTZ R17, R43, R17, -R54 ;  /* 0x000000112b117223 */ /* 0x000fe20000010836 */
[----:B------:R-:W-:Y:S01]  /*90c0*/  IMAD R7, R101, UR13, R10 ;  /* 0x0000000d65077c24 */ /* 0x000fe2000f8e020a */
[----:B------:R-:W-:Y:S01]  /*90d0*/  ULDC.64 UR12, c[0x0][0x210] ;  /* 0x00008400000c7ab9 */ /* 0x000fe20000000a00 */
[-C--:B------:R-:W-:Y:S01]  /*90e0*/  FMUL.FTZ R16, R103, R4.reuse ;  /* 0x0000000467107220 */ /* 0x080fe20000410000 */
[----:B------:R-:W-:Y:S01]  /*90f0*/  LEA R6, P5, R8, UR12, 0x2 ;  /* 0x0000000c08067c11 */ /* 0x000fe2000f8a10ff */
[----:B------:R-:W-:Y:S01]  /*9100*/  FMUL.FTZ R17, R17, R4 ;  /* 0x0000000411117220 */ /* 0x000fe20000410000 */
[----:B------:R-:W-:-:S04]  /*9110*/  IADD3 R7, R9, R7, RZ ;  /* 0x0000000709077210 */ /* 0x000fc80007ffe0ff */
[----:B------:R-:W-:-:S05]  /*9120*/  LEA.HI.X R7, R8, UR13, R7, 0x2, P5 ;  /* 0x0000000d08077c11 */ /* 0x000fca000a8f1407 */
[----:B------:R2:W-:Y:S02]  /*9130*/  STG.E.64 desc[UR8][R6.64], R16 ;  /* 0x0000001006007986 */ /* 0x0005e4000c101b08 */
.L_x_1561:
[----:B------:R-:W-:Y:S05]  /*9140*/  BSYNC B0 ;  /* 0x0000000000007941 */ /* 0x000fea0003800000 */
.L_x_1560:
[----:B------:R-:W-:Y:S02]  /*9150*/  IADD3 R69, R2, R69, RZ ;  /* 0x0000004502457210 */ /* 0x000fe40007ffe0ff */
[----:B------:R-:W-:Y:S02]  /*9160*/  IADD3 R106, R106, 0x1, RZ ;  /* 0x000000016a6a7810 */ /* 0x000fe40007ffe0ff */
[----:B------:R-:W-:-:S13]  /*9170*/  ISETP.GE.AND P5, PT, R69, UR4, PT ;  /* 0x0000000445007c0c */ /* 0x000fda000bfa6270 */
[----:B------:R-:W-:Y:S05]  /*9180*/  @!P5 BRA `(.L_x_1562) ;  /* 0xffffff74003cd947 */ /* 0x000fea000383ffff */
.L_x_1479:
[----:B------:R-:W3:Y:S01]  /*9190*/  LDC R4, c[0x0][0xc] ;  /* 0x00000300ff047b82 */ /* 0x000ee20000000800 */
[----:B------:R-:W-:Y:S01]  /*91a0*/  ISETP.NE.AND P2, PT, R5, RZ, PT ;  /* 0x000000ff0500720c */ /* 0x000fe20003f45270 */
[----:B------:R-:W-:Y:S06]  /*91b0*/  BSSY B0, `(.L_x_1563) ;  /* 0x0000015000007945 */ /* 0x000fec0003800000 */
[----:B------:R-:W2:Y:S08]  /*91c0*/  LDC R9, c[0x0][0x10] ;  /* 0x00000400ff097b82 */ /* 0x000eb00000000800 */
[----:B------:R-:W4:Y:S01]  /*91d0*/  LDC.64 R2, c[0x0][0x258] ;  /* 0x00009600ff027b82 */ /* 0x000f220000000a00 */
[----:B---3--:R-:W-:-:S02]  /*91e0*/  IADD3 R0, R4, -0x1, RZ ;  /* 0xffffffff04007810 */ /* 0x008fc40007ffe0ff */
[----:B------:R-:W-:Y:S02]  /*91f0*/  ISETP.NE.AND P1, PT, R4, 0x1, PT ;  /* 0x000000010400780c */ /* 0x000fe40003f25270 */
[----:B------:R-:W-:Y:S02]  /*9200*/  ISETP.NE.AND P0, PT, R0, UR10, PT ;  /* 0x0000000a00007c0c */ /* 0x000fe4000bf05270 */
[C---:B--2---:R-:W-:Y:S02]  /*9210*/  IADD3 R7, R9.reuse, -0x1, RZ ;  /* 0xffffffff09077810 */ /* 0x044fe40007ffe0ff */
[----:B------:R-:W-:Y:S02]  /*9220*/  SHF.L.U32 R0, R9, 0x1, RZ ;  /* 0x0000000109007819 */ /* 0x000fe400000006ff */
[----:B------:R-:W-:Y:S02]  /*9230*/  ISETP.NE.OR P0, PT, R68, R7, P0 ;  /* 0x000000074400720c */ /* 0x000fe40000705670 */
[----:B------:R-:W-:-:S05]  /*9240*/  SEL R7, R0, RZ, P1 ;  /* 0x000000ff00077207 */ /* 0x000fca0000800000 */
[----:B----4-:R-:W-:Y:S01]  /*9250*/  IMAD.WIDE.U32 R2, R7, 0x4, R2 ;  /* 0x0000000407027825 */ /* 0x010fe200078e0002 */
[----:B------:R-:W-:Y:S06]  /*9260*/  @P2 BRA `(.L_x_1564) ;  /* 0x0000000000242947 */ /* 0x000fec0003800000 */
[----:B------:R-:W2:Y:S01]  /*9270*/  S2R R0, SR_LANEID ;  /* 0x0000000000007919 */ /* 0x000ea20000000000 */
[----:B------:R-:W-:Y:S02]  /*9280*/  VOTEU.ANY UR4, UPT, PT ;  /* 0x0000000000047886 */ /* 0x000fe400038e0100 */
[----:B------:R-:W-:Y:S02]  /*9290*/  UFLO.U32 UR5, UR4 ;  /* 0x00000004000572bd */ /* 0x000fe400080e0000 */
[----:B------:R-:W3:Y:S04]  /*92a0*/  POPC R7, UR4 ;  /* 0x0000000400077d09 */ /* 0x000ee80008000000 */
[----:B--2---:R-:W-:-:S13]  /*92b0*/  ISETP.EQ.U32.AND P1, PT, R0, UR5, PT ;  /* 0x0000000500007c0c */ /* 0x004fda000bf22070 */
[----:B------:R-:W-:Y:S06]  /*92c0*/  @P1 MEMBAR.ALL.GPU ;  /* 0x0000000000001992 */ /* 0x000fec000000a000 */
[----:B------:R-:W-:-:S00]  /*92d0*/  @P1 ERRBAR ;  /* 0x00000000000019ab */ /* 0x000fc00000000000 */
[----:B------:R-:W-:Y:S06]  /*92e0*/  @P1 CGAERRBAR ;  /* 0x00000000000015ab */ /* 0x000fec0000000000 */
[----:B---3--:R2:W-:Y:S02]  /*92f0*/  @P1 REDG.E.ADD.S32.STRONG.GPU desc[UR8][R2.64], R7 ;  /* 0x000000070200198e */ /* 0x0085e4000c10e388 */
.L_x_1564:
[----:B------:R-:W-:Y:S05]  /*9300*/  BSYNC B0 ;  /* 0x0000000000007941 */ /* 0x000fea0003800000 */
.L_x_1563:
[----:B------:R-:W-:Y:S05]  /*9310*/  @P0 EXIT ;  /* 0x000000000000094d */ /* 0x000fea0003800000 */
[----:B------:R-:W-:Y:S05]  /*9320*/  @P2 BRA `(.L_x_1565) ;  /* 0x0000000000202947 */ /* 0x000fea0003800000 */
[----:B------:R-:W-:-:S05]  /*9330*/  IMAD R0, R4, R9, RZ ;  /* 0x0000000904007224 */ /* 0x000fca00078e02ff */
[----:B------:R-:W-:-:S13]  /*9340*/  ISETP.NE.AND P0, PT, R0, -0x1, PT ;  /* 0xffffffff0000780c */ /* 0x000fda0003f05270 */
[----:B------:R-:W-:Y:S05]  /*9350*/  @!P0 BRA `(.L_x_1565) ;  /* 0x0000000000148947 */ /* 0x000fea0003800000 */
.L_x_1566:
[----:B--2---:R-:W2:Y:S04]  /*9360*/  LDG.E.STRONG.GPU R7, desc[UR8][R2.64] ;  /* 0x0000000802077981 */ /* 0x004ea8000c1ef900 */
[----:B--2---:R-:W-:Y:S01]  /*9370*/  CCTL.IVALL ;  /* 0x00000000ff00798f */ /* 0x004fe20002000000 */
[----:B------:R-:W-:Y:S05]  /*9380*/  YIELD ;  /* 0x0000000000007946 */ /* 0x000fea0003800000 */
[----:B------:R-:W-:-:S13]  /*9390*/  ISETP.NE.AND P0, PT, R7, R0, PT ;  /* 0x000000000700720c */ /* 0x000fda0003f05270 */
[----:B------:R-:W-:Y:S05]  /*93a0*/  @P0 BRA `(.L_x_1566) ;  /* 0xfffffffc00ec0947 */ /* 0x000fea000383ffff */
.L_x_1565:
[----:B------:R-:W-:Y:S05]  /*93b0*/  WARPSYNC.ALL ;  /* 0x0000000000007948 */ /* 0x000fea0003800000 */
[----:B------:R-:W3:Y:S08]  /*93c0*/  LDC.64 R24, c[0x0][0x288] ;  /* 0x0000a200ff187b82 */ /* 0x000ef00000000a00 */
[----:B------:R-:W-:Y:S01]  /*93d0*/  BAR.SYNC.DEFER_BLOCKING 0x0 ;  /* 0x0000000000007b1d */ /* 0x000fe20000010000 */
[----:B---3--:R-:W-:-:S04]  /*93e0*/  LEA.HI R0, P0, R25, R24, RZ, 0x1 ;  /* 0x0000001819007211 */ /* 0x008fc800078108ff */
[----:B--2---:R-:W-:-:S04]  /*93f0*/  IADD3.X R3, RZ, R25, RZ, P0, !PT ;  /* 0x00000019ff037210 */ /* 0x004fc800007fe4ff */
        /* <DEDUP_REMOVED lines=8> */
[----:B------:R-:W2:Y:S01]  /*9480*/  LDC.64 R16, c[0x0][0x218] ;  /* 0x00008600ff107b82 */ /* 0x000ea20000000a00 */
[----:B------:R-:W-:Y:S01]  /*9490*/  SHF.L.U64.HI R25, R24, 0x2, R25 ;  /* 0x0000000218197819 */ /* 0x000fe20000010219 */
[----:B------:R-:W-:Y:S01]  /*94a0*/  ULDC.64 UR4, c[0x0][0x268] ;  /* 0x00009a0000047ab9 */ /* 0x000fe20000000a00 */
[----:B------:R-:W-:Y:S02]  /*94b0*/  IADD3 R7, R3, R7, RZ ;  /* 0x0000000703077210 */ /* 0x000fe40007ffe0ff */
[----:B------:R-:W-:Y:S02]  /*94c0*/  SHF.L.U64.HI R33, R4, 0x2, R27 ;  /* 0x0000000204217819 */ /* 0x000fe4000001021b */
[----:B------:R-:W-:Y:S01]  /*94d0*/  LEA.HI R2, P0, R7, R2, RZ, 0x1 ;  /* 0x0000000207027211 */ /* 0x000fe200078108ff */
[----:B-1----:R-:W1:Y:S03]  /*94e0*/  LDC.64 R18, c[0x0][0x220] ;  /* 0x00008800ff127b82 */ /* 0x002e660000000a00 */
[----:B------:R-:W-:-:S04]  /*94f0*/  IADD3.X R7, RZ, R7, RZ, P0, !PT ;  /* 0x00000007ff077210 */ /* 0x000fc800007fe4ff */
[--C-:B------:R-:W-:Y:S02]  /*9500*/  SHF.R.S64 R29, R2, 0x1, R7.reuse ;  /* 0x00000001021d7819 */ /* 0x100fe40000001007 */
[----:B------:R-:W-:-:S04]  /*9510*/  SHF.R.S32.HI R2, RZ, 0x1, R7 ;  /* 0x00000001ff027819 */ /* 0x000fc80000011407 */
[----:B------:R-:W-:-:S07]  /*9520*/  SHF.L.U64.HI R31, R29, 0x2, R2 ;  /* 0x000000021d1f7819 */ /* 0x000fce0000010202 */
.L_x_1567:
[----:B------:R-:W-:-:S04]  /*9530*/  LEA R8, P0, R5, UR4, 0x2 ;  /* 0x0000000405087c11 */ /* 0x000fc8000f8010ff */
[----:B------:R-:W-:Y:S02]  /*9540*/  LEA.HI.X R9, R5, UR5, R0, 0x2, P0 ;  /* 0x0000000505097c11 */ /* 0x000fe400080f1400 */
[-C--:B0-----:R-:W-:Y:S02]  /*9550*/  LEA R10, P0, R4, R8.reuse, 0x2 ;  /* 0x00000008040a7211 */ /* 0x081fe400078010ff */
[-C--:B------:R-:W-:Y:S01]  /*9560*/  LEA R14, P1, R24, R8.reuse, 0x2 ;  /* 0x00000008180e7211 */ /* 0x080fe200078210ff */
[----:B---3--:R-:W3:Y:S01]  /*9570*/  LDG.E R20, desc[UR8][R8.64] ;  /* 0x0000000808147981 */ /* 0x008ee2000c1e1900 */
        /* <DEDUP_REMOVED lines=9> */
[----:B--2---:R-:W-:-:S04]  /*9610*/  IMAD.WIDE R2, R7, 0x4, R16 ;  /* 0x0000000407027825 */ /* 0x004fc800078e0210 */
[----:B-1----:R-:W-:Y:S01]  /*9620*/  IMAD.WIDE R6, R7, 0x4, R18 ;  /* 0x0000000407067825 */ /* 0x002fe200078e0212 */
[----:B------:R-:W-:Y:S02]  /*9630*/  ISETP.GT.U32.AND P0, PT, R4, R5, PT ;  /* 0x000000050400720c */ /* 0x000fe40003f04070 */
[----:B------:R-:W-:-:S04]  /*9640*/  SHF.R.S32.HI R0, RZ, 0x1f, R5 ;  /* 0x0000001fff007819 */ /* 0x000fc80000011405 */
[----:B------:R-:W-:Y:S01]  /*9650*/  ISETP.GT.AND.EX P0, PT, R27, R0, PT, P0 ;  /* 0x000000001b00720c */ /* 0x000fe20003f04300 */
[----:B---3--:R3:W-:Y:S04]  /*9660*/  STG.E.64 desc[UR8][R2.64], R20 ;  /* 0x0000001402007986 */ /* 0x0087e8000c101b08 */
[----:B----4-:R3:W-:Y:S08]  /*9670*/  STG.E.64 desc[UR8][R6.64], R22 ;  /* 0x0000001606007986 */ /* 0x0107f0000c101b08 */
[----:B------:R-:W-:Y:S05]  /*9680*/  @P0 BRA `(.L_x_1567) ;  /* 0xfffffffc00a80947 */ /* 0x000fea000383ffff */
[----:B------:R-:W-:Y:S05]  /*9690*/  EXIT ;  /* 0x000000000000794d */ /* 0x000fea0003800000 */
.L_x_1568:
        /* <DEDUP_REMOVED lines=14> */
.L_x_3359:


//--------------------- .text._Z35group_norm_nhwc_bwd_one_pass_kernelI11Fp32IOBf16WLi64ELi8ELi128EEv26Group_norm_nhwc_bwd_params --------------------------
	.section	.text._Z35group_norm_nhwc_bwd_one_pass_kernelI11Fp32IOBf16WLi64ELi8ELi128EEv26Group_norm_nhwc_bwd_params,"ax",@progbits
	.align	128
        .global         _Z35group_norm_nhwc_bwd_one_pass_kernelI11Fp32IOBf16WLi64ELi8ELi128EEv26Group_norm_nhwc_bwd_params
        .type           _Z35group_norm_nhwc_bwd_one_pass_kernelI11Fp32IOBf16WLi64ELi8ELi128EEv26Group_norm_nhwc_bwd_params,@function
        .size           _Z35group_norm_nhwc_bwd_one_pass_kernelI11Fp32IOBf16WLi64ELi8ELi128EEv26Group_norm_nhwc_bwd_params,(.L_x_3360 - _Z35group_norm_nhwc_bwd_one_pass_kernelI11Fp32IOBf16WLi64ELi8ELi128EEv26Group_norm_nhwc_bwd_params)
        .other          _Z35group_norm_nhwc_bwd_one_pass_kernelI11Fp32IOBf16WLi64ELi8ELi128EEv26Group_norm_nhwc_bwd_params,@"STO_CUDA_ENTRY STV_DEFAULT"
_Z35group_norm_nhwc_bwd_one_pass_kernelI11Fp32IOBf16WLi64ELi8ELi128EEv26Group_norm_nhwc_bwd_params:
.text._Z35group_norm_nhwc_bwd_one_pass_kernelI11Fp32IOBf16WLi64ELi8ELi128EEv26Group_norm_nhwc_bwd_params:
        /* <DEDUP_REMOVED lines=45> */
.L_x_1596:
[----:B0-----:R-:W1:Y:S01]  /*02d0*/  LDC R9, c[0x0][0x2a0] ;  /* 0x0000a800ff097b82 */ /* 0x001e620000000800 */
[----:B------:R-:W-:Y:S01]  /*02e0*/  IABS R8, R34 ;  /* 0x0000002200087213 */ /* 0x000fe20000000000 */
[----:B------:R-:W-:Y:S01]  /*02f0*/  ULDC.64 UR10, c[0x0][0x290] ;  /* 0x0000a400000a7ab9 */ /* 0x000fe20000000a00 */
[----:B------:R-:W-:-:S05]  /*0300*/  ISETP.GE.AND P3, PT, R34, RZ, PT ;  /* 0x000000ff2200720c */ /* 0x000fca0003f66270 */
[----:B------:R-:W2:Y:S08]  /*0310*/  LDC R11, c[0x0][0x2ac] ;  /* 0x0000ab00ff0b7b82 */ /* 0x000eb00000000800 */
[----:B------:R-:W3:Y:S01]  /*0320*/  LDC.64 R16, c[0x0][0x248] ;  /* 0x00009200ff107b82 */ /* 0x000ee20000000a00 */
[----:B-1----:R-:W-:-:S07]  /*0330*/  IABS R6, R9 ;  /* 0x0000000900067213 */ /* 0x002fce0000000000 */
[----:B------:R-:W1:Y:S01]  /*0340*/  @P1 LDC.64 R18, c[0x0][0x228] ;  /* 0x00008a00ff121b82 */ /* 0x000e620000000a00 */
[----:B------:R-:W4:Y:S01]  /*0350*/  I2F.RP R3, R6 ;  /* 0x0000000600037306 */ /* 0x000f220000209400 */
[----:B---3--:R-:W-:-:S07]  /*0360*/  IMAD.WIDE R16, R34, 0x8, R16 ;  /* 0x0000000822107825 */ /* 0x008fce00078e0210 */
[----:B----4-:R-:W3:Y:S01]  /*0370*/  MUFU.RCP R3, R3 ;  /* 0x0000000300037308 */ /* 0x010ee20000001000 */
[----:B------:R-:W4:Y:S01]  /*0380*/  LDG.E.64 R16, desc[UR12][R16.64] ;  /* 0x0000000c10107981 */ /* 0x000f22000c1e1b00 */
[----:B---3--:R-:W-:-:S06]  /*0390*/  IADD3 R4, R3, 0xffffffe, RZ ;  /* 0x0ffffffe03047810 */ /* 0x008fcc0007ffe0ff */
[----:B------:R3:W0:Y:S02]  /*03a0*/  F2I.FTZ.U32.TRUNC.NTZ R5, R4 ;  /* 0x0000000400057305 */ /* 0x000624000021f000 */
[----:B---3--:R-:W-:Y:S02]  /*03b0*/  MOV R4, RZ ;  /* 0x000000ff00047202 */ /* 0x008fe40000000f00 */
[----:B0-----:R-:W-:-:S05]  /*03c0*/  IADD3 R7, RZ, -R5, RZ ;  /* 0x80000005ff077210 */ /* 0x001fca0007ffe0ff */
[----:B------:R-:W-:-:S04]  /*03d0*/  IMAD R7, R7, R6, RZ ;  /* 0x0000000607077224 */ /* 0x000fc800078e02ff */
[----:B------:R-:W-:Y:S01]  /*03e0*/  IMAD.HI.U32 R5, R5, R7, R4 ;  /* 0x0000000705057227 */ /* 0x000fe200078e0004 */
[----:B------:R-:W-:Y:S02]  /*03f0*/  MOV R7, R8 ;  /* 0x0000000800077202 */ /* 0x000fe40000000f00 */
[----:B------:R-:W-:-:S03]  /*0400*/  SHF.R.U32.HI R4, RZ, 0x2, R0 ;  /* 0x00000002ff047819 */ /* 0x000fc60000011600 */
[----:B------:R-:W-:-:S04]  /*0410*/  IMAD.HI.U32 R5, R5, R7, RZ ;  /* 0x0000000705057227 */ /* 0x000fc800078e00ff */
[----:B--2---:R-:W-:Y:S01]  /*0420*/  IMAD R4, R11, UR14, R4 ;  /* 0x0000000e0b047c24 */ /* 0x004fe2000f8e0204 */
[----:B------:R-:W-:Y:S01]  /*0430*/  IADD3 R3, -R5, RZ, RZ ;  /* 0x000000ff05037210 */ /* 0x000fe20007ffe1ff */
[----:B------:R-:W0:Y:S03]  /*0440*/  @P1 LDC.64 R10, c[0x0][0x288] ;  /* 0x0000a200ff0a1b82 */ /* 0x000e260000000a00 */
[----:B------:R-:W-:Y:S01]  /*0450*/  IADD3 R4, R4, 0x20, RZ ;  /* 0x0000002004047810 */ /* 0x000fe20007ffe0ff */
[----:B------:R-:W-:Y:S01]  /*0460*/  IMAD R3, R6, R3, R7 ;  /* 0x0000000306037224 */ /* 0x000fe200078e0207 */
[----:B------:R-:W-:Y:S02]  /*0470*/  LOP3.LUT R7, R34, R9, RZ, 0x3c, !PT ;  /* 0x0000000922077212 */ /* 0x000fe400078e3cff */
[----:B------:R-:W-:Y:S02]  /*0480*/  ISETP.GE.U32.AND P0, PT, R4, UR10, PT ;  /* 0x0000000a04007c0c */ /* 0x000fe4000bf06070 */
[----:B------:R-:W-:-:S02]  /*0490*/  ISETP.GT.U32.AND P5, PT, R6, R3, PT ;  /* 0x000000030600720c */ /* 0x000fc40003fa4070 */
[----:B------:R-:W-:Y:S02]  /*04a0*/  SHF.R.S32.HI R4, RZ, 0x1f, R4 ;  /* 0x0000001fff047819 */ /* 0x000fe40000011404 */
[----:B------:R-:W-:Y:S02]  /*04b0*/  ISETP.GE.AND P2, PT, R7, RZ, PT ;  /* 0x000000ff0700720c */ /* 0x000fe40003f46270 */
[----:B------:R-:W-:Y:S01]  /*04c0*/  ISETP.GE.AND.EX P0, PT, R4, UR11, PT, P0 ;  /* 0x0000000b04007c0c */ /* 0x000fe2000bf06300 */
[----:B------:R-:W-:-:S03]  /*04d0*/  ULDC.64 UR10, c[0x0][0x298] ;  /* 0x0000a600000a7ab9 */ /* 0x000fc60000000a00 */
[----:B------:R-:W-:-:S03]  /*04e0*/  ISETP.LT.U32.AND P0, PT, R0, 0x80, !P0 ;  /* 0x000000800000780c */ /* 0x000fc60004701070 */
[-C--:B------:R-:W-:Y:S02]  /*04f0*/  @!P5 IADD3 R3, R3, -R6.reuse, RZ ;  /* 0x800000060303d210 */ /* 0x080fe40007ffe0ff */
[----:B------:R-:W-:Y:S02]  /*0500*/  @!P5 IADD3 R5, R5, 0x1, RZ ;  /* 0x000000010505d810 */ /* 0x000fe40007ffe0ff */
[CC--:B------:R-:W-:Y:S02]  /*0510*/  ISETP.GE.U32.AND P4, PT, R3.reuse, R6.reuse, PT ;  /* 0x000000060300720c */ /* 0x0c0fe40003f86070 */
[-C--:B------:R-:W-:Y:S02]  /*0520*/  ISETP.GT.U32.AND P5, PT, R6, R3.reuse, PT ;  /* 0x000000030600720c */ /* 0x080fe40003fa4070 */
[----:B------:R-:W-:Y:S02]  /*0530*/  IADD3 R4, R3, -R6, RZ ;  /* 0x8000000603047210 */ /* 0x000fe40007ffe0ff */
[----:B------:R-:W2:Y:S02]  /*0540*/  @P1 LDC.64 R6, c[0x0][0x230] ;  /* 0x00008c00ff061b82 */ /* 0x000ea40000000a00 */
[----:B------:R-:W-:-:S05]  /*0550*/  SEL R3, R4, R3, !P5 ;  /* 0x0000000304037207 */ /* 0x000fca0006800000 */
[----:B------:R-:W-:Y:S01]  /*0560*/  @P4 IADD3 R5, R5, 0x1, RZ ;  /* 0x0000000105054810 */ /* 0x000fe20007ffe0ff */
[----:B------:R-:W3:Y:S01]  /*0570*/  @P0 LDC.64 R20, c[0x0][0x230] ;  /* 0x00008c00ff140b82 */ /* 0x000ee20000000a00 */
[----:B------:R-:W-:Y:S02]  /*0580*/  ISETP.NE.AND P4, PT, R9, RZ, PT ;  /* 0x000000ff0900720c */ /* 0x000fe40003f85270 */
[----:B------:R-:W-:Y:S02]  /*0590*/  LOP3.LUT R4, RZ, R9, RZ, 0x33, !PT ;  /* 0x00000009ff047212 */ /* 0x000fe400078e33ff */
[----:B------:R-:W-:Y:S02]  /*05a0*/  @!P3 IADD3 R3, -R3, RZ, RZ ;  /* 0x000000ff0303b210 */ /* 0x000fe40007ffe1ff */
[----:B------:R-:W-:Y:S01]  /*05b0*/  @!P2 IADD3 R5, -R5, RZ, RZ ;  /* 0x000000ff0505a210 */ /* 0x000fe20007ffe1ff */
[----:B------:R-:W1:Y:S01]  /*05c0*/  @P0 LDC.64 R8, c[0x0][0x288] ;  /* 0x0000a200ff080b82 */ /* 0x000e620000000a00 */
[----:B------:R-:W-:-:S02]  /*05d0*/  SEL R41, R4, R3, !P4 ;  /* 0x0000000304297207 */ /* 0x000fc40006000000 */
        /* <DEDUP_REMOVED lines=8> */
[----:B------:R-:W-:Y:S02]  /*0660*/  SHF.R.S32.HI R5, RZ, 0x1f, R32 ;  /* 0x0000001fff057819 */ /* 0x000fe40000011420 */
[----:B------:R-:W-:-:S03]  /*0670*/  IADD3 R27, R32, 0x20, RZ ;  /* 0x00000020201b7810 */ /* 0x000fc60007ffe0ff */
[----:B0-----:R-:W-:Y:S01]  /*0680*/  @P1 IMAD R4, R5, R10, RZ ;  /* 0x0000000a05041224 */ /* 0x001fe200078e02ff */
[----:B------:R-:W-:-:S03]  /*0690*/  IADD3 R5, R29, R3, RZ ;  /* 0x000000031d057210 */ /* 0x000fc60007ffe0ff */
[----:B------:R-:W-:Y:S01]  /*06a0*/  @P1 IMAD R3, R32, R11, R4 ;  /* 0x0000000b20031224 */ /* 0x000fe200078e0204 */
[----:B------:R-:W-:Y:S02]  /*06b0*/  @P1 MOV R4, R28 ;  /* 0x0000001c00041202 */ /* 0x000fe40000000f00 */
[----:B------:R-:W-:-:S03]  /*06c0*/  SHF.R.S32.HI R13, RZ, 0x1f, R27 ;  /* 0x0000001fff0d7819 */ /* 0x000fc6000001141b */
[----:B------:R-:W-:-:S04]  /*06d0*/  @P1 IMAD.WIDE.U32 R10, R32, R10, R4 ;  /* 0x0000000a200a1225 */ /* 0x000fc800078e0004 */
[----:B-1----:R-:W-:Y:S01]  /*06e0*/  @P0 IMAD R12, R13, R8, RZ ;  /* 0x000000080d0c0224 */ /* 0x002fe200078e02ff */
[----:B------:R-:W-:Y:S02]  /*06f0*/  @P1 IADD3 R3, R11, R3, RZ ;  /* 0x000000030b031210 */ /* 0x000fe40007ffe0ff */
[C---:B------:R-:W-:Y:S01]  /*0700*/  @P1 SHF.L.U32 R11, R10.reuse, 0x2, RZ ;  /* 0x000000020a0b1819 */ /* 0x040fe200000006ff */
[----:B------:R-:W-:Y:S01]  /*0710*/  @P0 IMAD R25, R27, R9, R12 ;  /* 0x000000091b190224 */ /* 0x000fe200078e020c */
[----:B------:R-:W-:Y:S02]  /*0720*/  @P0 MOV R12, R28 ;  /* 0x0000001c000c0202 */ /* 0x000fe40000000f00 */
[----:B------:R-:W-:Y:S02]  /*0730*/  @P0 MOV R13, R5 ;  /* 0x00000005000d0202 */ /* 0x000fe40000000f00 */
[----:B------:R-:W-:Y:S02]  /*0740*/  @P1 SHF.L.U64.HI R10, R10, 0x2, R3 ;  /* 0x000000020a0a1819 */ /* 0x000fe40000010203 */
[----:B--2---:R-:W-:Y:S01]  /*0750*/  @P1 IADD3 R6, P2, R11, R6, RZ ;  /* 0x000000060b061210 */ /* 0x004fe20007f5e0ff */
[----:B------:R-:W-:Y:S01]  /*0760*/  @P0 IMAD.WIDE.U32 R8, R27, R8, R12 ;  /* 0x000000081b080225 */ /* 0x000fe200078e000c */
[----:B------:R-:W-:-:S02]  /*0770*/  CS2R R12, SRZ ;  /* 0x00000000000c7805 */ /* 0x000fc4000001ff00 */
[----:B------:R-:W-:Y:S02]  /*0780*/  @P1 IADD3.X R7, R10, R7, RZ, P2, !PT ;  /* 0x000000070a071210 */ /* 0x000fe400017fe4ff */
[----:B------:R-:W-:-:S03]  /*0790*/  @P1 IADD3 R18, P3, R11, R18, RZ ;  /* 0x000000120b121210 */ /* 0x000fc60007f7e0ff */
[----:B------:R0:W5:Y:S01]  /*07a0*/  @P1 LDG.E.64 R12, desc[UR12][R6.64] ;  /* 0x0000000c060c1981 */ /* 0x000162000c1e1b00 */
[----:B------:R-:W-:Y:S02]  /*07b0*/  @P1 IADD3.X R19, R10, R19, RZ, P3, !PT ;  /* 0x000000130a131210 */ /* 0x000fe40001ffe4ff */
[----:B0-----:R-:W-:-:S06]  /*07c0*/  CS2R R6, SRZ ;  /* 0x0000000000067805 */ /* 0x001fcc000001ff00 */
[----:B------:R0:W5:Y:S01]  /*07d0*/  @P1 LDG.E.64 R6, desc[UR12][R18.64] ;  /* 0x0000000c12061981 */ /* 0x000162000c1e1b00 */
[----:B------:R-:W-:Y:S02]  /*07e0*/  @P0 IADD3 R9, R9, R25, RZ ;  /* 0x0000001909090210 */ /* 0x000fe40007ffe0ff */
[C---:B------:R-:W-:Y:S02]  /*07f0*/  @P0 SHF.L.U32 R3, R8.reuse, 0x2, RZ ;  /* 0x0000000208030819 */ /* 0x040fe400000006ff */
[----:B------:R-:W-:Y:S02]  /*0800*/  @P0 SHF.L.U64.HI R8, R8, 0x2, R9 ;  /* 0x0000000208080819 */ /* 0x000fe40000010209 */
[C---:B---3--:R-:W-:Y:S02]  /*0810*/  @P0 IADD3 R20, P4, R3.reuse, R20, RZ ;  /* 0x0000001403140210 */ /* 0x048fe40007f9e0ff */
[----:B------:R-:W-:Y:S02]  /*0820*/  @P0 IADD3 R22, P5, R3, R22, RZ ;  /* 0x0000001603160210 */ /* 0x000fe40007fbe0ff */
[----:B------:R-:W-:-:S02]  /*0830*/  CS2R R10, SRZ ;  /* 0x00000000000a7805 */ /* 0x000fc4000001ff00 */
[C---:B------:R-:W-:Y:S02]  /*0840*/  @P0 IADD3.X R21, R8.reuse, R21, RZ, P4, !PT ;  /* 0x0000001508150210 */ /* 0x040fe400027fe4ff */
[----:B------:R-:W-:Y:S02]  /*0850*/  @P0 IADD3.X R23, R8, R23, RZ, P5, !PT ;  /* 0x0000001708170210 */ /* 0x000fe40002ffe4ff */
[----:B------:R-:W-:Y:S01]  /*0860*/  CS2R R8, SRZ ;  /* 0x0000000000087805 */ /* 0x000fe2000001ff00 */
[----:B------:R0:W5:Y:S05]  /*0870*/  @P0 LDG.E.64 R10, desc[UR12][R20.64] ;  /* 0x0000000c140a0981 */ /* 0x00016a000c1e1b00 */
[----:B------:R0:W5:Y:S01]  /*0880*/  @P0 LDG.E.64 R8, desc[UR12][R22.64] ;  /* 0x0000000c16080981 */ /* 0x000162000c1e1b00 */
[----:B------:R-:W-:Y:S01]  /*0890*/  UMOV UR10, 0x3f800000 ;  /* 0x3f800000000a7882 */ /* 0x000fe20000000000 */
[----:B------:R-:W-:Y:S01]  /*08a0*/  BSSY B0, `(.L_x_1570) ;  /* 0x0000021000007945 */ /* 0x000fe20003800000 */
[----:B------:R-:W-:-:S02]  /*08b0*/  CS2R R30, SRZ ;  /* 0x00000000001e7805 */ /* 0x000fc4000001ff00 */
[----:B------:R-:W-:Y:S02]  /*08c0*/  MOV R36, RZ ;  /* 0x000000ff00247202 */ /* 0x000fe40000000f00 */
[----:B------:R-:W-:Y:S01]  /*08d0*/  MOV R35, RZ ;  /* 0x000000ff00237202 */ /* 0x000fe20000000f00 */
[----:B----4-:R-:W-:-:S05]  /*08e0*/  FFMA.FTZ R17, -R16, R16, R17 ;  /* 0x0000001010117223 */ /* 0x010fca0000010111 */
        /* <DEDUP_REMOVED lines=28> */
.L_x_1571:
[----:B------:R-:W-:Y:S05]  /*0ab0*/  BSYNC B0 ;  /* 0x0000000000007941 */ /* 0x000fea0003800000 */
.L_x_1570:
        /* <DEDUP_REMOVED lines=30> */
.L_x_1572:
[----:B------:R-:W-:Y:S01]  /*0ca0*/  FMUL.FTZ R15, R13, R30 ;  /* 0x0000001e0d0f7220 */ /* 0x000fe20000410000 */
        /* <DEDUP_REMOVED lines=25> */
.L_x_1573:
        /* <DEDUP_REMOVED lines=9> */
[----:B------:R-:W-:Y:S01]  /*0ed0*/  FFMA.FTZ R17, R38, R13, RZ ;  /* 0x0000000d26117223 */ /* 0x000fe200000100ff */
[----:B------:R-:W-:Y:S01]  /*0ee0*/  FFMA.FTZ R10, R39, R14, R10 ;  /* 0x0000000e270a7223 */ /* 0x000fe2000001000a */
[----:B------:R-:W-:Y:S01]  /*0ef0*/  FADD.FTZ R11, R14, R11 ;  /* 0x0000000b0e0b7221 */ /* 0x000fe20000010000 */
[----:B------:R-:W-:Y:S01]  /*0f00*/  UIADD3 UR4, UR6, 0x40, URZ ;  /* 0x0000004006047890 */ /* 0x000fe2000fffe03f */
[C---:B------:R-:W-:Y:S01]  /*0f10*/  ISETP.NE.AND P3, PT, R0.reuse, RZ, PT ;  /* 0x000000ff0000720c */ /* 0x040fe20003f65270 */
[----:B------:R-:W-:Y:S01]  /*0f20*/  FFMA.FTZ R18, R37, R12, RZ ;  /* 0x0000000c25127223 */ /* 0x000fe200000100ff */
        /* <DEDUP_REMOVED lines=27> */
[----:B------:R-:W-:Y:S01]  /*10e0*/  FADD.FTZ R15, RZ, R12 ;  /* 0x0000000cff0f7221 */ /* 0x000fe20000010000 */
[----:B------:R-:W-:Y:S01]  /*10f0*/  FFMA.FTZ R12, R40, R3, R17 ;  /* 0x00000003280c7223 */ /* 0x000fe20000010011 */
[----:B-1----:R-:W-:Y:S01]  /*1100*/  @!P0 FADD.FTZ R11, R11, R14 ;  /* 0x0000000e0b0b8221 */ /* 0x002fe20000010000 */
[----:B------:R-:W-:Y:S01]  /*1110*/  ISETP.NE.AND P0, PT, R19, RZ, PT ;  /* 0x000000ff1300720c */ /* 0x000fe20003f05270 */
[----:B------:R-:W-:Y:S01]  /*1120*/  FADD.FTZ R14, RZ, R13 ;  /* 0x0000000dff0e7221 */ /* 0x000fe20000010000 */
[----:B------:R-:W-:Y:S01]  /*1130*/  FFMA.FTZ R13, R39, R16, R18 ;  /* 0x00000010270d7223 */ /* 0x000fe20000010012 */
[----:B------:R-:W-:-:S02]  /*1140*/  FADD.FTZ R15, R15, R16 ;  /* 0x000000100f0f7221 */ /* 0x000fc40000010000 */
[----:B------:R-:W-:Y:S01]  /*1150*/  FADD.FTZ R14, R14, R3 ;  /* 0x000000030e0e7221 */ /* 0x000fe20000010000 */
[----:B------:R-:W-:-:S05]  /*1160*/  LEA R3, R0, UR4, 0x4 ;  /* 0x0000000400037c11 */ /* 0x000fca000f8e20ff */
        /* <DEDUP_REMOVED lines=13> */
.L_x_1575:
[----:B------:R-:W-:Y:S05]  /*1240*/  BSYNC B0 ;  /* 0x0000000000007941 */ /* 0x000fea0003800000 */
.L_x_1574:
        /* <DEDUP_REMOVED lines=158> */
.L_x_1577:
[----:B------:R-:W-:Y:S05]  /*1c30*/  BSYNC B0 ;  /* 0x0000000000007941 */ /* 0x000fea0003800000 */
.L_x_1576:
        /* <DEDUP_REMOVED lines=19> */
.L_x_1579:
[----:B------:R-:W-:Y:S05]  /*1d70*/  BSYNC B0 ;  /* 0x0000000000007941 */ /* 0x000fea0003800000 */
.L_x_1578:
        /* <DEDUP_REMOVED lines=31> */
.L_x_1582:
[----:B0-----:R-:W2:Y:S04]  /*1f70*/  LDG.E.STRONG.GPU R3, desc[UR12][R12.64] ;  /* 0x0000000c0c037981 */ /* 0x001ea8000c1ef900 */
[----:B--2---:R-:W-:Y:S01]  /*1f80*/  CCTL.IVALL ;  /* 0x00000000ff00798f */ /* 0x004fe20002000000 */
[----:B------:R-:W-:Y:S05]  /*1f90*/  YIELD ;  /* 0x0000000000007946 */ /* 0x000fea0003800000 */
[----:B------:R-:W-:-:S13]  /*1fa0*/  ISETP.NE.AND P0, PT, R3, R18, PT ;  /* 0x000000120300720c */ /* 0x000fda0003f05270 */
[----:B------:R-:W-:Y:S05]  /*1fb0*/  @P0 BRA `(.L_x_1582) ;  /* 0xfffffffc00ec0947 */ /* 0x000fea000383ffff */
.L_x_1581:
[----:B------:R-:W-:Y:S01]  /*1fc0*/  ISETP.NE.AND P0, PT, R33, RZ, PT ;  /* 0x000000ff2100720c */ /* 0x000fe20003f05270 */
[----:B------:R-:W-:Y:S05]  /*1fd0*/  WARPSYNC.ALL ;  /* 0x0000000000007948 */ /* 0x000fea0003800000 */
[----:B------:R-:W-:Y:S07]  /*1fe0*/  BAR.SYNC.DEFER_BLOCKING 0x0 ;  /* 0x0000000000007b1d */ /* 0x000fee0000010000 */
[----:B------:R-:W-:Y:S05]  /*1ff0*/  @!P0 BRA `(.L_x_1580) ;  /* 0x0000000c00ec8947 */ /* 0x000fea0003800000 */
[----:B0-----:R-:W-:Y:S02]  /*2000*/  IADD3 R3, R33, -0x1, RZ ;  /* 0xffffffff21037810 */ /* 0x001fe40007ffe0ff */
[----:B------:R-:W-:Y:S02]  /*2010*/  MOV R12, RZ ;  /* 0x000000ff000c7202 */ /* 0x000fe40000000f00 */
[----:B------:R-:W-:-:S13]  /*2020*/  ISETP.GE.U32.AND P0, PT, R3, 0x3, PT ;  /* 0x000000030300780c */ /* 0x000fda0003f06070 */
[----:B------:R-:W-:Y:S05]  /*2030*/  @!P0 BRA `(.L_x_1583) ;  /* 0x0000000c00688947 */ /* 0x000fea0003800000 */
[----:B------:R-:W-:-:S04]  /*2040*/  LOP3.LUT R12, R33, 0x3, RZ, 0xc0, !PT ;  /* 0x00000003210c7812 */ /* 0x000fc800078ec0ff */
        /* <DEDUP_REMOVED lines=8> */
.L_x_1586:
        /* <DEDUP_REMOVED lines=115> */
.L_x_1585:
        /* <DEDUP_REMOVED lines=28> */
[C---:B------:R-:W-:Y:S02]  /*29c0*/  IADD3 R16, R24.reuse, 0x2, RZ ;  /* 0x0000000218107810 */ /* 0x040fe40007ffe0ff */
[----:B------:R-:W-:Y:S02]  /*29d0*/  ISETP.EQ.OR P5, PT, R17, UR14, P3 ;  /* 0x0000000e11007c0c */ /* 0x000fe40009fa2670 */
[----:B------:R-:W-:Y:S01]  /*29e0*/  IADD3 R18, R24, 0x3, RZ ;  /* 0x0000000318127810 */ /* 0x000fe20007ffe0ff */
[----:B----4-:R-:W-:Y:S01]  /*29f0*/  @!P6 FADD.FTZ R10, R10, R22 ;  /* 0x000000160a0ae221 */ /* 0x010fe20000010000 */
[----:B------:R-:W-:Y:S01]  /*2a00*/  @!P6 FADD.FTZ R11, R11, R23 ;  /* 0x000000170b0be221 */ /* 0x000fe20000010000 */
[----:B------:R-:W-:-:S02]  /*2a10*/  ISETP.EQ.OR P6, PT, R16, UR14, P3 ;  /* 0x0000000e10007c0c */ /* 0x000fc40009fc2670 */
[----:B-----5:R-:W-:Y:S01]  /*2a20*/  @!P4 FADD.FTZ R10, R10, R20 ;  /* 0x000000140a0ac221 */ /* 0x020fe20000010000 */
[----:B------:R-:W-:Y:S01]  /*2a30*/  @!P4 FADD.FTZ R11, R11, R21 ;  /* 0x000000150b0bc221 */ /* 0x000fe20000010000 */
[----:B------:R-:W-:Y:S01]  /*2a40*/  ISETP.EQ.OR P4, PT, R18, UR14, P3 ;  /* 0x0000000e12007c0c */ /* 0x000fe20009f82670 */
[----:B------:R-:W-:-:S03]  /*2a50*/  @!P0 IMAD R13, R2, R24, R43 ;  /* 0x00000018020d8224 */ /* 0x000fc600078e022b */
        /* <DEDUP_REMOVED lines=11> */
[----:B------:R-:W-:-:S04]  /*2b10*/  IADD3 R3, R3, -0x4, RZ ;  /* 0xfffffffc03037810 */ /* 0x000fc80007ffe0ff */
[----:B------:R-:W-:Y:S01]  /*2b20*/  IADD3 R3, R3, -0x4, RZ ;  /* 0xfffffffc03037810 */ /* 0x000fe20007ffe0ff */
[----:B--2---:R-:W-:Y:S01]  /*2b30*/  @!P0 FADD.FTZ R10, R10, R12 ;  /* 0x0000000c0a0a8221 */ /* 0x004fe20000010000 */
[----:B------:R-:W-:Y:S01]  /*2b40*/  @!P0 FADD.FTZ R11, R11, R13 ;  /* 0x0000000d0b0b8221 */ /* 0x000fe20000010000 */
[----:B------:R-:W-:Y:S02]  /*2b50*/  PLOP3.LUT P0, PT, PT, PT, PT, 0x8, 0x0 ;  /* 0x000000000000781c */ /* 0x000fe40003f0e170 */
[----:B------:R-:W-:Y:S01]  /*2b60*/  IADD3 R12, R24, 0x4, RZ ;  /* 0x00000004180c7810 */ /* 0x000fe20007ffe0ff */
[----:B---3--:R-:W-:Y:S01]  /*2b70*/  @!P5 FADD.FTZ R10, R10, R16 ;  /* 0x000000100a0ad221 */ /* 0x008fe20000010000 */
[----:B------:R-:W-:-:S03]  /*2b80*/  @!P5 FADD.FTZ R11, R11, R17 ;  /* 0x000000110b0bd221 */ /* 0x000fc60000010000 */
[----:B----4-:R-:W-:Y:S01]  /*2b90*/  @!P6 FADD.FTZ R10, R10, R20 ;  /* 0x000000140a0ae221 */ /* 0x010fe20000010000 */
[----:B------:R-:W-:-:S03]  /*2ba0*/  @!P6 FADD.FTZ R11, R11, R21 ;  /* 0x000000150b0be221 */ /* 0x000fc60000010000 */
[----:B-----5:R-:W-:Y:S01]  /*2bb0*/  @!P4 FADD.FTZ R10, R10, R18 ;  /* 0x000000120a0ac221 */ /* 0x020fe20000010000 */
[----:B------:R-:W-:-:S07]  /*2bc0*/  @!P4 FADD.FTZ R11, R11, R19 ;  /* 0x000000130b0bc221 */ /* 0x000fce0000010000 */
.L_x_1587:
[----:B------:R-:W-:-:S13]  /*2bd0*/  ISETP.NE.OR P0, PT, R3, RZ, P0 ;  /* 0x000000ff0300720c */ /* 0x000fda0000705670 */
[----:B------:R-:W-:Y:S05]  /*2be0*/  @!P0 BRA `(.L_x_1583) ;  /* 0x00000000007c8947 */ /* 0x000fea0003800000 */
.L_x_1584:
        /* <DEDUP_REMOVED lines=31> */
.L_x_1583:
        /* <DEDUP_REMOVED lines=12> */
.L_x_1589:
[----:B------:R-:W-:Y:S05]  /*2ea0*/  BSYNC B0 ;  /* 0x0000000000007941 */ /* 0x000fea0003800000 */
.L_x_1588:
        /* <DEDUP_REMOVED lines=16> */
.L_x_1580:
        /* <DEDUP_REMOVED lines=32> */
.L_x_1590:
[----:B------:R-:W-:Y:S04]  /*31b0*/  BSSY B0, `(.L_x_1591) ;  /* 0x0000014000007945 */ /* 0x000fe80003800000 */
[----:B------:R-:W-:Y:S05]  /*31c0*/  @!P1 BRA `(.L_x_1592) ;  /* 0x0000000000489947 */ /* 0x000fea0003800000 */
[----:B------:R-:W-:Y:S01]  /*31d0*/  SHF.R.S32.HI R17, RZ, 0x1f, R32 ;  /* 0x0000001fff117819 */ /* 0x000fe20000011420 */
[----:B------:R-:W-:Y:S01]  /*31e0*/  ULDC.64 UR16, c[0x0][0x288] ;  /* 0x0000a20000107ab9 */ /* 0x000fe20000000a00 */
[----:B------:R-:W-:Y:S01]  /*31f0*/  MOV R10, R28 ;  /* 0x0000001c000a7202 */ /* 0x000fe20000000f00 */
[--C-:B------:R-:W-:Y:S01]  /*3200*/  FFMA.FTZ R13, R38, R3, R14.reuse ;  /* 0x00000003260d7223 */ /* 0x100fe2000001000e */
        /* <DEDUP_REMOVED lines=14> */
.L_x_1592:
[----:B------:R-:W-:Y:S05]  /*32f0*/  BSYNC B0 ;  /* 0x0000000000007941 */ /* 0x000fea0003800000 */
.L_x_1591:
        /* <DEDUP_REMOVED lines=19> */
.L_x_1593:
        /* <DEDUP_REMOVED lines=10> */
[-CC-:B------:R-:W-:Y:S01]  /*34d0*/  FFMA.FTZ R7, R40, R3.reuse, R14.reuse ;  /* 0x0000000328077223 */ /* 0x180fe2000001000e */
[----:B------:R-:W-:Y:S01]  /*34e0*/  SHF.R.S32.HI R6, RZ, 0x1f, R11 ;  /* 0x0000001fff067819 */ /* 0x000fe2000001140b */
[----:B------:R-:W-:Y:S02]  /*34f0*/  FFMA.FTZ R14, R39, R3, R14 ;  /* 0x00000003270e7223 */ /* 0x000fe4000001000e */
        /* <DEDUP_REMOVED lines=12> */
.L_x_1595:
[----:B------:R-:W-:Y:S05]  /*35c0*/  BSYNC B0 ;  /* 0x0000000000007941 */ /* 0x000fea0003800000 */
.L_x_1594:
[----:B------:R-:W-:Y:S01]  /*35d0*/  ULDC UR4, c[0x0][0x2a0] ;  /* 0x0000a80000047ab9 */ /* 0x000fe20000000800 */
[----:B------:R-:W-:Y:S01]  /*35e0*/  ULDC UR6, c[0x0][0x270] ;  /* 0x00009c0000067ab9 */ /* 0x000fe20000000800 */
[----:B------:R-:W-:Y:S01]  /*35f0*/  IADD3 R34, R2, R34, RZ ;  /* 0x0000002202227210 */ /* 0x000fe20007ffe0ff */
[----:B------:R-:W-:Y:S01]  /*3600*/  UIMAD UR4, UR4, UR6, URZ ;  /* 0x00000006040472a4 */ /* 0x000fe2000f8e023f */
[----:B------:R-:W-:-:S05]  /*3610*/  IADD3 R42, R42, 0x1, RZ ;  /* 0x000000012a2a7810 */ /* 0x000fca0007ffe0ff */
[----:B------:R-:W-:-:S13]  /*3620*/  ISETP.GE.AND P0, PT, R34, UR4, PT ;  /* 0x0000000422007c0c */ /* 0x000fda000bf06270 */
[----:B------:R-:W-:Y:S05]  /*3630*/  @!P0 BRA `(.L_x_1596) ;  /* 0xffffffcc00248947 */ /* 0x000fea000383ffff */
.L_x_1569:
        /* <DEDUP_REMOVED lines=23> */
.L_x_1598:
[----:B------:R-:W-:Y:S05]  /*37b0*/  BSYNC B0 ;  /* 0x0000000000007941 */ /* 0x000fea0003800000 */
.L_x_1597:
[----:B------:R-:W-:Y:S05]  /*37c0*/  @P0 EXIT ;  /* 0x000000000000094d */ /* 0x000fea0003800000 */
[----:B------:R-:W-:Y:S05]  /*37d0*/  @P2 BRA `(.L_x_1599) ;  /* 0x0000000000202947 */ /* 0x000fea0003800000 */
[----:B------:R-:W-:-:S05]  /*37e0*/  IMAD R4, R7, R8, RZ ;  /* 0x0000000807047224 */ /* 0x000fca00078e02ff */
[----:B------:R-:W-:-:S13]  /*37f0*/  ISETP.NE.AND P0, PT, R4, -0x1, PT ;  /* 0xffffffff0400780c */ /* 0x000fda0003f05270 */
[----:B------:R-:W-:Y:S05]  /*3800*/  @!P0 BRA `(.L_x_1599) ;  /* 0x0000000000148947 */ /* 0x000fea0003800000 */
.L_x_1600:
[----:B0-----:R-:W2:Y:S04]  /*3810*/  LDG.E.STRONG.GPU R5, desc[UR12][R2.64] ;  /* 0x0000000c02057981 */ /* 0x001ea8000c1ef900 */
[----:B--2---:R-:W-:Y:S01]  /*3820*/  CCTL.IVALL ;  /* 0x00000000ff00798f */ /* 0x004fe20002000000 */
[----:B------:R-:W-:Y:S05]  /*3830*/  YIELD ;  /* 0x0000000000007946 */ /* 0x000fea0003800000 */
[----:B------:R-:W-:-:S13]  /*3840*/  ISETP.NE.AND P0, PT, R5, R4, PT ;  /* 0x000000040500720c */ /* 0x000fda0003f05270 */
[----:B------:R-:W-:Y:S05]  /*3850*/  @P0 BRA `(.L_x_1600) ;  /* 0xfffffffc00ec0947 */ /* 0x000fea000383ffff */
.L_x_1599:
[----:B------:R-:W-:Y:S05]  /*3860*/  WARPSYNC.ALL ;  /* 0x0000000000007948 */ /* 0x000fea0003800000 */
[----:B0-----:R-:W0:Y:S01]  /*3870*/  LDC.64 R2, c[0x0][0x288] ;  /* 0x0000a200ff027b82 */ /* 0x001e220000000a00 */
        /* <DEDUP_REMOVED lines=23> */
.L_x_1601:
[----:B------:R-:W-:-:S04]  /*39f0*/  LEA R12, P0, R0, UR4, 0x2 ;  /* 0x00000004000c7c11 */ /* 0x000fc8000f8010ff */
[----:B------:R-:W-:Y:S02]  /*3a00*/  LEA.HI.X R13, R0, UR5, R13, 0x2, P0 ;  /* 0x00000005000d7c11 */ /* 0x000fe400080f140d */
[-C--:B------:R-:W-:Y:S02]  /*3a10*/  LEA R14, P0, R25, R12.reuse, 0x2 ;  /* 0x0000000c190e7211 */ /* 0x080fe400078010ff */
[-C--:B------:R-:W-:Y:S01]  /*3a20*/  LEA R18, P2, R27, R12.reuse, 0x2 ;  /* 0x0000000c1b127211 */ /* 0x080fe200078410ff */
[----:B--2---:R2:W3:Y:S01]  /*3a30*/  LDG.E R3, desc[UR12][R12.64] ;  /* 0x0000000c0c037981 */ /* 0x0044e2000c1e1900 */
[----:B------:R-:W-:Y:S02]  /*3a40*/  LEA R16, P1, R2, R12, 0x2 ;  /* 0x0000000c02107211 */ /* 0x000fe400078210ff */
[C---:B------:R-:W-:Y:S02]  /*3a50*/  IADD3.X R15, R13.reuse, R31, RZ, P0, !PT ;  /* 0x0000001f0d0f7210 */ /* 0x040fe400007fe4ff */
        /* <DEDUP_REMOVED lines=11> */
[----:B------:R-:W-:Y:S02]  /*3b10*/  ISETP.GT.AND.EX P0, PT, R20, R13, PT, P0 ;  /* 0x0000000d1400720c */ /* 0x000fe40003f04300 */
[----:B---3--:R-:W-:Y:S02]  /*3b20*/  F2FP.BF16.F32.PACK_AB R3, R14, R3 ;  /* 0x000000030e03723e */ /* 0x008fe400000010ff */
[----:B----4-:R-:W-:-:S03]  /*3b30*/  F2FP.BF16.F32.PACK_AB R21, R19, R16 ;  /* 0x000000101315723e */ /* 0x010fc600000010ff */
[----:B------:R2:W-:Y:S04]  /*3b40*/  STG.E desc[UR12][R8.64], R3 ;  /* 0x0000000308007986 */ /* 0x0005e8000c10190c */
[----:B------:R2:W-:Y:S02]  /*3b50*/  STG.E desc[UR12][R10.64], R21 ;  /* 0x000000150a007986 */ /* 0x0005e4000c10190c */
[----:B------:R-:W-:Y:S05]  /*3b60*/  @P0 BRA `(.L_x_1601) ;  /* 0xfffffffc00a00947 */ /* 0x000fea000383ffff */
[----:B------:R-:W-:Y:S05]  /*3b70*/  EXIT ;  /* 0x000000000000794d */ /* 0x000fea0003800000 */
.L_x_1602:
        /* <DEDUP_REMOVED lines=16> */
.L_x_3360:


//--------------------- .text._Z35group_norm_nhwc_bwd_one_pass_kernelI11Fp32IOBf16WLi128ELi8ELi128EEv26Group_norm_nhwc_bwd_params --------------------------
	.section	.text._Z35group_norm_nhwc_bwd_one_pass_kernelI11Fp32IOBf16WLi128ELi8ELi128EEv26Group_norm_nhwc_bwd_params,"ax",@progbits
	.align	128
        .global         _Z35group_norm_nhwc_bwd_one_pass_kernelI11Fp32IOBf16WLi128ELi8ELi128EEv26Group_norm_nhwc_bwd_params
        .type           _Z35group_norm_nhwc_bwd_one_pass_kernelI11Fp32IOBf16WLi128ELi8ELi128EEv26Group_norm_nhwc_bwd_params,@function
        .size           _Z35group_norm_nhwc_bwd_one_pass_kernelI11Fp32IOBf16WLi128ELi8ELi128EEv26Group_norm_nhwc_bwd_params,(.L_x_3361 - _Z35group_norm_nhwc_bwd_one_pass_kernelI11Fp32IOBf16WLi128ELi8ELi128EEv26Group_norm_nhwc_bwd_params)
        .other          _Z35group_norm_nhwc_bwd_one_pass_kernelI11Fp32IOBf16WLi128ELi8ELi128EEv26Group_norm_nhwc_bwd_params,@"STO_CUDA_ENTRY STV_DEFAULT"
_Z35group_norm_nhwc_bwd_one_pass_kernelI11Fp32IOBf16WLi128ELi8ELi128EEv26Group_norm_nhwc_bwd_params:
.text._Z35group_norm_nhwc_bwd_one_pass_kernelI11Fp32IOBf16WLi128ELi8ELi128EEv26Group_norm_nhwc_bwd_params:
        /* <DEDUP_REMOVED lines=14> */
[----:B------:R-:W1:Y:S01]  /*00e0*/  S2R R38, SR_LANEID ;  /* 0x0000000000267919 */ /* 0x000e620000000000 */
[----:B------:R-:W-:Y:S01]  /*00f0*/  UIMAD.WIDE.U32 UR4, UR10, 0x3, URZ ;  /* 0x000000030a0478a5 */ /* 0x000fe2000f8e003f */
[----:B------:R-:W-:Y:S01]  /*0100*/  ISETP.GE.U32.AND P2, PT, R44, 0x80, PT ;  /* 0x000000802c00780c */ /* 0x000fe20003f46070 */
[----:B------:R-:W-:Y:S01]  /*0110*/  UIMAD UR8, UR11, 0x3, URZ ;  /* 0x000000030b0878a4 */ /* 0x000fe2000f8e023f */
[----:B------:R-:W-:Y:S01]  /*0120*/  SHF.R.S32.HI R3, RZ, 0x1f, R44 ;  /* 0x0000001fff037819 */ /* 0x000fe2000001142c */
[----:B------:R-:W2:Y:S01]  /*0130*/  S2UR UR9, SR_CgaCtaId ;  /* 0x00000000000979c3 */ /* 0x000ea20000008800 */
[----:B------:R-:W-:Y:S01]  /*0140*/  ULDC.64 UR16, c[0x0][0x290] ;  /* 0x0000a40000107ab9 */ /* 0x000fe20000000a00 */
[----:B------:R-:W-:Y:S01]  /*0150*/  ULEA.HI UR7, UP0, UR11, UR10, URZ, 0x1 ;  /* 0x0000000a0b077291 */ /* 0x000fe2000f81083f */
[----:B------:R-:W-:Y:S01]  /*0160*/  R2UR UR15, R39 ;  /* 0x00000000270f72ca */ /* 0x000fe200000e0000 */
[----:B------:R-:W-:Y:S01]  /*0170*/  UIADD3 UR8, UR5, UR8, URZ ;  /* 0x0000000805087290 */ /* 0x000fe2000fffe03f */
[----:B------:R-:W-:Y:S01]  /*0180*/  LEA.HI R3, R3, R44, RZ, 0x5 ;  /* 0x0000002c03037211 */ /* 0x000fe200078f28ff */
[----:B------:R-:W-:Y:S01]  /*0190*/  UMOV UR6, 0x400 ;  /* 0x0000040000067882 */ /* 0x000fe20000000000 */
[----:B------:R-:W-:-:S02]  /*01a0*/  UIADD3.X UR10, URZ, UR11, URZ, UP0, !UPT ;  /* 0x0000000b3f0a7290 */ /* 0x000fc400087fe43f */
[----:B------:R-:W-:Y:S02]  /*01b0*/  SHF.R.S32.HI R3, RZ, 0x5, R3 ;  /* 0x00000005ff037819 */ /* 0x000fe40000011403 */
[----:B------:R-:W-:Y:S02]  /*01c0*/  USHF.R.S64 UR5, UR7, 0x1, UR10 ;  /* 0x0000000107057899 */ /* 0x000fe4000800100a */
[----:B------:R-:W-:Y:S01]  /*01d0*/  USHF.R.S32.HI UR7, URZ, 0x1, UR10 ;  /* 0x000000013f077899 */ /* 0x000fe2000801140a */
[----:B0-----:R-:W-:-:S03]  /*01e0*/  IMAD R37, R0, UR14, R37 ;  /* 0x0000000e00257c24 */ /* 0x001fc6000f8e0225 */
[----:B------:R-:W-:Y:S02]  /*01f0*/  USHF.L.U64.HI UR7, UR5, 0x2, UR7 ;  /* 0x0000000205077899 */ /* 0x000fe40008010207 */
[C---:B------:R-:W-:Y:S02]  /*0200*/  ISETP.LT.U32.AND P1, PT, R37.reuse, UR16, PT ;  /* 0x0000001025007c0c */ /* 0x040fe4000bf21070 */
[----:B------:R-:W-:Y:S01]  /*0210*/  SHF.R.S32.HI R0, RZ, 0x1f, R37 ;  /* 0x0000001fff007819 */ /* 0x000fe20000011425 */
[----:B--2---:R-:W-:Y:S02]  /*0220*/  ULEA UR9, UR9, UR6, 0x18 ;  /* 0x0000000609097291 */ /* 0x004fe4000f8ec03f */
[----:B------:R-:W-:Y:S01]  /*0230*/  ULEA.HI UR6, UP0, UR8, UR4, URZ, 0x1 ;  /* 0x0000000408067291 */ /* 0x000fe2000f81083f */
[----:B------:R-:W-:Y:S02]  /*0240*/  ISETP.LT.AND.EX P1, PT, R0, UR17, !P2, P1 ;  /* 0x0000001100007c0c */ /* 0x000fe4000d721310 */
[----:B------:R-:W-:Y:S01]  /*0250*/  IADD3 R0, R37, 0x20, RZ ;  /* 0x0000002025007810 */ /* 0x000fe20007ffe0ff */
[----:B------:R-:W-:Y:S01]  /*0260*/  UIADD3.X UR8, URZ, UR8, URZ, UP0, !UPT ;  /* 0x000000083f087290 */ /* 0x000fe200087fe43f */
[----:B------:R-:W-:Y:S01]  /*0270*/  LEA R36, R3, UR9, 0x3 ;  /* 0x0000000903247c11 */ /* 0x000fe2000f8e18ff */
[----:B------:R-:W-:Y:S01]  /*0280*/  UMOV UR4, URZ ;  /* 0x0000003f00047c82 */ /* 0x000fe20008000000 */
[----:B------:R-:W-:Y:S01]  /*0290*/  ISETP.LT.U32.AND P0, PT, R0, UR16, PT ;  /* 0x0000001000007c0c */ /* 0x000fe2000bf01070 */
[----:B------:R-:W-:Y:S01]  /*02a0*/  USHF.R.S64 UR6, UR6, 0x1, UR8 ;  /* 0x0000000106067899 */ /* 0x000fe20008001008 */
[----:B------:R-:W-:Y:S01]  /*02b0*/  SHF.R.S32.HI R0, RZ, 0x1f, R0 ;  /* 0x0000001fff007819 */ /* 0x000fe20000011400 */
[----:B------:R-:W-:Y:S01]  /*02c0*/  USHF.R.S32.HI UR8, URZ, 0x1, UR8 ;  /* 0x000000013f087899 */ /* 0x000fe20008011408 */
[----:B------:R-:W-:-:S02]  /*02d0*/  ULDC UR16, c[0x0][0x10] ;  /* 0x0000040000107ab9 */ /* 0x000fc40000000800 */
[----:B------:R-:W-:Y:S01]  /*02e0*/  ISETP.LT.AND.EX P2, PT, R0, UR17, !P2, P0 ;  /* 0x0000001100007c0c */ /* 0x000fe2000d741300 */
[----:B-1----:R-:W-:-:S12]  /*02f0*/  USHF.L.U64.HI UR8, UR6, 0x2, UR8 ;  /* 0x0000000206087899 */ /* 0x002fd80008010208 */
.L_x_1638:
[----:B0-23--:R-:W0:Y:S01]  /*0300*/  LDC R6, c[0x0][0x2a0] ;  /* 0x0000a800ff067b82 */ /* 0x00de220000000800 */
[----:B------:R-:W-:Y:S01]  /*0310*/  ISETP.LE.AND P0, PT, RZ, UR15, PT ;  /* 0x0000000fff007c0c */ /* 0x000fe2000bf03270 */
[----:B------:R-:W-:Y:S01]  /*0320*/  ULDC.64 UR10, c[0x0][0x298] ;  /* 0x0000a600000a7ab9 */ /* 0x000fe20000000a00 */
[C---:B------:R-:W-:Y:S01]  /*0330*/  IADD3 R14, R37.reuse, 0x40, RZ ;  /* 0x00000040250e7810 */ /* 0x040fe20007ffe0ff */
[----:B------:R-:W-:Y:S01]  /*0340*/  ULDC.64 UR18, c[0x0][0x290] ;  /* 0x0000a40000127ab9 */ /* 0x000fe20000000a00 */
[----:B------:R-:W-:Y:S02]  /*0350*/  IADD3 R25, R37, 0x20, RZ ;  /* 0x0000002025197810 */ /* 0x000fe40007ffe0ff */
[----:B-1----:R-:W-:Y:S01]  /*0360*/  SHF.R.S32.HI R17, RZ, 0x1f, R14 ;  /* 0x0000001fff117819 */ /* 0x002fe2000001140e */
[----:B------:R-:W1:Y:S01]  /*0370*/  @P1 LDC.64 R22, c[0x0][0x288] ;  /* 0x0000a200ff161b82 */ /* 0x000e620000000a00 */
[----:B------:R-:W-:-:S07]  /*0380*/  SHF.R.S32.HI R27, RZ, 0x1f, R25 ;  /* 0x0000001fff1b7819 */ /* 0x000fce0000011419 */
[----:B------:R-:W2:Y:S01]  /*0390*/  @P2 LDC.64 R12, c[0x0][0x288] ;  /* 0x0000a200ff0c2b82 */ /* 0x000ea20000000a00 */
[----:B0-----:R-:W-:-:S07]  /*03a0*/  IABS R5, R6 ;  /* 0x0000000600057213 */ /* 0x001fce0000000000 */
[----:B------:R-:W0:Y:S01]  /*03b0*/  @P1 LDC.64 R8, c[0x0][0x230] ;  /* 0x00008c00ff081b82 */ /* 0x000e220000000a00 */
[----:B------:R-:W3:Y:S07]  /*03c0*/  I2F.RP R0, R5 ;  /* 0x0000000500007306 */ /* 0x000eee0000209400 */
[----:B----4-:R-:W4:Y:S08]  /*03d0*/  @P1 LDC.64 R10, c[0x0][0x228] ;  /* 0x00008a00ff0a1b82 */ /* 0x010f300000000a00 */
[----:B------:R-:W4:Y:S01]  /*03e0*/  @P2 LDC.64 R28, c[0x0][0x230] ;  /* 0x00008c00ff1c2b82 */ /* 0x000f220000000a00 */
[----:B---3--:R-:W3:Y:S07]  /*03f0*/  MUFU.RCP R0, R0 ;  /* 0x0000000000007308 */ /* 0x008eee0000001000 */
[----:B------:R-:W4:Y:S01]  /*0400*/  @P2 LDC.64 R30, c[0x0][0x228] ;  /* 0x00008a00ff1e2b82 */ /* 0x000f220000000a00 */
[----:B---3--:R-:W-:-:S04]  /*0410*/  IADD3 R2, R0, 0xffffffe, RZ ;  /* 0x0ffffffe00027810 */ /* 0x008fc80007ffe0ff */
        /* <DEDUP_REMOVED lines=26> */
[----:B------:R-:W-:Y:S02]  /*05c0*/  @!P3 IADD3 R2, -R2, RZ, RZ ;  /* 0x000000ff0202b210 */ /* 0x000fe40007ffe1ff */
        /* <DEDUP_REMOVED lines=13> */
[----:B------:R-:W-:Y:S01]  /*06a0*/  @P1 IMAD R2, R5, R22, RZ ;  /* 0x0000001605021224 */ /* 0x000fe200078e02ff */
[----:B------:R-:W-:Y:S01]  /*06b0*/  UIMAD.WIDE UR10, UR15, 0x8, UR10 ;  /* 0x000000080f0a78a5 */ /* 0x000fe2000f8e020a */
[----:B------:R-:W-:-:S02]  /*06c0*/  SHF.R.S32.HI R15, RZ, 0x1f, R0 ;  /* 0x0000001fff0f7819 */ /* 0x000fc40000011400 */
[----:B------:R-:W-:Y:S01]  /*06d0*/  IADD3 R49, R47, R3, RZ ;  /* 0x000000032f317210 */ /* 0x000fe20007ffe0ff */
[----:B------:R-:W-:Y:S01]  /*06e0*/  @P1 IMAD R23, R37, R23, R2 ;  /* 0x0000001725171224 */ /* 0x000fe200078e0202 */
[----:B------:R-:W-:Y:S02]  /*06f0*/  ISETP.LT.U32.AND P0, PT, R44, 0x80, !P0 ;  /* 0x000000802c00780c */ /* 0x000fe40004701070 */
[----:B------:R-:W-:Y:S02]  /*0700*/  MOV R2, UR10 ;  /* 0x0000000a00027c02 */ /* 0x000fe40008000f00 */
[----:B------:R-:W-:Y:S02]  /*0710*/  MOV R3, UR11 ;  /* 0x0000000b00037c02 */ /* 0x000fe40008000f00 */
[----:B------:R-:W-:Y:S02]  /*0720*/  ISETP.GE.AND.EX P3, PT, R15, UR19, PT, P3 ;  /* 0x000000130f007c0c */ /* 0x000fe4000bf66330 */
[----:B------:R-:W-:-:S02]  /*0730*/  @P1 MOV R48, R46 ;  /* 0x0000002e00301202 */ /* 0x000fc40000000f00 */
[----:B------:R-:W3:Y:S01]  /*0740*/  LDG.E.64 R2, desc[UR12][R2.64] ;  /* 0x0000000c02027981 */ /* 0x000ee2000c1e1b00 */
[----:B------:R-:W-:Y:S02]  /*0750*/  ISETP.LT.U32.AND P3, PT, R44, 0x80, !P3 ;  /* 0x000000802c00780c */ /* 0x000fe40005f61070 */
[----:B------:R-:W-:Y:S01]  /*0760*/  @P1 IMAD.WIDE.U32 R18, R37, R22, R48 ;  /* 0x0000001625121225 */ /* 0x000fe200078e0030 */
[----:B------:R-:W1:Y:S04]  /*0770*/  @P0 LDC.64 R6, c[0x0][0x288] ;  /* 0x0000a200ff060b82 */ /* 0x000e680000000a00 */
[----:B------:R-:W-:Y:S02]  /*0780*/  @P1 IADD3 R23, R19, R23, RZ ;  /* 0x0000001713171210 */ /* 0x000fe40007ffe0ff */
[----:B------:R-:W-:-:S02]  /*0790*/  @P1 SHF.L.U32 R19, R18, 0x2, RZ ;  /* 0x0000000212131819 */ /* 0x000fc400000006ff */
[----:B------:R-:W-:Y:S01]  /*07a0*/  @P1 SHF.L.U64.HI R16, R18, 0x2, R23 ;  /* 0x0000000212101819 */ /* 0x000fe20000010217 */
[----:B--2---:R-:W-:Y:S01]  /*07b0*/  @P2 IMAD R18, R27, R12, RZ ;  /* 0x0000000c1b122224 */ /* 0x004fe200078e02ff */
[----:B------:R-:W2:Y:S01]  /*07c0*/  @P3 LDC.64 R4, c[0x0][0x288] ;  /* 0x0000a200ff043b82 */ /* 0x000ea20000000a00 */
[C---:B0-----:R-:W-:Y:S02]  /*07d0*/  @P1 IADD3 R8, P4, R19.reuse, R8, RZ ;  /* 0x0000000813081210 */ /* 0x041fe40007f9e0ff */
[----:B----4-:R-:W-:Y:S01]  /*07e0*/  @P1 IADD3 R10, P5, R19, R10, RZ ;  /* 0x0000000a130a1210 */ /* 0x010fe20007fbe0ff */
[C---:B------:R-:W-:Y:S01]  /*07f0*/  @P2 IMAD R23, R25.reuse, R13, R18 ;  /* 0x0000000d19172224 */ /* 0x040fe200078e0212 */
[----:B------:R-:W-:Y:S02]  /*0800*/  @P2 MOV R18, R46 ;  /* 0x0000002e00122202 */ /* 0x000fe40000000f00 */
[----:B------:R-:W-:Y:S01]  /*0810*/  @P2 MOV R19, R49 ;  /* 0x0000003100132202 */ /* 0x000fe20000000f00 */
[----:B------:R-:W0:Y:S02]  /*0820*/  @P0 LDC.64 R32, c[0x0][0x230] ;  /* 0x00008c00ff200b82 */ /* 0x000e240000000a00 */
[----:B------:R-:W-:-:S04]  /*0830*/  @P2 IMAD.WIDE.U32 R12, R25, R12, R18 ;  /* 0x0000000c190c2225 */ /* 0x000fc800078e0012 */
[----:B-1----:R-:W-:Y:S01]  /*0840*/  @P0 IMAD R17, R17, R6, RZ ;  /* 0x0000000611110224 */ /* 0x002fe200078e02ff */
[----:B------:R-:W-:Y:S01]  /*0850*/  @P2 IADD3 R19, R13, R23, RZ ;  /* 0x000000170d132210 */ /* 0x000fe20007ffe0ff */
[----:B------:R-:W1:Y:S01]  /*0860*/  @P3 LDC.64 R26, c[0x0][0x230] ;  /* 0x00008c00ff1a3b82 */ /* 0x000e620000000a00 */
[C---:B------:R-:W-:Y:S02]  /*0870*/  @P2 SHF.L.U32 R13, R12.reuse, 0x2, RZ ;  /* 0x000000020c0d2819 */ /* 0x040fe400000006ff */
[----:B------:R-:W-:Y:S01]  /*0880*/  @P2 SHF.L.U64.HI R12, R12, 0x2, R19 ;  /* 0x000000020c0c2819 */ /* 0x000fe20000010213 */
[----:B------:R-:W-:Y:S01]  /*0890*/  @P0 IMAD R19, R14, R7, R17 ;  /* 0x000000070e130224 */ /* 0x000fe200078e0211 */
[C---:B------:R-:W-:Y:S02]  /*08a0*/  @P1 IADD3.X R9, R16.reuse, R9, RZ, P4, !PT ;  /* 0x0000000910091210 */ /* 0x040fe400027fe4ff */
[----:B------:R-:W-:Y:S01]  /*08b0*/  @P1 IADD3.X R11, R16, R11, RZ, P5, !PT ;  /* 0x0000000b100b1210 */ /* 0x000fe20002ffe4ff */
[----:B------:R-:W4:Y:S01]  /*08c0*/  @P3 LDC.64 R22, c[0x0][0x228] ;  /* 0x00008a00ff163b82 */ /* 0x000f220000000a00 */
[----:B------:R-:W-:-:S02]  /*08d0*/  @P0 MOV R16, R46 ;  /* 0x0000002e00100202 */ /* 0x000fc40000000f00 */
[----:B------:R-:W-:Y:S01]  /*08e0*/  @P0 MOV R17, R49 ;  /* 0x0000003100110202 */ /* 0x000fe20000000f00 */
[----:B--2---:R-:W-:-:S04]  /*08f0*/  @P3 IMAD R15, R15, R4, RZ ;  /* 0x000000040f0f3224 */ /* 0x004fc800078e02ff */
[----:B------:R-:W2:Y:S01]  /*0900*/  @P0 LDC.64 R24, c[0x0][0x228] ;  /* 0x00008a00ff180b82 */ /* 0x000ea20000000a00 */
[----:B------:R-:W-:Y:S01]  /*0910*/  @P0 IMAD.WIDE.U32 R6, R14, R6, R16 ;  /* 0x000000060e060225 */ /* 0x000fe200078e0010 */
[----:B------:R-:W-:-:S03]  /*0920*/  @P3 MOV R14, R46 ;  /* 0x0000002e000e3202 */ /* 0x000fc60000000f00 */
[C---:B------:R-:W-:Y:S01]  /*0930*/  @P3 IMAD R17, R0.reuse, R5, R15 ;  /* 0x0000000500113224 */ /* 0x040fe200078e020f */
[----:B------:R-:W-:Y:S02]  /*0940*/  @P3 MOV R15, R49 ;  /* 0x00000031000f3202 */ /* 0x000fe40000000f00 */
[C---:B------:R-:W-:Y:S02]  /*0950*/  @P2 IADD3 R28, P4, R13.reuse, R28, RZ ;  /* 0x0000001c0d1c2210 */ /* 0x040fe40007f9e0ff */
[----:B------:R-:W-:Y:S01]  /*0960*/  @P2 IADD3 R30, P5, R13, R30, RZ ;  /* 0x0000001e0d1e2210 */ /* 0x000fe20007fbe0ff */
[----:B------:R-:W-:Y:S01]  /*0970*/  @P3 IMAD.WIDE.U32 R4, R0, R4, R14 ;  /* 0x0000000400043225 */ /* 0x000fe200078e000e */
[----:B------:R-:W-:Y:S02]  /*0980*/  @P0 IADD3 R7, R7, R19, RZ ;  /* 0x0000001307070210 */ /* 0x000fe40007ffe0ff */
[----:B------:R-:W-:Y:S02]  /*0990*/  @P0 SHF.L.U32 R13, R6, 0x2, RZ ;  /* 0x00000002060d0819 */ /* 0x000fe400000006ff */
[----:B------:R-:W-:-:S02]  /*09a0*/  @P2 IADD3.X R31, R12, R31, RZ, P5, !PT ;  /* 0x0000001f0c1f2210 */ /* 0x000fc40002ffe4ff */
[----:B------:R-:W-:Y:S02]  /*09b0*/  @P0 SHF.L.U64.HI R6, R6, 0x2, R7 ;  /* 0x0000000206060819 */ /* 0x000fe40000010207 */
[----:B------:R-:W-:Y:S02]  /*09c0*/  @P3 IADD3 R7, R5, R17, RZ ;  /* 0x0000001105073210 */ /* 0x000fe40007ffe0ff */
[----:B0-----:R-:W-:Y:S02]  /*09d0*/  @P0 IADD3 R32, P5, R13, R32, RZ ;  /* 0x000000200d200210 */ /* 0x001fe40007fbe0ff */
[----:B------:R-:W-:Y:S02]  /*09e0*/  @P3 SHF.L.U32 R5, R4, 0x2, RZ ;  /* 0x0000000204053819 */ /* 0x000fe400000006ff */
[----:B------:R-:W-:Y:S02]  /*09f0*/  @P2 IADD3.X R29, R12, R29, RZ, P4, !PT ;  /* 0x0000001d0c1d2210 */ /* 0x000fe400027fe4ff */
[----:B------:R-:W-:-:S02]  /*0a00*/  @P0 IADD3.X R33, R6, R33, RZ, P5, !PT ;  /* 0x0000002106210210 */ /* 0x000fc40002ffe4ff */
[----:B------:R-:W-:Y:S02]  /*0a10*/  @P3 SHF.L.U64.HI R0, R4, 0x2, R7 ;  /* 0x0000000204003819 */ /* 0x000fe40000010207 */
[C---:B-1----:R-:W-:Y:S02]  /*0a20*/  @P3 IADD3 R26, P4, R5.reuse, R26, RZ ;  /* 0x0000001a051a3210 */ /* 0x042fe40007f9e0ff */
[----:B----4-:R-:W-:Y:S02]  /*0a30*/  @P3 IADD3 R22, P5, R5, R22, RZ ;  /* 0x0000001605163210 */ /* 0x010fe40007fbe0ff */
[----:B------:R-:W-:Y:S02]  /*0a40*/  CS2R R4, SRZ ;  /* 0x0000000000047805 */ /* 0x000fe4000001ff00 */
[----:B--2---:R-:W-:Y:S02]  /*0a50*/  @P0 IADD3 R24, P6, R13, R24, RZ ;  /* 0x000000180d180210 */ /* 0x004fe40007fde0ff */
[----:B------:R-:W-:-:S02]  /*0a60*/  CS2R R14, SRZ ;  /* 0x00000000000e7805 */ /* 0x000fc4000001ff00 */
[----:B------:R-:W-:Y:S02]  /*0a70*/  CS2R R12, SRZ ;  /* 0x00000000000c7805 */ /* 0x000fe4000001ff00 */
[----:B------:R-:W-:Y:S01]  /*0a80*/  @P0 IADD3.X R25, R6, R25, RZ, P6, !PT ;  /* 0x0000001906190210 */ /* 0x000fe200037fe4ff */
[----:B------:R0:W5:Y:S01]  /*0a90*/  @P1 LDG.E.64 R4, desc[UR12][R10.64] ;  /* 0x0000000c0a041981 */ /* 0x000162000c1e1b00 */
[----:B------:R-:W-:Y:S02]  /*0aa0*/  CS2R R6, SRZ ;  /* 0x0000000000067805 */ /* 0x000fe4000001ff00 */
[C---:B------:R-:W-:Y:S02]  /*0ab0*/  @P3 IADD3.X R27, R0.reuse, R27, RZ, P4, !PT ;  /* 0x0000001b001b3210 */ /* 0x040fe400027fe4ff */
[----:B------:R-:W-:Y:S01]  /*0ac0*/  @P3 IADD3.X R23, R0, R23, RZ, P5, !PT ;  /* 0x0000001700173210 */ /* 0x000fe20002ffe4ff */
[----:B------:R-:W5:Y:S04]  /*0ad0*/  @P2 LDG.E.64 R14, desc[UR12][R28.64] ;  /* 0x0000000c1c0e2981 */ /* 0x000f68000c1e1b00 */
[----:B------:R-:W5:Y:S01]  /*0ae0*/  @P2 LDG.E.64 R6, desc[UR12][R30.64] ;  /* 0x0000000c1e062981 */ /* 0x000f62000c1e1b00 */
[----:B0-----:R-:W-:-:S03]  /*0af0*/  CS2R R10, SRZ ;  /* 0x00000000000a7805 */ /* 0x001fc6000001ff00 */
[----:B------:R-:W5:Y:S04]  /*0b00*/  @P3 LDG.E.64 R12, desc[UR12][R26.64] ;  /* 0x0000000c1a0c3981 */ /* 0x000f68000c1e1b00 */
[----:B------:R-:W5:Y:S01]  /*0b10*/  @P3 LDG.E.64 R10, desc[UR12][R22.64] ;  /* 0x0000000c160a3981 */ /* 0x000f62000c1e1b00 */
[----:B------:R-:W-:Y:S02]  /*0b20*/  CS2R R18, SRZ ;  /* 0x0000000000127805 */ /* 0x000fe4000001ff00 */
[----:B------:R-:W-:-:S04]  /*0b30*/  CS2R R16, SRZ ;  /* 0x0000000000107805 */ /* 0x000fc8000001ff00 */
[----:B------:R0:W5:Y:S04]  /*0b40*/  @P1 LDG.E.64 R18, desc[UR12][R8.64] ;  /* 0x0000000c08121981 */ /* 0x000168000c1e1b00 */
[----:B------:R1:W5:Y:S01]  /*0b50*/  @P0 LDG.E.64 R16, desc[UR12][R32.64] ;  /* 0x0000000c20100981 */ /* 0x000362000c1e1b00 */
[----:B0-----:R-:W-:-:S06]  /*0b60*/  CS2R R8, SRZ ;  /* 0x0000000000087805 */ /* 0x001fcc000001ff00 */
[----:B------:R1:W5:Y:S01]  /*0b70*/  @P0 LDG.E.64 R8, desc[UR12][R24.64] ;  /* 0x0000000c18080981 */ /* 0x000362000c1e1b00 */
[----:B------:R-:W-:Y:S01]  /*0b80*/  UMOV UR11, 0x3f800000 ;  /* 0x3f800000000b7882 */ /* 0x000fe20000000000 */
[----:B------:R-:W-:Y:S01]  /*0b90*/  BSSY B0, `(.L_x_1604) ;  /* 0x0000021000007945 */ /* 0x000fe20003800000 */
[----:B------:R-:W-:Y:S02]  /*0ba0*/  CS2R R42, SRZ ;  /* 0x00000000002a7805 */ /* 0x000fe4000001ff00 */
[----:B------:R-:W-:Y:S01]  /*0bb0*/  CS2R R40, SRZ ;  /* 0x0000000000287805 */ /* 0x000fe2000001ff00 */
[----:B---3--:R-:W-:-:S05]  /*0bc0*/  FFMA.FTZ R3, -R2, R2, R3 ;  /* 0x0000000202037223 */ /* 0x008fca0000010103 */
        /* <DEDUP_REMOVED lines=9> */
[----:B-1----:R-:W-:Y:S05]  /*0c60*/  @P0 BRA `(.L_x_1605) ;  /* 0x00000000004c0947 */ /* 0x002fea0003800000 */
        /* <DEDUP_REMOVED lines=19> */
.L_x_1605:
[----:B------:R-:W-:Y:S05]  /*0da0*/  BSYNC B0 ;  /* 0x0000000000007941 */ /* 0x000fea0003800000 */
.L_x_1604:
        /* <DEDUP_REMOVED lines=30> */
.L_x_1606:
        /* <DEDUP_REMOVED lines=26> */
.L_x_1607:
        /* <DEDUP_REMOVED lines=31> */
.L_x_1608:
        /* <DEDUP_REMOVED lines=31> */
.L_x_1609:
        /* <DEDUP_REMOVED lines=17> */
[----:B------:R-:W-:Y:S01]  /*1620*/  FFMA.FTZ R25, R32, R19, R25 ;  /* 0x0000001320197223 */ /* 0x000fe20000010019 */
[----:B------:R-:W2:Y:S01]  /*1630*/  SHFL.DOWN PT, R24, R13, 0x1, 0x1f ;  /* 0x08201f000d187f89 */ /* 0x000ea200000e0000 */
[----:B------:R-:W-:Y:S01]  /*1640*/  UIADD3 UR9, UR10, 0x40, URZ ;  /* 0x000000400a097890 */ /* 0x000fe2000fffe03f */
[----:B------:R-:W-:Y:S01]  /*1650*/  FFMA.FTZ R19, R15, R18, R20 ;  /* 0x000000120f137223 */ /* 0x000fe20000010014 */
[----:B------:R-:W-:Y:S01]  /*1660*/  FADD.FTZ R26, R21, R18 ;  /* 0x00000012151a7221 */ /* 0x000fe20000010000 */
[----:B------:R-:W-:Y:S01]  /*1670*/  FFMA.FTZ R25, R14, R16, R25 ;  /* 0x000000100e197223 */ /* 0x000fe20000010019 */
[----:B------:R-:W-:Y:S01]  /*1680*/  FADD.FTZ R29, R29, R16 ;  /* 0x000000101d1d7221 */ /* 0x000fe20000010000 */
[----:B------:R-:W-:Y:S01]  /*1690*/  FFMA.FTZ R18, R0, R17, R19 ;  /* 0x0000001100127223 */ /* 0x000fe20000010013 */
[----:B------:R-:W-:Y:S01]  /*16a0*/  ISETP.NE.AND P3, PT, R44, RZ, PT ;  /* 0x000000ff2c00720c */ /* 0x000fe20003f65270 */
        /* <DEDUP_REMOVED lines=30> */
[----:B------:R-:W-:Y:S01]  /*1890*/  FFMA.FTZ R25, R3, R27, R18 ;  /* 0x0000001b03197223 */ /* 0x000fe20000010012 */
[----:B------:R-:W-:-:S05]  /*18a0*/  FADD.FTZ R27, R16, R27 ;  /* 0x0000001b101b7221 */ /* 0x000fca0000010000 */
[----:B------:R0:W-:Y:S05]  /*18b0*/  STS.128 [R45], R24 ;  /* 0x000000182d007388 */ /* 0x0001ea0000000c00 */
        /* <DEDUP_REMOVED lines=12> */
.L_x_1611:
[----:B------:R-:W-:Y:S05]  /*1980*/  BSYNC B0 ;  /* 0x0000000000007941 */ /* 0x000fea0003800000 */
.L_x_1610:
        /* <DEDUP_REMOVED lines=158> */
.L_x_1613:
[----:B------:R-:W-:Y:S05]  /*2370*/  BSYNC B0 ;  /* 0x0000000000007941 */ /* 0x000fea0003800000 */
.L_x_1612:
        /* <DEDUP_REMOVED lines=20> */
.L_x_1615:
[----:B------:R-:W-:Y:S05]  /*24c0*/  BSYNC B0 ;  /* 0x0000000000007941 */ /* 0x000fea0003800000 */
.L_x_1614:
        /* <DEDUP_REMOVED lines=35> */
.L_x_1618:
[----:B------:R-:W2:Y:S04]  /*2700*/  LDG.E.STRONG.GPU R18, desc[UR12][R16.64] ;  /* 0x0000000c10127981 */ /* 0x000ea8000c1ef900 */
[----:B--2---:R-:W-:Y:S01]  /*2710*/  CCTL.IVALL ;  /* 0x00000000ff00798f */ /* 0x004fe20002000000 */
[----:B------:R-:W-:Y:S05]  /*2720*/  YIELD ;  /* 0x0000000000007946 */ /* 0x000fea0003800000 */
[----:B------:R-:W-:-:S13]  /*2730*/  ISETP.NE.AND P0, PT, R18, R21, PT ;  /* 0x000000151200720c */ /* 0x000fda0003f05270 */
[----:B------:R-:W-:Y:S05]  /*2740*/  @P0 BRA `(.L_x_1618) ;  /* 0xfffffffc00ec0947 */ /* 0x000fea000383ffff */
.L_x_1617:
        /* <DEDUP_REMOVED lines=17> */
.L_x_1622:
        /* <DEDUP_REMOVED lines=115> */
.L_x_1621:
        /* <DEDUP_REMOVED lines=61> */
.L_x_1623:
[----:B------:R-:W-:-:S13]  /*3360*/  ISETP.NE.OR P0, PT, R23, RZ, P0 ;  /* 0x000000ff1700720c */ /* 0x000fda0000705670 */
[----:B------:R-:W-:Y:S05]  /*3370*/  @!P0 BRA `(.L_x_1619) ;  /* 0x00000000007c8947 */ /* 0x000fea0003800000 */
.L_x_1620:
        /* <DEDUP_REMOVED lines=31> */
.L_x_1619:
        /* <DEDUP_REMOVED lines=11> */
.L_x_1625:
[----:B------:R-:W-:Y:S05]  /*3620*/  BSYNC B0 ;  /* 0x0000000000007941 */ /* 0x000fea0003800000 */
.L_x_1624:
        /* <DEDUP_REMOVED lines=16> */
.L_x_1616:
        /* <DEDUP_REMOVED lines=39> */
.L_x_1626:
[----:B------:R-:W-:Y:S04]  /*39a0*/  BSSY B0, `(.L_x_1627) ;  /* 0x0000014000007945 */ /* 0x000fe80003800000 */
[----:B------:R-:W-:Y:S05]  /*39b0*/  @!P1 BRA `(.L_x_1628) ;  /* 0x0000000000489947 */ /* 0x000fea0003800000 */
[----:B------:R-:W-:Y:S01]  /*39c0*/  SHF.R.S32.HI R16, RZ, 0x1f, R37 ;  /* 0x0000001fff107819 */ /* 0x000fe20000011425 */
[----:B------:R-:W-:Y:S01]  /*39d0*/  ULDC.64 UR18, c[0x0][0x288] ;  /* 0x0000a20000127ab9 */ /* 0x000fe20000000a00 */
[----:B0-----:R-:W-:Y:S01]  /*39e0*/  MOV R12, R46 ;  /* 0x0000002e000c7202 */ /* 0x001fe20000000f00 */
[--C-:B------:R-:W-:Y:S01]  /*39f0*/  FFMA.FTZ R34, R34, R21, R22.reuse ;  /* 0x0000001522227223 */ /* 0x100fe20000010016 */
        /* <DEDUP_REMOVED lines=14> */
.L_x_1628:
[----:B------:R-:W-:Y:S05]  /*3ae0*/  BSYNC B0 ;  /* 0x0000000000007941 */ /* 0x000fea0003800000 */
.L_x_1627:
        /* <DEDUP_REMOVED lines=19> */
.L_x_1629:
[----:B------:R-:W-:Y:S04]  /*3c20*/  BSSY B0, `(.L_x_1630) ;  /* 0x0000015000007945 */ /* 0x000fe80003800000 */
[----:B------:R-:W-:Y:S05]  /*3c30*/  @!P2 BRA `(.L_x_1631) ;  /* 0x00000000004ca947 */ /* 0x000fea0003800000 */
[----:B0-----:R-:W-:Y:S01]  /*3c40*/  IADD3 R13, R37, 0x20, RZ ;  /* 0x00000020250d7810 */ /* 0x001fe20007ffe0ff */
[----:B------:R-:W-:Y:S01]  /*3c50*/  ULDC.64 UR18, c[0x0][0x288] ;  /* 0x0000a20000127ab9 */ /* 0x000fe20000000a00 */
[----:B-1----:R-:W-:Y:S01]  /*3c60*/  MOV R4, R46 ;  /* 0x0000002e00047202 */ /* 0x002fe20000000f00 */
[-CC-:B------:R-:W-:Y:S01]  /*3c70*/  FFMA.FTZ R32, R32, R21.reuse, R22.reuse ;  /* 0x0000001520207223 */ /* 0x180fe20000010016 */
[----:B------:R-:W-:Y:S01]  /*3c80*/  SHF.R.S32.HI R12, RZ, 0x1f, R13 ;  /* 0x0000001fff0c7819 */ /* 0x000fe2000001140d */
[----:B------:R-:W-:Y:S01]  /*3c90*/  FFMA.FTZ R15, R15, R21, R22 ;  /* 0x000000150f0f7223 */ /* 0x000fe20000010016 */
[----:B------:R-:W-:-:S03]  /*3ca0*/  MOV R5, R49 ;  /* 0x0000003100057202 */ /* 0x000fc60000000f00 */
[----:B------:R-:W-:Y:S02]  /*3cb0*/  IMAD R12, R12, UR18, RZ ;  /* 0x000000120c0c7c24 */ /* 0x000fe4000f8e02ff */
        /* <DEDUP_REMOVED lines=11> */
.L_x_1631:
[----:B------:R-:W-:Y:S05]  /*3d70*/  BSYNC B0 ;  /* 0x0000000000007941 */ /* 0x000fea0003800000 */
.L_x_1630:
        /* <DEDUP_REMOVED lines=19> */
.L_x_1632:
[----:B------:R-:W-:Y:S04]  /*3eb0*/  BSSY B0, `(.L_x_1633) ;  /* 0x0000013000007945 */ /* 0x000fe80003800000 */
[----:B------:R-:W-:Y:S05]  /*3ec0*/  @!P0 BRA `(.L_x_1634) ;  /* 0x0000000000448947 */ /* 0x000fea0003800000 */
[----:B------:R-:W-:Y:S01]  /*3ed0*/  ULDC.64 UR18, c[0x0][0x288] ;  /* 0x0000a20000127ab9 */ /* 0x000fe20000000a00 */
[----:B-1----:R-:W-:Y:S01]  /*3ee0*/  MOV R4, R46 ;  /* 0x0000002e00047202 */ /* 0x002fe20000000f00 */
[----:B------:R-:W-:Y:S01]  /*3ef0*/  IMAD R23, R23, UR18, RZ ;  /* 0x0000001217177c24 */ /* 0x000fe2000f8e02ff */
[----:B------:R-:W-:Y:S01]  /*3f00*/  MOV R5, R49 ;  /* 0x0000003100057202 */ /* 0x000fe20000000f00 */
[-CC-:B------:R-:W-:Y:S01]  /*3f10*/  FFMA.FTZ R14, R14, R21.reuse, R22.reuse ;  /* 0x000000150e0e7223 */ /* 0x180fe20000010016 */
[----:B--2---:R-:W-:Y:S01]  /*3f20*/  FFMA.FTZ R7, R0, R21, R22 ;  /* 0x0000001500077223 */ /* 0x004fe20000010016 */
[C---:B------:R-:W-:Y:S02]  /*3f30*/  IMAD R23, R20.reuse, UR19, R23 ;  /* 0x0000001314177c24 */ /* 0x040fe4000f8e0217 */
[----:B------:R-:W-:Y:S01]  /*3f40*/  IMAD.WIDE.U32 R4, R20, UR18, R4 ;  /* 0x0000001214047c25 */ /* 0x000fe2000f8e0004 */
[----:B------:R-:W-:-:S03]  /*3f50*/  ULDC.64 UR18, c[0x0][0x210] ;  /* 0x0000840000127ab9 */ /* 0x000fc60000000a00 */
[----:B------:R-:W-:Y:S01]  /*3f60*/  FFMA.FTZ R14, R43, R8, -R14 ;  /* 0x000000082b0e7223 */ /* 0x000fe2000001080e */
[----:B------:R-:W-:Y:S01]  /*3f70*/  FFMA.FTZ R15, R40, R9, -R7 ;  /* 0x00000009280f7223 */ /* 0x000fe20000010807 */
[----:B------:R-:W-:Y:S02]  /*3f80*/  LEA R6, P0, R4, UR18, 0x2 ;  /* 0x0000001204067c11 */ /* 0x000fe4000f8010ff */
[----:B------:R-:W-:Y:S01]  /*3f90*/  FMUL.FTZ R14, R14, UR11 ;  /* 0x0000000b0e0e7c20 */ /* 0x000fe20008410000 */
[----:B------:R-:W-:Y:S01]  /*3fa0*/  IADD3 R23, R5, R23, RZ ;  /* 0x0000001705177210 */ /* 0x000fe20007ffe0ff */
[----:B------:R-:W-:-:S03]  /*3fb0*/  FMUL.FTZ R15, R15, UR11 ;  /* 0x0000000b0f0f7c20 */ /* 0x000fc60008410000 */
[----:B------:R-:W-:-:S05]  /*3fc0*/  LEA.HI.X R7, R4, UR19, R23, 0x2, P0 ;  /* 0x0000001304077c11 */ /* 0x000fca00080f1417 */
[----:B------:R3:W-:Y:S02]  /*3fd0*/  STG.E.64 desc[UR12][R6.64], R14 ;  /* 0x0000000e06007986 */ /* 0x0007e4000c101b0c */
.L_x_1634:
[----:B------:R-:W-:Y:S05]  /*3fe0*/  BSYNC B0 ;  /* 0x0000000000007941 */ /* 0x000fea0003800000 */
.L_x_1633:
[----:B------:R-:W-:Y:S05]  /*3ff0*/  @!P4 BRA `(.L_x_1635) ;  /* 0x000000000048c947 */ /* 0x000fea0003800000 */
[----:B------:R-:W-:Y:S01]  /*4000*/  FFMA.FTZ R41, R2, R43, R41 ;  /* 0x0000002b02297223 */ /* 0x000fe20000010029 */
[----:B------:R-:W-:-:S03]  /*4010*/  FFMA.FTZ R42, R3, R40, R42 ;  /* 0x00000028032a7223 */ /* 0x000fc6000001002a */
[----:B------:R-:W-:Y:S01]  /*4020*/  FMUL.FTZ R0, R41, -1.4426950216293334961 ;  /* 0xbfb8aa3b29007820 */ /* 0x000fe20000410000 */
[----:B--23--:R-:W-:-:S05]  /*4030*/  FMUL.FTZ R6, R42, -1.4426950216293334961 ;  /* 0xbfb8aa3b2a067820 */ /* 0x00cfca0000410000 */
[----:B------:R-:W1:Y:S08]  /*4040*/  MUFU.EX2 R0, R0 ;  /* 0x0000000000007308 */ /* 0x000e700000000800 */
[----:B------:R-:W2:Y:S01]  /*4050*/  MUFU.EX2 R6, R6 ;  /* 0x0000000600067308 */ /* 0x000ea20000000800 */
[----:B-1----:R-:W-:-:S07]  /*4060*/  FADD.FTZ R4, R0, 1 ;  /* 0x3f80000000047421 */ /* 0x002fce0000010000 */
        /* <DEDUP_REMOVED lines=11> */
.L_x_1635:
        /* <DEDUP_REMOVED lines=12> */
[----:B------:R-:W-:Y:S01]  /*41e0*/  FMUL.FTZ R10, R10, UR11 ;  /* 0x0000000b0a0a7c20 */ /* 0x000fe20008410000 */
[----:B------:R-:W-:Y:S01]  /*41f0*/  LEA R2, P0, R46, UR18, 0x2 ;  /* 0x000000122e027c11 */ /* 0x000fe2000f8010ff */
[----:B------:R-:W-:Y:S01]  /*4200*/  FMUL.FTZ R11, R11, UR11 ;  /* 0x0000000b0b0b7c20 */ /* 0x000fe20008410000 */
[----:B------:R-:W-:-:S04]  /*4210*/  IADD3 R19, R47, R19, RZ ;  /* 0x000000132f137210 */ /* 0x000fc80007ffe0ff */
[----:B------:R-:W-:-:S05]  /*4220*/  LEA.HI.X R3, R46, UR19, R19, 0x2, P0 ;  /* 0x000000132e037c11 */ /* 0x000fca00080f1413 */
[----:B------:R4:W-:Y:S02]  /*4230*/  STG.E.64 desc[UR12][R2.64], R10 ;  /* 0x0000000a02007986 */ /* 0x0009e4000c101b0c */
.L_x_1637:
[----:B------:R-:W-:Y:S05]  /*4240*/  BSYNC B0 ;  /* 0x0000000000007941 */ /* 0x000fea0003800000 */
.L_x_1636:
        /* <DEDUP_REMOVED lines=8> */
.L_x_1603:
[----:B--23--:R-:W2:Y:S01]  /*42d0*/  LDC R6, c[0x0][0xc] ;  /* 0x00000300ff067b82 */ /* 0x00cea20000000800 */
[----:B------:R-:W-:Y:S01]  /*42e0*/  ISETP.NE.AND P2, PT, R44, RZ, PT ;  /* 0x000000ff2c00720c */ /* 0x000fe20003f45270 */
[----:B------:R-:W-:Y:S06]  /*42f0*/  BSSY B0, `(.L_x_1639) ;  /* 0x0000015000007945 */ /* 0x000fec0003800000 */
[----:B------:R-:W3:Y:S08]  /*4300*/  LDC R7, c[0x0][0x10] ;  /* 0x00000400ff077b82 */ /* 0x000ef00000000800 */
[----:B----4-:R-:W4:Y:S01]  /*4310*/  LDC.64 R2, c[0x0][0x258] ;  /* 0x00009600ff027b82 */ /* 0x010f220000000a00 */
[----:B--2---:R-:W-:-:S02]  /*4320*/  IADD3 R0, R6, -0x1, RZ ;  /* 0xffffffff06007810 */ /* 0x004fc40007ffe0ff */
[----:B------:R-:W-:Y:S02]  /*4330*/  ISETP.NE.AND P1, PT, R6, 0x1, PT ;  /* 0x000000010600780c */ /* 0x000fe40003f25270 */
[----:B------:R-:W-:Y:S02]  /*4340*/  ISETP.NE.AND P0, PT, R0, UR14, PT ;  /* 0x0000000e00007c0c */ /* 0x000fe4000bf05270 */
[C---:B---3--:R-:W-:Y:S02]  /*4350*/  SHF.L.U32 R0, R7.reuse, 0x1, RZ ;  /* 0x0000000107007819 */ /* 0x048fe400000006ff */
[----:B-1----:R-:W-:Y:S02]  /*4360*/  IADD3 R4, R7, -0x1, RZ ;  /* 0xffffffff07047810 */ /* 0x002fe40007ffe0ff */
[----:B------:R-:W-:Y:S02]  /*4370*/  SEL R5, R0, RZ, P1 ;  /* 0x000000ff00057207 */ /* 0x000fe40000800000 */
[----:B------:R-:W-:-:S03]  /*4380*/  ISETP.NE.OR P0, PT, R39, R4, P0 ;  /* 0x000000042700720c */ /* 0x000fc60000705670 */
[----:B----4-:R-:W-:Y:S01]  /*4390*/  IMAD.WIDE.U32 R2, R5, 0x4, R2 ;  /* 0x0000000405027825 */ /* 0x010fe200078e0002 */
        /* <DEDUP_REMOVED lines=10> */
.L_x_1640:
[----:B------:R-:W-:Y:S05]  /*4440*/  BSYNC B0 ;  /* 0x0000000000007941 */ /* 0x000fea0003800000 */
.L_x_1639:
[----:B------:R-:W-:Y:S05]  /*4450*/  @P0 EXIT ;  /* 0x000000000000094d */ /* 0x000fea0003800000 */
[----:B------:R-:W-:Y:S05]  /*4460*/  @P2 BRA `(.L_x_1641) ;  /* 0x0000000000202947 */ /* 0x000fea0003800000 */
[----:B------:R-:W-:-:S05]  /*4470*/  IMAD R0, R6, R7, RZ ;  /* 0x0000000706007224 */ /* 0x000fca00078e02ff */
[----:B------:R-:W-:-:S13]  /*4480*/  ISETP.NE.AND P0, PT, R0, -0x1, PT ;  /* 0xffffffff0000780c */ /* 0x000fda0003f05270 */
[----:B------:R-:W-:Y:S05]  /*4490*/  @!P0 BRA `(.L_x_1641) ;  /* 0x0000000000148947 */ /* 0x000fea0003800000 */
.L_x_1642:
[----:B-1----:R-:W2:Y:S04]  /*44a0*/  LDG.E.STRONG.GPU R5, desc[UR12][R2.64] ;  /* 0x0000000c02057981 */ /* 0x002ea8000c1ef900 */
[----:B--2---:R-:W-:Y:S01]  /*44b0*/  CCTL.IVALL ;  /* 0x00000000ff00798f */ /* 0x004fe20002000000 */
[----:B------:R-:W-:Y:S05]  /*44c0*/  YIELD ;  /* 0x0000000000007946 */ /* 0x000fea0003800000 */
[----:B------:R-:W-:-:S13]  /*44d0*/  ISETP.NE.AND P0, PT, R5, R0, PT ;  /* 0x000000000500720c */ /* 0x000fda0003f05270 */
[----:B------:R-:W-:Y:S05]  /*44e0*/  @P0 BRA `(.L_x_1642) ;  /* 0xfffffffc00ec0947 */ /* 0x000fea000383ffff */
.L_x_1641:
[----:B------:R-:W-:Y:S05]  /*44f0*/  WARPSYNC.ALL ;  /* 0x0000000000007948 */ /* 0x000fea0003800000 */
[----:B-1----:R-:W1:Y:S08]  /*4500*/  LDC.64 R2, c[0x0][0x288] ;  /* 0x0000a200ff027b82 */ /* 0x002e700000000a00 */
[----:B------:R-:W-:Y:S01]  /*4510*/  BAR.SYNC.DEFER_BLOCKING 0x0 ;  /* 0x0000000000007b1d */ /* 0x000fe20000010000 */
[----:B-1----:R-:W-:-:S04]  /*4520*/  LEA.HI R0, P0, R3, R2, RZ, 0x1 ;  /* 0x0000000203007211 */ /* 0x002fc800078108ff */
[----:B------:R-:W-:-:S04]  /*4530*/  IADD3.X R5, RZ, R3, RZ, P0, !PT ;  /* 0x00000003ff057210 */ /* 0x000fc800007fe4ff */
[--C-:B0-----:R-:W-:Y:S02]  /*4540*/  SHF.R.S64 R25, R0, 0x1, R5.reuse ;  /* 0x0000000100197819 */ /* 0x101fe40000001005 */
        /* <DEDUP_REMOVED lines=18> */
.L_x_1643:
        /* <DEDUP_REMOVED lines=25> */
.L_x_1644:
        /* <DEDUP_REMOVED lines=16> */
.L_x_3361:


//--------------------- .text._Z35group_norm_nhwc_bwd_one_pass_kernelI11Fp32IOBf16WLi256ELi8ELi128EEv26Group_norm_nhwc_bwd_params --------------------------
	.section	.text._Z35group_norm_nhwc_bwd_one_pass_kernelI11Fp32IOBf16WLi256ELi8ELi128EEv26Group_norm_nhwc_bwd_params,"ax",@progbits
	.align	128
        .global         _Z35group_norm_nhwc_bwd_one_pass_kernelI11Fp32IOBf16WLi256ELi8ELi128EEv26Group_norm_nhwc_bwd_params
        .type           _Z35group_norm_nhwc_bwd_one_pass_kernelI11Fp32IOBf16WLi256ELi8ELi128EEv26Group_norm_nhwc_bwd_params,@function
        .size           _Z35group_norm_nhwc_bwd_one_pass_kernelI11Fp32IOBf16WLi256ELi8ELi128EEv26Group_norm_nhwc_bwd_params,(.L_x_3362 - _Z35group_norm_nhwc_bwd_one_pass_kernelI11Fp32IOBf16WLi256ELi8ELi128EEv26Group_norm_nhwc_bwd_params)
        .other          _Z35group_norm_nhwc_bwd_one_pass_kernelI11Fp32IOBf16WLi256ELi8ELi128EEv26Group_norm_nhwc_bwd_params,@"STO_CUDA_ENTRY STV_DEFAULT"
_Z35group_norm_nhwc_bwd_one_pass_kernelI11Fp32IOBf16WLi256ELi8ELi128EEv26Group_norm_nhwc_bwd_params:
.text._Z35group_norm_nhwc_bwd_one_pass_kernelI11Fp32IOBf16WLi256ELi8ELi128EEv26Group_norm_nhwc_bwd_params:
        /* <DEDUP_REMOVED lines=66> */
.L_x_1696:
[----:B012-4-:R-:W0:Y:S01]  /*0420*/  LDC R6, c[0x0][0x2a0] ;  /* 0x0000a800ff067b82 */ /* 0x017e220000000800 */
[----:B------:R-:W-:Y:S01]  /*0430*/  ISETP.NE.AND P6, PT, R61, RZ, PT ;  /* 0x000000ff3d00720c */ /* 0x000fe20003fc5270 */
[----:B------:R-:W-:Y:S01]  /*0440*/  ULDC.64 UR10, c[0x0][0x298] ;  /* 0x0000a600000a7ab9 */ /* 0x000fe20000000a00 */
[C---:B------:R-:W-:Y:S02]  /*0450*/  IADD3 R21, R52.reuse, 0x40, RZ ;  /* 0x0000004034157810 */ /* 0x040fe40007ffe0ff */
[C---:B------:R-:W-:Y:S02]  /*0460*/  IADD3 R27, R52.reuse, 0x60, RZ ;  /* 0x00000060341b7810 */ /* 0x040fe40007ffe0ff */
[----:B------:R-:W-:Y:S01]  /*0470*/  IADD3 R29, R52, 0x80, RZ ;  /* 0x00000080341d7810 */ /* 0x000fe20007ffe0ff */
[----:B------:R-:W1:Y:S08]  /*0480*/  @P5 LDC.64 R16, c[0x0][0x288] ;  /* 0x0000a200ff105b82 */ /* 0x000e700000000a00 */
[----:B---3--:R-:W2:Y:S01]  /*0490*/  @P6 LDC.64 R8, c[0x0][0x288] ;  /* 0x0000a200ff086b82 */ /* 0x008ea20000000a00 */
        /* <DEDUP_REMOVED lines=18> */
[----:B------:R-:W-:Y:S02]  /*05c0*/  SHF.L.U32 R2, R60, 0x1, RZ ;  /* 0x000000013c027819 */ /* 0x000fe400000006ff */
[----:B------:R-:W1:Y:S02]  /*05d0*/  @P1 LDC.64 R36, c[0x0][0x228] ;  /* 0x00008a00ff241b82 */ /* 0x000e640000000a00 */
        /* <DEDUP_REMOVED lines=18> */
[----:B------:R-:W-:-:S04]  /*0700*/  ISETP.NE.AND P0, PT, R6, RZ, PT ;  /* 0x000000ff0600720c */ /* 0x000fc80003f05270 */
[C---:B------:R-:W-:Y:S02]  /*0710*/  SEL R63, R0.reuse, R5, !P0 ;  /* 0x00000005003f7207 */ /* 0x040fe40004000000 */
[----:B------:R-:W-:Y:S01]  /*0720*/  SEL R3, R0, R3, !P0 ;  /* 0x0000000300037207 */ /* 0x000fe20004000000 */
[----:B------:R-:W3:Y:S01]  /*0730*/  @P4 LDC.64 R4, c[0x0][0x288] ;  /* 0x0000a200ff044b82 */ /* 0x000ee20000000a00 */
        /* <DEDUP_REMOVED lines=8> */
[----:B------:R-:W-:Y:S01]  /*07c0*/  @P3 MOV R20, R64 ;  /* 0x0000004000143202 */ /* 0x000fe20000000f00 */
[----:B------:R-:W-:Y:S01]  /*07d0*/  ULDC.64 UR10, c[0x0][0x290] ;  /* 0x0000a400000a7ab9 */ /* 0x000fe20000000a00 */
[----:B------:R-:W-:Y:S01]  /*07e0*/  IADD3 R67, R65, R67, RZ ;  /* 0x0000004341437210 */ /* 0x000fe20007ffe0ff */
[C---:B------:R-:W-:Y:S01]  /*07f0*/  @P6 IMAD R7, R52.reuse, R9, R0 ;  /* 0x0000000934076224 */ /* 0x040fe200078e0200 */
[C---:B------:R-:W-:Y:S01]  /*0800*/  IADD3 R9, R52.reuse, 0x20, RZ ;  /* 0x0000002034097810 */ /* 0x040fe20007ffe0ff */
[----:B------:R-:W-:-:S03]  /*0810*/  @P6 IMAD.WIDE.U32 R2, R52, R8, R66 ;  /* 0x0000000834026225 */ /* 0x000fc600078e0042 */
[----:B------:R-:W-:Y:S02]  /*0820*/  SHF.R.S32.HI R19, RZ, 0x1f, R9 ;  /* 0x0000001fff137819 */ /* 0x000fe40000011409 */
[----:B------:R-:W-:-:S03]  /*0830*/  @P6 IADD3 R7, R3, R7, RZ ;  /* 0x0000000703076210 */ /* 0x000fc60007ffe0ff */
[----:B------:R-:W-:Y:S01]  /*0840*/  @P5 IMAD R6, R19, R16, RZ ;  /* 0x0000001013065224 */ /* 0x000fe200078e02ff */
[C---:B------:R-:W-:Y:S02]  /*0850*/  @P6 SHF.L.U32 R3, R2.reuse, 0x2, RZ ;  /* 0x0000000202036819 */ /* 0x040fe400000006ff */
[----:B------:R-:W-:Y:S01]  /*0860*/  @P6 SHF.L.U64.HI R0, R2, 0x2, R7 ;  /* 0x0000000202006819 */ /* 0x000fe20000010207 */
[----:B------:R-:W-:Y:S01]  /*0870*/  @P5 IMAD R17, R9, R17, R6 ;  /* 0x0000001109115224 */ /* 0x000fe200078e0206 */
[----:B------:R-:W-:Y:S02]  /*0880*/  @P5 MOV R6, R64 ;  /* 0x0000004000065202 */ /* 0x000fe40000000f00 */
[----:B------:R-:W-:Y:S02]  /*0890*/  @P5 MOV R7, R67 ;  /* 0x0000004300075202 */ /* 0x000fe40000000f00 */
[----:B0-----:R-:W-:Y:S02]  /*08a0*/  @P6 IADD3 R10, P0, R3, R10, RZ ;  /* 0x0000000a030a6210 */ /* 0x001fe40007f1e0ff */
[----:B------:R-:W-:Y:S01]  /*08b0*/  SHF.R.S32.HI R19, RZ, 0x1f, R21 ;  /* 0x0000001fff137819 */ /* 0x000fe20000011415 */
[----:B------:R-:W-:Y:S01]  /*08c0*/  @P5 IMAD.WIDE.U32 R6, R9, R16, R6 ;  /* 0x0000001009065225 */ /* 0x000fe200078e0006 */
[----:B------:R-:W-:Y:S01]  /*08d0*/  @P6 IADD3.X R11, R0, R11, RZ, P0, !PT ;  /* 0x0000000b000b6210 */ /* 0x000fe200007fe4ff */
[----:B------:R-:W0:Y:S01]  /*08e0*/  @P3 LDC.64 R8, c[0x0][0x288] ;  /* 0x0000a200ff083b82 */ /* 0x000e220000000a00 */
[----:B----4-:R-:W-:Y:S01]  /*08f0*/  @P6 IADD3 R12, P0, R3, R12, RZ ;  /* 0x0000000c030c6210 */ /* 0x010fe20007f1e0ff */
[----:B---3--:R-:W-:Y:S01]  /*0900*/  @P4 IMAD R16, R19, R4, RZ ;  /* 0x0000000413104224 */ /* 0x008fe200078e02ff */
[----:B------:R-:W-:-:S02]  /*0910*/  @P5 IADD3 R7, R7, R17, RZ ;  /* 0x0000001107075210 */ /* 0x000fc40007ffe0ff */
[----:B------:R-:W-:Y:S01]  /*0920*/  @P6 IADD3.X R13, R0, R13, RZ, P0, !PT ;  /* 0x0000000d000d6210 */ /* 0x000fe200007fe4ff */
[----:B------:R-:W-:Y:S01]  /*0930*/  @P4 IMAD R19, R21, R5, R16 ;  /* 0x0000000515134224 */ /* 0x000fe200078e0210 */
[C---:B------:R-:W-:Y:S01]  /*0940*/  @P5 SHF.L.U32 R17, R6.reuse, 0x2, RZ ;  /* 0x0000000206115819 */ /* 0x040fe200000006ff */
[----:B------:R-:W2:Y:S01]  /*0950*/  @P4 LDC.64 R2, c[0x0][0x228] ;  /* 0x00008a00ff024b82 */ /* 0x000ea20000000a00 */
[----:B------:R-:W-:Y:S02]  /*0960*/  @P5 SHF.L.U64.HI R0, R6, 0x2, R7 ;  /* 0x0000000206005819 */ /* 0x000fe40000010207 */
[----:B------:R-:W-:Y:S02]  /*0970*/  @P4 MOV R6, R64 ;  /* 0x0000004000064202 */ /* 0x000fe40000000f00 */
[----:B------:R-:W-:Y:S02]  /*0980*/  @P4 MOV R7, R67 ;  /* 0x0000004300074202 */ /* 0x000fe40000000f00 */
[----:B------:R-:W-:Y:S01]  /*0990*/  @P5 IADD3 R14, P0, R17, R14, RZ ;  /* 0x0000000e110e5210 */ /* 0x000fe20007f1e0ff */
[----:B------:R-:W-:-:S03]  /*09a0*/  @P4 IMAD.WIDE.U32 R4, R21, R4, R6 ;  /* 0x0000000415044225 */ /* 0x000fc600078e0006 */
[----:B------:R-:W-:Y:S01]  /*09b0*/  @P5 IADD3.X R15, R0, R15, RZ, P0, !PT ;  /* 0x0000000f000f5210 */ /* 0x000fe200007fe4ff */
[----:B------:R-:W3:Y:S01]  /*09c0*/  @P2 LDC.64 R6, c[0x0][0x288] ;  /* 0x0000a200ff062b82 */ /* 0x000ee20000000a00 */
[----:B------:R-:W-:Y:S02]  /*09d0*/  @P5 IADD3 R22, P0, R17, R22, RZ ;  /* 0x0000001611165210 */ /* 0x000fe40007f1e0ff */
[----:B------:R-:W-:Y:S02]  /*09e0*/  @P4 IADD3 R17, R5, R19, RZ ;  /* 0x0000001305114210 */ /* 0x000fe40007ffe0ff */
[----:B------:R-:W-:Y:S02]  /*09f0*/  SHF.R.S32.HI R19, RZ, 0x1f, R27 ;  /* 0x0000001fff137819 */ /* 0x000fe4000001141b */
[----:B------:R-:W-:Y:S02]  /*0a00*/  @P4 SHF.L.U32 R5, R4, 0x2, RZ ;  /* 0x0000000204054819 */ /* 0x000fe400000006ff */
[----:B------:R-:W-:-:S02]  /*0a10*/  @P5 IADD3.X R23, R0, R23, RZ, P0, !PT ;  /* 0x0000001700175210 */ /* 0x000fc400007fe4ff */
[----:B------:R-:W-:Y:S01]  /*0a20*/  @P4 SHF.L.U64.HI R24, R4, 0x2, R17 ;  /* 0x0000000204184819 */ /* 0x000fe20000010211 */
[----:B0-----:R-:W-:Y:S01]  /*0a30*/  @P3 IMAD R4, R19, R8, RZ ;  /* 0x0000000813043224 */ /* 0x001fe200078e02ff */
[----:B------:R-:W-:Y:S01]  /*0a40*/  @P4 IADD3 R56, P0, R5, R56, RZ ;  /* 0x0000003805384210 */ /* 0x000fe20007f1e0ff */
[----:B------:R-:W0:Y:S01]  /*0a50*/  @P3 LDC.64 R16, c[0x0][0x230] ;  /* 0x00008c00ff103b82 */ /* 0x000e220000000a00 */
[----:B------:R-:W-:Y:S01]  /*0a60*/  @P3 MOV R21, R67 ;  /* 0x0000004300153202 */ /* 0x000fe20000000f00 */
[----:B------:R-:W-:Y:S01]  /*0a70*/  @P3 IMAD R25, R27, R9, R4 ;  /* 0x000000091b193224 */ /* 0x000fe200078e0204 */
[C---:B------:R-:W-:Y:S02]  /*0a80*/  @P4 IADD3.X R57, R24.reuse, R57, RZ, P0, !PT ;  /* 0x0000003918394210 */ /* 0x040fe400007fe4ff */
[----:B--2---:R-:W-:Y:S01]  /*0a90*/  @P4 IADD3 R2, P0, R5, R2, RZ ;  /* 0x0000000205024210 */ /* 0x004fe20007f1e0ff */
[----:B------:R-:W-:Y:S01]  /*0aa0*/  @P3 IMAD.WIDE.U32 R8, R27, R8, R20 ;  /* 0x000000081b083225 */ /* 0x000fe200078e0014 */
[----:B------:R-:W-:Y:S01]  /*0ab0*/  SHF.R.S32.HI R21, RZ, 0x1f, R29 ;  /* 0x0000001fff157819 */ /* 0x000fe2000001141d */
[----:B------:R-:W2:Y:S01]  /*0ac0*/  @P3 LDC.64 R18, c[0x0][0x228] ;  /* 0x00008a00ff123b82 */ /* 0x000ea20000000a00 */
[----:B------:R-:W-:-:S02]  /*0ad0*/  @P4 IADD3.X R3, R24, R3, RZ, P0, !PT ;  /* 0x0000000318034210 */ /* 0x000fc400007fe4ff */
[----:B------:R-:W-:Y:S01]  /*0ae0*/  @P3 IADD3 R9, R9, R25, RZ ;  /* 0x0000001909093210 */ /* 0x000fe20007ffe0ff */
[----:B---3--:R-:W-:Y:S01]  /*0af0*/  @P2 IMAD R24, R21, R6, RZ ;  /* 0x0000000615182224 */ /* 0x008fe200078e02ff */
[C---:B------:R-:W-:Y:S02]  /*0b00*/  @P3 SHF.L.U32 R21, R8.reuse, 0x2, RZ ;  /* 0x0000000208153819 */ /* 0x040fe400000006ff */
[----:B------:R-:W-:Y:S01]  /*0b10*/  @P3 SHF.L.U64.HI R20, R8, 0x2, R9 ;  /* 0x0000000208143819 */ /* 0x000fe20000010209 */
[----:B------:R-:W3:Y:S01]  /*0b20*/  @P1 LDC.64 R4, c[0x0][0x288] ;  /* 0x0000a200ff041b82 */ /* 0x000ee20000000a00 */
[----:B------:R-:W-:Y:S01]  /*0b30*/  @P2 MOV R8, R64 ;  /* 0x0000004000082202 */ /* 0x000fe20000000f00 */
[----:B------:R-:W-:Y:S01]  /*0b40*/  @P2 IMAD R25, R29, R7, R24 ;  /* 0x000000071d192224 */ /* 0x000fe200078e0218 */
[----:B------:R-:W-:Y:S02]  /*0b50*/  @P2 MOV R9, R67 ;  /* 0x0000004300092202 */ /* 0x000fe40000000f00 */
[----:B------:R-:W-:-:S02]  /*0b60*/  IADD3 R27, R52, 0xa0, RZ ;  /* 0x000000a0341b7810 */ /* 0x000fc40007ffe0ff */
[----:B------:R-:W-:Y:S01]  /*0b70*/  P2R R0, PR, RZ, 0x20 ;  /* 0x00000020ff007803 */ /* 0x000fe20000000000 */
[----:B------:R-:W-:Y:S01]  /*0b80*/  @P2 IMAD.WIDE.U32 R6, R29, R6, R8 ;  /* 0x000000061d062225 */ /* 0x000fe200078e0008 */
[----:B0-----:R-:W-:Y:S01]  /*0b90*/  @P3 IADD3 R16, P0, R21, R16, RZ ;  /* 0x0000001015103210 */ /* 0x001fe20007f1e0ff */
[----:B------:R-:W0:Y:S01]  /*0ba0*/  LDC R8, c[0x0][0x2ac] ;  /* 0x0000ab00ff087b82 */ /* 0x000e220000000800 */
[----:B------:R-:W-:Y:S02]  /*0bb0*/  SHF.R.S32.HI R9, RZ, 0x1f, R27 ;  /* 0x0000001fff097819 */ /* 0x000fe4000001141b */
[----:B------:R-:W-:Y:S02]  /*0bc0*/  @P3 IADD3.X R17, R20, R17, RZ, P0, !PT ;  /* 0x0000001114113210 */ /* 0x000fe400007fe4ff */
[----:B------:R-:W-:Y:S02]  /*0bd0*/  @P2 IADD3 R7, R7, R25, RZ ;  /* 0x0000001907072210 */ /* 0x000fe40007ffe0ff */
[----:B--2---:R-:W-:-:S04]  /*0be0*/  @P3 IADD3 R18, P0, R21, R18, RZ ;  /* 0x0000001215123210 */ /* 0x004fc80007f1e0ff */
[----:B------:R-:W-:Y:S02]  /*0bf0*/  @P3 IADD3.X R19, R20, R19, RZ, P0, !PT ;  /* 0x0000001314133210 */ /* 0x000fe400007fe4ff */
[C---:B------:R-:W-:Y:S01]  /*0c00*/  @P2 SHF.L.U64.HI R20, R6.reuse, 0x2, R7 ;  /* 0x0000000206142819 */ /* 0x040fe20000010207 */
[----:B---3--:R-:W-:Y:S01]  /*0c10*/  @P1 IMAD R24, R9, R4, RZ ;  /* 0x0000000409181224 */ /* 0x008fe200078e02ff */
[----:B------:R-:W-:Y:S02]  /*0c20*/  @P2 SHF.L.U32 R9, R6, 0x2, RZ ;  /* 0x0000000206092819 */ /* 0x000fe400000006ff */
[----:B------:R-:W-:Y:S01]  /*0c30*/  @P1 MOV R6, R64 ;  /* 0x0000004000061202 */ /* 0x000fe20000000f00 */
[----:B------:R-:W-:Y:S01]  /*0c40*/  @P1 IMAD R21, R27, R5, R24 ;  /* 0x000000051b151224 */ /* 0x000fe200078e0218 */
[----:B------:R-:W-:Y:S02]  /*0c50*/  @P2 IADD3 R44, P0, R9, R44, RZ ;  /* 0x0000002c092c2210 */ /* 0x000fe40007f1e0ff */
[----:B------:R-:W-:-:S02]  /*0c60*/  @P1 MOV R7, R67 ;  /* 0x0000004300071202 */ /* 0x000fc40000000f00 */
[C---:B------:R-:W-:Y:S02]  /*0c70*/  @P2 IADD3.X R45, R20.reuse, R45, RZ, P0, !PT ;  /* 0x0000002d142d2210 */ /* 0x040fe400007fe4ff */
[----:B------:R-:W-:Y:S01]  /*0c80*/  @P2 IADD3 R46, P0, R9, R46, RZ ;  /* 0x0000002e092e2210 */ /* 0x000fe20007f1e0ff */
[----:B------:R-:W-:Y:S01]  /*0c90*/  @P1 IMAD.WIDE.U32 R4, R27, R4, R6 ;  /* 0x000000041b041225 */ /* 0x000fe200078e0006 */
[----:B------:R-:W-:Y:S02]  /*0ca0*/  SHF.R.U32.HI R9, RZ, 0x2, R60 ;  /* 0x00000002ff097819 */ /* 0x000fe4000001163c */
[----:B------:R-:W-:Y:S02]  /*0cb0*/  @P2 IADD3.X R47, R20, R47, RZ, P0, !PT ;  /* 0x0000002f142f2210 */ /* 0x000fe400007fe4ff */
[----:B------:R-:W-:Y:S01]  /*0cc0*/  @P1 IADD3 R7, R5, R21, RZ ;  /* 0x0000001505071210 */ /* 0x000fe20007ffe0ff */
[----:B0-----:R-:W-:Y:S01]  /*0cd0*/  IMAD R20, R8, UR14, R9 ;  /* 0x0000000e08147c24 */ /* 0x001fe2000f8e0209 */
[----:B------:R-:W-:-:S02]  /*0ce0*/  @P1 SHF.L.U32 R5, R4, 0x2, RZ ;  /* 0x0000000204051819 */ /* 0x000fc400000006ff */
[----:B------:R-:W-:Y:S02]  /*0cf0*/  @P1 SHF.L.U64.HI R6, R4, 0x2, R7 ;  /* 0x0000000204061819 */ /* 0x000fe40000010207 */
[----:B------:R-:W-:Y:S02]  /*0d00*/  IADD3 R4, R20, 0xc0, RZ ;  /* 0x000000c014047810 */ /* 0x000fe40007ffe0ff */
[----:B-1----:R-:W-:Y:S02]  /*0d10*/  @P1 IADD3 R48, P0, R5, R48, RZ ;  /* 0x0000003005301210 */ /* 0x002fe40007f1e0ff */
[----:B------:R-:W-:Y:S02]  /*0d20*/  ISETP.GE.U32.AND P6, PT, R4, UR10, PT ;  /* 0x0000000a04007c0c */ /* 0x000fe4000bfc6070 */
[----:B------:R-:W-:Y:S02]  /*0d30*/  SHF.R.S32.HI R4, RZ, 0x1f, R4 ;  /* 0x0000001fff047819 */ /* 0x000fe40000011404 */
[----:B------:R-:W-:-:S02]  /*0d40*/  @P1 IADD3.X R49, R6, R49, RZ, P0, !PT ;  /* 0x0000003106311210 */ /* 0x000fc400007fe4ff */
[----:B------:R-:W-:Y:S02]  /*0d50*/  ISETP.GE.AND.EX P6, PT, R4, UR11, PT, P6 ;  /* 0x0000000b04007c0c */ /* 0x000fe4000bfc6360 */
[----:B------:R-:W-:Y:S02]  /*0d60*/  @P1 IADD3 R36, P0, R5, R36, RZ ;  /* 0x0000002405241210 */ /* 0x000fe40007f1e0ff */
[----:B------:R-:W-:Y:S02]  /*0d70*/  ISETP.LT.U32.AND P6, PT, R60, 0x80, !P6 ;  /* 0x000000803c00780c */ /* 0x000fe400077c1070 */
[----:B------:R-:W-:Y:S02]  /*0d80*/  @P1 IADD3.X R37, R6, R37, RZ, P0, !PT ;  /* 0x0000002506251210 */ /* 0x000fe400007fe4ff */
[----:B------:R-:W-:-:S04]  /*0d90*/  IADD3 R21, R52, 0xc0, RZ ;  /* 0x000000c034157810 */ /* 0x000fc80007ffe0ff */
[----:B------:R-:W-:-:S05]  /*0da0*/  SHF.R.S32.HI R5, RZ, 0x1f, R21 ;  /* 0x0000001fff057819 */ /* 0x000fca0000011415 */
[----:B------:R-:W0:Y:S08]  /*0db0*/  @P6 LDC.64 R6, c[0x0][0x288] ;  /* 0x0000a200ff066b82 */ /* 0x000e300000000a00 */
        /* <DEDUP_REMOVED lines=11> */
[----:B-1----:R-:W-:-:S04]  /*0e70*/  @P6 IADD3 R8, P0, R25, R8, RZ ;  /* 0x0000000819086210 */ /* 0x002fc80007f1e0ff */
[----:B------:R-:W-:Y:S02]  /*0e80*/  @P6 IADD3.X R9, R4, R9, RZ, P0, !PT ;  /* 0x0000000904096210 */ /* 0x000fe400007fe4ff */
[----:B0-----:R-:W-:-:S04]  /*0e90*/  @P6 IADD3 R24, P0, R25, R6, RZ ;  /* 0x0000000619186210 */ /* 0x001fc80007f1e0ff */
[----:B------:R-:W-:Y:S02]  /*0ea0*/  @P6 IADD3.X R25, R4, R7, RZ, P0, !PT ;  /* 0x0000000704196210 */ /* 0x000fe400007fe4ff */
[----:B------:R-:W-:-:S04]  /*0eb0*/  IADD3 R4, R20, 0xe0, RZ ;  /* 0x000000e014047810 */ /* 0x000fc80007ffe0ff */
[----:B------:R-:W-:Y:S02]  /*0ec0*/  SHF.R.S32.HI R5, RZ, 0x1f, R4 ;  /* 0x0000001fff057819 */ /* 0x000fe40000011404 */
[----:B------:R-:W-:-:S04]  /*0ed0*/  ISETP.GE.U32.AND P0, PT, R4, UR10, PT ;  /* 0x0000000a04007c0c */ /* 0x000fc8000bf06070 */
[----:B------:R-:W-:Y:S01]  /*0ee0*/  ISETP.GE.AND.EX P0, PT, R5, UR11, PT, P0 ;  /* 0x0000000b05007c0c */ /* 0x000fe2000bf06300 */
[----:B------:R-:W-:Y:S01]  /*0ef0*/  ULDC.64 UR10, c[0x0][0x248] ;  /* 0x00009200000a7ab9 */ /* 0x000fe20000000a00 */
[----:B------:R-:W-:Y:S01]  /*0f00*/  SHF.R.S32.HI R5, RZ, 0x1f, R21 ;  /* 0x0000001fff057819 */ /* 0x000fe20000011415 */
[----:B------:R-:W-:Y:S01]  /*0f10*/  UIMAD.WIDE UR10, UR15, 0x8, UR10 ;  /* 0x000000080f0a78a5 */ /* 0x000fe2000f8e020a */
[----:B------:R-:W-:-:S05]  /*0f20*/  ISETP.LT.U32.AND P0, PT, R60, 0x80, !P0 ;  /* 0x000000803c00780c */ /* 0x000fca0004701070 */
[----:B------:R-:W-:Y:S02]  /*0f30*/  MOV R42, UR10 ;  /* 0x0000000a002a7c02 */ /* 0x000fe40008000f00 */
[----:B------:R-:W-:-:S06]  /*0f40*/  MOV R43, UR11 ;  /* 0x0000000b002b7c02 */ /* 0x000fcc0008000f00 */
[----:B------:R-:W2:Y:S01]  /*0f50*/  LDG.E.64 R42, desc[UR12][R42.64] ;  /* 0x0000000c2a2a7981 */ /* 0x000ea2000c1e1b00 */
[----:B------:R-:W0:Y:S08]  /*0f60*/  @P0 LDC.64 R6, c[0x0][0x288] ;  /* 0x0000a200ff060b82 */ /* 0x000e300000000a00 */
[----:B------:R-:W1:Y:S01]  /*0f70*/  @P0 LDC.64 R38, c[0x0][0x230] ;  /* 0x00008c00ff260b82 */ /* 0x000e620000000a00 */
[----:B0-----:R-:W-:Y:S01]  /*0f80*/  @P0 IMAD R4, R5, R6, RZ ;  /* 0x0000000605040224 */ /* 0x001fe200078e02ff */
[----:B------:R-:W-:-:S03]  /*0f90*/  @P0 MOV R5, R67 ;  /* 0x0000004300050202 */ /* 0x000fc60000000f00 */
[----:B------:R-:W-:Y:S01]  /*0fa0*/  @P0 IMAD R7, R21, R7, R4 ;  /* 0x0000000715070224 */ /* 0x000fe200078e0204 */
[----:B------:R-:W-:-:S05]  /*0fb0*/  @P0 MOV R4, R64 ;  /* 0x0000004000040202 */ /* 0x000fca0000000f00 */
[----:B------:R-:W-:Y:S01]  /*0fc0*/  @P0 IMAD.WIDE.U32 R4, R21, R6, R4 ;  /* 0x0000000615040225 */ /* 0x000fe200078e0004 */
[----:B------:R-:W-:-:S04]  /*0fd0*/  CS2R R20, SRZ ;  /* 0x0000000000147805 */ /* 0x000fc8000001ff00 */
[----:B------:R-:W-:Y:S02]  /*0fe0*/  @P0 IADD3 R5, R5, R7, RZ ;  /* 0x0000000705050210 */ /* 0x000fe40007ffe0ff */
[----:B------:R-:W0:Y:S01]  /*0ff0*/  @P0 LDC.64 R6, c[0x0][0x228] ;  /* 0x00008a00ff060b82 */ /* 0x000e220000000a00 */
[C---:B------:R-:W-:Y:S01]  /*1000*/  @P0 SHF.L.U32 R41, R4.reuse, 0x2, RZ ;  /* 0x0000000204290819 */ /* 0x040fe200000006ff */
[----:B------:R3:W5:Y:S01]  /*1010*/  @P6 LDG.E.64 R20, desc[UR12][R8.64] ;  /* 0x0000000c08146981 */ /* 0x000762000c1e1b00 */
[----:B------:R-:W-:Y:S02]  /*1020*/  @P0 SHF.L.U64.HI R4, R4, 0x2, R5 ;  /* 0x0000000204040819 */ /* 0x000fe40000010205 */
[----:B-1----:R-:W-:-:S04]  /*1030*/  @P0 IADD3 R38, P5, R41, R38, RZ ;  /* 0x0000002629260210 */ /* 0x002fc80007fbe0ff */
[----:B------:R-:W-:Y:S02]  /*1040*/  @P0 IADD3.X R39, R4, R39, RZ, P5, !PT ;  /* 0x0000002704270210 */ /* 0x000fe40002ffe4ff */
[----:B------:R-:W-:Y:S02]  /*1050*/  CS2R R30, SRZ ;  /* 0x00000000001e7805 */ /* 0x000fe4000001ff00 */
[----:B------:R-:W-:Y:S02]  /*1060*/  CS2R R26, SRZ ;  /* 0x00000000001a7805 */ /* 0x000fe4000001ff00 */
[----:B---3--:R-:W-:-:S04]  /*1070*/  CS2R R8, SRZ ;  /* 0x0000000000087805 */ /* 0x008fc8000001ff00 */
[----:B------:R1:W5:Y:S01]  /*1080*/  @P3 LDG.E.64 R26, desc[UR12][R16.64] ;  /* 0x0000000c101a3981 */ /* 0x000362000c1e1b00 */
[----:B0-----:R-:W-:-:S04]  /*1090*/  @P0 IADD3 R40, P5, R41, R6, RZ ;  /* 0x0000000629280210 */ /* 0x001fc80007fbe0ff */
[----:B------:R-:W-:Y:S02]  /*10a0*/  @P0 IADD3.X R41, R4, R7, RZ, P5, !PT ;  /* 0x0000000704290210 */ /* 0x000fe40002ffe4ff */
[----:B------:R-:W-:Y:S02]  /*10b0*/  CS2R R4, SRZ ;  /* 0x0000000000047805 */ /* 0x000fe4000001ff00 */
[----:B------:R-:W-:Y:S02]  /*10c0*/  ISETP.NE.AND P5, PT, R0, RZ, PT ;  /* 0x000000ff0000720c */ /* 0x000fe40003fa5270 */
[----:B-1----:R-:W-:Y:S02]  /*10d0*/  CS2R R16, SRZ ;  /* 0x0000000000107805 */ /* 0x002fe4000001ff00 */
[----:B------:R0:W5:Y:S04]  /*10e0*/  @P6 LDG.E.64 R4, desc[UR12][R24.64] ;  /* 0x0000000c18046981 */ /* 0x000168000c1e1b00 */
[----:B------:R-:W5:Y:S05]  /*10f0*/  @P1 LDG.E.64 R16, desc[UR12][R36.64] ;  /* 0x0000000c24101981 */ /* 0x000f6a000c1e1b00 */
[----:B------:R1:W5:Y:S01]  /*1100*/  @P5 LDG.E.64 R30, desc[UR12][R14.64] ;  /* 0x0000000c0e1e5981 */ /* 0x000362000c1e1b00 */
[----:B0-----:R-:W-:-:S03]  /*1110*/  CS2R R24, SRZ ;  /* 0x0000000000187805 */ /* 0x001fc6000001ff00 */
[----:B------:R0:W5:Y:S04]  /*1120*/  @P5 LDG.E.64 R8, desc[UR12][R22.64] ;  /* 0x0000000c16085981 */ /* 0x000168000c1e1b00 */
[----:B------:R-:W5:Y:S01]  /*1130*/  @P2 LDG.E.64 R24, desc[UR12][R44.64] ;  /* 0x0000000c2c182981 */ /* 0x000f62000c1e1b00 */
[----:B-1----:R-:W-:Y:S02]  /*1140*/  CS2R R14, SRZ ;  /* 0x00000000000e7805 */ /* 0x002fe4000001ff00 */
[----:B0-----:R-:W-:-:S04]  /*1150*/  CS2R R22, SRZ ;  /* 0x0000000000167805 */ /* 0x001fc8000001ff00 */
[----:B------:R-:W5:Y:S04]  /*1160*/  @P2 LDG.E.64 R14, desc[UR12][R46.64] ;  /* 0x0000000c2e0e2981 */ /* 0x000f68000c1e1b00 */
[----:B------:R-:W5:Y:S01]  /*1170*/  @P1 LDG.E.64 R22, desc[UR12][R48.64] ;  /* 0x0000000c30161981 */ /* 0x000f62000c1e1b00 */
[----:B------:R-:W-:Y:S02]  /*1180*/  ISETP.NE.AND P6, PT, R61, RZ, PT ;  /* 0x000000ff3d00720c */ /* 0x000fe40003fc5270 */
[----:B------:R-:W-:Y:S02]  /*1190*/  CS2R R32, SRZ ;  /* 0x0000000000207805 */ /* 0x000fe4000001ff00 */
[----:B------:R-:W-:-:S09]  /*11a0*/  CS2R R6, SRZ ;  /* 0x0000000000067805 */ /* 0x000fd2000001ff00 */
[----:B------:R0:W5:Y:S04]  /*11b0*/  @P6 LDG.E.64 R32, desc[UR12][R10.64] ;  /* 0x0000000c0a206981 */ /* 0x000168000c1e1b00 */
[----:B------:R1:W5:Y:S01]  /*11c0*/  @P6 LDG.E.64 R6, desc[UR12][R12.64] ;  /* 0x0000000c0c066981 */ /* 0x000362000c1e1b00 */
[----:B0-----:R-:W-:Y:S02]  /*11d0*/  CS2R R10, SRZ ;  /* 0x00000000000a7805 */ /* 0x001fe4000001ff00 */
[----:B-1----:R-:W-:-:S04]  /*11e0*/  CS2R R12, SRZ ;  /* 0x00000000000c7805 */ /* 0x002fc8000001ff00 */
[----:B------:R0:W5:Y:S04]  /*11f0*/  @P4 LDG.E.64 R10, desc[UR12][R2.64] ;  /* 0x0000000c020a4981 */ /* 0x000168000c1e1b00 */
[----:B------:R1:W5:Y:S01]  /*1200*/  @P3 LDG.E.64 R12, desc[UR12][R18.64] ;  /* 0x0000000c120c3981 */ /* 0x000362000c1e1b00 */
[----:B0-----:R-:W-:Y:S01]  /*1210*/  HFMA2.MMA R3, -RZ, RZ, 0, 0 ;  /* 0x00000000ff037435 */ /* 0x001fe200000001ff */
[----:B------:R-:W-:Y:S02]  /*1220*/  MOV R2, RZ ;  /* 0x000000ff00027202 */ /* 0x000fe40000000f00 */
[----:B-1----:R-:W-:-:S07]  /*1230*/  CS2R R18, SRZ ;  /* 0x0000000000127805 */ /* 0x002fce000001ff00 */
[----:B------:R-:W5:Y:S04]  /*1240*/  @P0 LDG.E.64 R2, desc[UR12][R38.64] ;  /* 0x0000000c26020981 */ /* 0x000f68000c1e1b00 */
[----:B------:R-:W5:Y:S01]  /*1250*/  @P0 LDG.E.64 R18, desc[UR12][R40.64] ;  /* 0x0000000c28120981 */ /* 0x000f62000c1e1b00 */
[----:B------:R-:W-:Y:S01]  /*1260*/  UMOV UR18, 0x3f800000 ;  /* 0x3f80000000127882 */ /* 0x000fe20000000000 */
[----:B------:R-:W-:Y:S01]  /*1270*/  CS2R R28, SRZ ;  /* 0x00000000001c7805 */ /* 0x000fe2000001ff00 */
[----:B------:R-:W-:Y:S01]  /*1280*/  BSSY B0, `(.L_x_1646) ;  /* 0x0000023000007945 */ /* 0x000fe20003800000 */
[----:B------:R-:W-:-:S04]  /*1290*/  CS2R R58, SRZ ;  /* 0x00000000003a7805 */ /* 0x000fc8000001ff00 */
[----:B------:R0:W5:Y:S02]  /*12a0*/  @P4 LDG.E.64 R28, desc[UR12][R56.64] ;  /* 0x0000000c381c4981 */ /* 0x000164000c1e1b00 */
        /* <DEDUP_REMOVED lines=32> */
.L_x_1647:
[----:B------:R-:W-:Y:S05]  /*14b0*/  BSYNC B0 ;  /* 0x0000000000007941 */ /* 0x000fea0003800000 */
.L_x_1646:
[----:B------:R-:W-:Y:S01]  /*14c0*/  ISETP.NE.AND P0, PT, RZ, UR16, PT ;  /* 0x00000010ff007c0c */ /* 0x000fe2000bf05270 */
[----:B-----5:R-:W-:Y:S01]  /*14d0*/  FADD.FTZ R50, R32, -UR19 ;  /* 0x8000001320327e21 */ /* 0x020fe20008010000 */
[----:B------:R-:W-:Y:S01]  /*14e0*/  FADD.FTZ R49, R33, -UR19 ;  /* 0x8000001321317e21 */ /* 0x000fe20008010000 */
[----:B------:R-:W-:Y:S01]  /*14f0*/  FADD.FTZ R48, R30, -UR19 ;  /* 0x800000131e307e21 */ /* 0x000fe20008010000 */
[----:B------:R-:W-:Y:S01]  /*1500*/  P2R R0, PR, RZ, 0x1 ;  /* 0x00000001ff007803 */ /* 0x000fe20000000000 */
[----:B------:R-:W-:Y:S01]  /*1510*/  FADD.FTZ R47, R31, -UR19 ;  /* 0x800000131f2f7e21 */ /* 0x000fe20008010000 */
[----:B------:R-:W-:Y:S01]  /*1520*/  MOV R33, R6 ;  /* 0x0000000600217202 */ /* 0x000fe20000000f00 */
[----:B------:R-:W-:Y:S01]  /*1530*/  FMUL.FTZ R50, R50, UR18 ;  /* 0x0000001232327c20 */ /* 0x000fe20008410000 */
[----:B------:R-:W-:Y:S01]  /*1540*/  MOV R30, R7 ;  /* 0x00000007001e7202 */ /* 0x000fe20000000f00 */
[----:B------:R-:W-:Y:S01]  /*1550*/  FMUL.FTZ R49, R49, UR18 ;  /* 0x0000001231317c20 */ /* 0x000fe20008410000 */
[----:B------:R-:W-:-:S03]  /*1560*/  MOV R32, R8 ;  /* 0x0000000800207202 */ /* 0x000fc60000000f00 */
        /* <DEDUP_REMOVED lines=19> */
.L_x_1648:
        /* <DEDUP_REMOVED lines=26> */
.L_x_1649:
[----:B------:R-:W-:Y:S01]  /*1840*/  FFMA.FTZ R39, R49, R0, R34 ;  /* 0x0000000031277223 */ /* 0x000fe20000010022 */
[----:B------:R-:W-:Y:S01]  /*1850*/  FMUL.FTZ R37, R32, R59 ;  /* 0x0000003b20257220 */ /* 0x000fe20000410000 */
[----:B------:R-:W-:Y:S01]  /*1860*/  FADD.FTZ R0, R0, R35 ;  /* 0x0000002300007221 */ /* 0x000fe20000010000 */
[----:B------:R-:W-:Y:S01]  /*1870*/  FADD.FTZ R46, R28, -UR19 ;  /* 0x800000131c2e7e21 */ /* 0x000fe20008010000 */
[----:B------:R-:W-:Y:S01]  /*1880*/  FADD.FTZ R29, R29, -UR19 ;  /* 0x800000131d1d7e21 */ /* 0x000fe20008010000 */
        /* <DEDUP_REMOVED lines=26> */
.L_x_1650:
        /* <DEDUP_REMOVED lines=31> */
.L_x_1651:
[----:B------:R-:W-:Y:S01]  /*1c20*/  FFMA.FTZ R37, R45, R36, R34 ;  /* 0x000000242d257223 */ /* 0x000fe20000010022 */
[----:B------:R-:W-:Y:S01]  /*1c30*/  FMUL.FTZ R35, R27, R59 ;  /* 0x0000003b1b237220 */ /* 0x000fe20000410000 */
[----:B------:R-:W-:Y:S01]  /*1c40*/  FADD.FTZ R38, R36, R29 ;  /* 0x0000001d24267221 */ /* 0x000fe20000010000 */
[----:B------:R-:W-:Y:S01]  /*1c50*/  FMUL.FTZ R36, R26, R56 ;  /* 0x000000381a247220 */ /* 0x000fe20000410000 */
[----:B------:R-:W-:Y:S01]  /*1c60*/  FADD.FTZ R42, R24, -UR19 ;  /* 0x80000013182a7e21 */ /* 0x000fe20008010000 */
[----:B------:R-:W-:Y:S01]  /*1c70*/  FFMA.FTZ R34, R44, R35, R37 ;  /* 0x000000232c227223 */ /* 0x000fe20000010025 */
[----:B------:R-:W-:Y:S01]  /*1c80*/  FADD.FTZ R35, R38, R35 ;  /* 0x0000002326237221 */ /* 0x000fe20000010000 */
[----:B------:R-:W-:Y:S01]  /*1c90*/  FADD.FTZ R41, R25, -UR19 ;  /* 0x8000001319297e21 */ /* 0x000fe20008010000 */
[----:B------:R-:W-:Y:S01]  /*1ca0*/  MOV R24, R14 ;  /* 0x0000000e00187202 */ /* 0x000fe20000000f00 */
[----:B------:R-:W-:Y:S01]  /*1cb0*/  FFMA.FTZ R29, R43, R36, R34 ;  /* 0x000000242b1d7223 */ /* 0x000fe20000010022 */
[----:B------:R-:W-:Y:S01]  /*1cc0*/  FADD.FTZ R34, R36, R35 ;  /* 0x0000002324227221 */ /* 0x000fe20000010000 */
[----:B------:R-:W-:Y:S01]  /*1cd0*/  MOV R25, R15 ;  /* 0x0000000f00197202 */ /* 0x000fe20000000f00 */
[----:B------:R-:W-:Y:S01]  /*1ce0*/  FMUL.FTZ R42, R42, UR18 ;  /* 0x000000122a2a7c20 */ /* 0x000fe20008410000 */
        /* <DEDUP_REMOVED lines=15> */
[----:B------:R-:W-:Y:S01]  /*1de0*/  FMUL.FTZ R33, R15, R40 ;  /* 0x000000280f217220 */ /* 0x000fe20000410000 */
[----:B-1----:R-:W-:-:S04]  /*1df0*/  FADD.FTZ R62, -R39, 1 ;  /* 0x3f800000273e7421 */ /* 0x002fc80000010100 */
[----:B------:R-:W-:Y:S01]  /*1e00*/  FFMA.FTZ R25, R25, R62, 1 ;  /* 0x3f80000019197423 */ /* 0x000fe2000001003e */
[----:B------:R-:W-:Y:S01]  /*1e10*/  FFMA.FTZ R62, R24, R69, 1 ;  /* 0x3f800000183e7423 */ /* 0x000fe20000010045 */
[----:B------:R-:W-:-:S04]  /*1e20*/  FMUL.FTZ R24, R14, R39 ;  /* 0x000000270e187220 */ /* 0x000fc80000410000 */
[----:B------:R-:W-:Y:S01]  /*1e30*/  FMUL.FTZ R24, R24, R25 ;  /* 0x0000001918187220 */ /* 0x000fe20000410000 */
[----:B------:R-:W-:-:S07]  /*1e40*/  FMUL.FTZ R25, R33, R62 ;  /* 0x0000003e21197220 */ /* 0x000fce0000410000 */
.L_x_1652:
[----:B------:R-:W-:Y:S01]  /*1e50*/  FMUL.FTZ R39, R24, R59 ;  /* 0x0000003b18277220 */ /* 0x000fe20000410000 */
[----:B------:R-:W-:Y:S01]  /*1e60*/  FFMA.FTZ R33, R48, R32, R35 ;  /* 0x0000002030217223 */ /* 0x000fe20000010023 */
[----:B------:R-:W-:Y:S01]  /*1e70*/  FADD.FTZ R35, R37, R32 ;  /* 0x0000002025237221 */ /* 0x000fe20000010000 */
[----:B------:R-:W-:Y:S01]  /*1e80*/  FFMA.FTZ R38, R49, R30, RZ ;  /* 0x0000001e31267223 */ /* 0x000fe200000100ff */
[----:B------:R-:W-:Y:S01]  /*1e90*/  FFMA.FTZ R36, R42, R39, R29 ;  /* 0x000000272a247223 */ /* 0x000fe2000001001d */
[----:B------:R-:W-:Y:S01]  /*1ea0*/  FADD.FTZ R39, R34, R39 ;  /* 0x0000002722277221 */ /* 0x000fe20000010000 */
[----:B------:R-:W-:Y:S01]  /*1eb0*/  FADD.FTZ R32, RZ, R30 ;  /* 0x0000001eff207221 */ /* 0x000fe20000010000 */
[----:B------:R-:W-:Y:S01]  /*1ec0*/  FMUL.FTZ R34, R25, R56 ;  /* 0x0000003819227220 */ /* 0x000fe20000410000 */
[----:B------:R-:W-:Y:S01]  /*1ed0*/  FADD.FTZ R22, R22, -UR19 ;  /* 0x8000001316167e21 */ /* 0x000fe20008010000 */
[----:B------:R-:W-:Y:S01]  /*1ee0*/  FADD.FTZ R23, R23, -UR19 ;  /* 0x8000001317177e21 */ /* 0x000fe20008010000 */
[----:B------:R-:W-:Y:S01]  /*1ef0*/  FFMA.FTZ R30, R47, R31, R38 ;  /* 0x0000001f2f1e7223 */ /* 0x000fe20000010026 */
[----:B------:R-:W-:Y:S01]  /*1f00*/  FADD.FTZ R29, R32, R31 ;  /* 0x0000001f201d7221 */ /* 0x000fe20000010000 */
[----:B------:R-:W-:Y:S01]  /*1f10*/  FFMA.FTZ R37, R41, R34, R36 ;  /* 0x0000002229257223 */ /* 0x000fe20000010024 */
[----:B------:R-:W-:Y:S01]  /*1f20*/  FADD.FTZ R36, R34, R39 ;  /* 0x0000002722247221 */ /* 0x000fe20000010000 */
[----:B------:R-:W-:Y:S01]  /*1f30*/  MOV R32, R16 ;  /* 0x0000001000207202 */ /* 0x000fe20000000f00 */
[----:B------:R-:W-:Y:S01]  /*1f40*/  FMUL.FTZ R40, R22, UR18 ;  /* 0x0000001216287c20 */ /* 0x000fe20008410000 */
[----:B------:R-:W-:Y:S01]  /*1f50*/  MOV R31, R17 ;  /* 0x00000011001f7202 */ /* 0x000fe20000000f00 */
        /* <DEDUP_REMOVED lines=20> */
.L_x_1653:
[----:B------:R-:W-:Y:S01]  /*20a0*/  FMUL.FTZ R39, R32, R59 ;  /* 0x0000003b20277220 */ /* 0x000fe20000410000 */
[----:B------:R-:W-:Y:S01]  /*20b0*/  FADD.FTZ R34, R35, R0 ;  /* 0x0000000023227221 */ /* 0x000fe20000010000 */
[----:B------:R-:W-:Y:S01]  /*20c0*/  FFMA.FTZ R33, R46, R0, R33 ;  /* 0x000000002e217223 */ /* 0x000fe20000010021 */
[----:B------:R-:W-:Y:S01]  /*20d0*/  FMUL.FTZ R22, R31, R56 ;  /* 0x000000381f167220 */ /* 0x000fe20000410000 */
[----:B------:R-:W-:Y:S01]  /*20e0*/  FFMA.FTZ R0, R40, R39, R37 ;  /* 0x0000002728007223 */ /* 0x000fe20000010025 */
[----:B------:R-:W-:Y:S01]  /*20f0*/  FADD.FTZ R39, R36, R39 ;  /* 0x0000002724277221 */ /* 0x000fe20000010000 */
[----:B------:R-:W-:Y:S01]  /*2100*/  FADD.FTZ R37, R21, -UR19 ;  /* 0x8000001315257e21 */ /* 0x000fe20008010000 */
[----:B------:R-:W-:Y:S01]  /*2110*/  FADD.FTZ R36, R20, -UR19 ;  /* 0x8000001314247e21 */ /* 0x000fe20008010000 */
[----:B------:R-:W-:Y:S01]  /*2120*/  FFMA.FTZ R21, R23, R22, R0 ;  /* 0x0000001617157223 */ /* 0x000fe20000010000 */
[----:B------:R-:W-:Y:S01]  /*2130*/  FADD.FTZ R20, R22, R39 ;  /* 0x0000002716147221 */ /* 0x000fe20000010000 */
[----:B------:R-:W-:Y:S01]  /*2140*/  FMUL.FTZ R0, R37, UR18 ;  /* 0x0000001225007c20 */ /* 0x000fe20008410000 */
[----:B------:R-:W-:Y:S01]  /*2150*/  MOV R35, R4 ;  /* 0x0000000400237202 */ /* 0x000fe20000000f00 */
[----:B------:R-:W-:Y:S01]  /*2160*/  FMUL.FTZ R22, R36, UR18 ;  /* 0x0000001224167c20 */ /* 0x000fe20008410000 */
        /* <DEDUP_REMOVED lines=20> */
.L_x_1654:
[----:B------:R-:W-:Y:S01]  /*22b0*/  FMUL.FTZ R39, R35, R59 ;  /* 0x0000003b23277220 */ /* 0x000fe20000410000 */
[----:B------:R-:W-:Y:S01]  /*22c0*/  FMUL.FTZ R36, R37, R56 ;  /* 0x0000003825247220 */ /* 0x000fe20000410000 */
[----:B------:R-:W-:Y:S01]  /*22d0*/  FADD.FTZ R2, R2, -UR19 ;  /* 0x8000001302027e21 */ /* 0x000fe20008010000 */
[----:B------:R-:W-:Y:S01]  /*22e0*/  FADD.FTZ R3, R3, -UR19 ;  /* 0x8000001303037e21 */ /* 0x000fe20008010000 */
[----:B------:R-:W-:Y:S01]  /*22f0*/  FFMA.FTZ R21, R22, R39, R21 ;  /* 0x0000002716157223 */ /* 0x000fe20000010015 */
[----:B------:R-:W-:Y:S01]  /*2300*/  FADD.FTZ R39, R20, R39 ;  /* 0x0000002714277221 */ /* 0x000fe20000010000 */
[----:B------:R-:W-:Y:S01]  /*2310*/  FMUL.FTZ R2, R2, UR18 ;  /* 0x0000001202027c20 */ /* 0x000fe20008410000 */
[----:B------:R-:W-:Y:S01]  /*2320*/  FMUL.FTZ R3, R3, UR18 ;  /* 0x0000001203037c20 */ /* 0x000fe20008410000 */
[----:B------:R-:W-:Y:S01]  /*2330*/  FFMA.FTZ R21, R0, R36, R21 ;  /* 0x0000002400157223 */ /* 0x000fe20000010015 */
[----:B------:R-:W-:Y:S01]  /*2340*/  FADD.FTZ R36, R36, R39 ;  /* 0x0000002724247221 */ /* 0x000fe20000010000 */
[----:B------:R-:W-:-:S02]  /*2350*/  MOV R38, R18 ;  /* 0x0000001200267202 */ /* 0x000fc40000000f00 */
[----:B------:R-:W-:Y:S01]  /*2360*/  MOV R20, R19 ;  /* 0x0000001300147202 */ /* 0x000fe20000000f00 */
[----:B------:R-:W-:Y:S06]  /*2370*/  @!P0 BRA `(.L_x_1655) ;  /* 0x0000000000488947 */ /* 0x000fec0003800000 */
[----:B------:R-:W-:Y:S01]  /*2380*/  FFMA.FTZ R38, R2, R59, R57 ;  /* 0x0000003b02267223 */ /* 0x000fe20000010039 */
[----:B------:R-:W-:-:S03]  /*2390*/  FFMA.FTZ R20, R3, R56, R58 ;  /* 0x0000003803147223 */ /* 0x000fc6000001003a */
[----:B------:R-:W-:-:S06]  /*23a0*/  FMUL.FTZ R68, R38, -1.4426950216293334961 ;  /* 0xbfb8aa3b26447820 */ /* 0x000fcc0000410000 */
[----:B------:R-:W0:Y:S02]  /*23b0*/  MUFU.EX2 R68, R68 ;  /* 0x0000004400447308 */ /* 0x000e240000000800 */
[----:B0-----:R-:W-:-:S06]  /*23c0*/  FADD.FTZ R39, R68, 1 ;  /* 0x3f80000044277421 */ /* 0x001fcc0000010000 */
[----:B------:R-:W0:Y:S02]  /*23d0*/  MUFU.RCP R39, R39 ;  /* 0x0000002700277308 */ /* 0x000e240000001000 */
[----:B0-----:R-:W-:Y:S01]  /*23e0*/  FADD.FTZ R69, -R39, 1 ;  /* 0x3f80000027457421 */ /* 0x001fe20000010100 */
[----:B------:R-:W-:-:S03]  /*23f0*/  FMUL.FTZ R39, R18, R39 ;  /* 0x0000002712277220 */ /* 0x000fc60000410000 */
[----:B------:R-:W-:Y:S01]  /*2400*/  FFMA.FTZ R38, R38, R69, 1 ;  /* 0x3f80000026267423 */ /* 0x000fe20000010045 */
[----:B------:R-:W-:-:S03]  /*2410*/  FMUL.FTZ R69, R20, -1.4426950216293334961 ;  /* 0xbfb8aa3b14457820 */ /* 0x000fc60000410000 */
[----:B------:R-:W-:-:S03]  /*2420*/  FMUL.FTZ R38, R39, R38 ;  /* 0x0000002627267220 */ /* 0x000fc60000410000 */
[----:B------:R-:W0:Y:S02]  /*2430*/  MUFU.EX2 R69, R69 ;  /* 0x0000004500457308 */ /* 0x000e240000000800 */
[----:B0-----:R-:W-:-:S06]  /*2440*/  FADD.FTZ R62, R69, 1 ;  /* 0x3f800000453e7421 */ /* 0x001fcc0000010000 */
[----:B------:R-:W0:Y:S02]  /*2450*/  MUFU.RCP R62, R62 ;  /* 0x0000003e003e7308 */ /* 0x000e240000001000 */
[----:B0-----:R-:W-:-:S04]  /*2460*/  FADD.FTZ R68, -R62, 1 ;  /* 0x3f8000003e447421 */ /* 0x001fc80000010100 */
[----:B------:R-:W-:Y:S01]  /*2470*/  FFMA.FTZ R39, R20, R68, 1 ;  /* 0x3f80000014277423 */ /* 0x000fe20000010044 */
[----:B------:R-:W-:-:S04]  /*2480*/  FMUL.FTZ R20, R19, R62 ;  /* 0x0000003e13147220 */ /* 0x000fc80000410000 */
[----:B------:R-:W-:-:S07]  /*2490*/  FMUL.FTZ R20, R20, R39 ;  /* 0x0000002714147220 */ /* 0x000fce0000410000 */
.L_x_1655:
[----:B------:R-:W-:Y:S01]  /*24a0*/  FMUL.FTZ R39, R38, R59 ;  /* 0x0000003b26277220 */ /* 0x000fe20000410000 */
[----:B------:R-:W-:Y:S01]  /*24b0*/  ISETP.GT.AND P0, PT, R54, 0x1e, PT ;  /* 0x0000001e3600780c */ /* 0x000fe20003f04270 */
[----:B------:R-:W0:Y:S01]  /*24c0*/  S2UR UR11, SR_CgaCtaId ;  /* 0x00000000000b79c3 */ /* 0x000e220000008800 */
[----:B------:R-:W-:Y:S01]  /*24d0*/  FADD.FTZ R29, R29, R28 ;  /* 0x0000001c1d1d7221 */ /* 0x000fe20000010000 */
[----:B------:R-:W-:Y:S01]  /*24e0*/  FFMA.FTZ R62, R2, R39, R21 ;  /* 0x00000027023e7223 */ /* 0x000fe20000010015 */
[----:B------:R-:W-:Y:S01]  /*24f0*/  FMUL.FTZ R21, R20, R56 ;  /* 0x0000003814157220 */ /* 0x000fe20000410000 */
[----:B------:R-:W-:Y:S01]  /*2500*/  FADD.FTZ R68, R36, R39 ;  /* 0x0000002724447221 */ /* 0x000fe20000010000 */
[----:B------:R-:W-:Y:S01]  /*2510*/  FFMA.FTZ R30, R45, R28, R30 ;  /* 0x0000001c2d1e7223 */ /* 0x000fe2000001001e */
        /* <DEDUP_REMOVED lines=8> */
[----:B------:R-:W-:Y:S01]  /*25a0*/  FFMA.FTZ R30, R41, R25, R30 ;  /* 0x00000019291e7223 */ /* 0x000fe2000001001e */
[----:B------:R-:W-:Y:S01]  /*25b0*/  UMOV UR10, 0x400 ;  /* 0x00000400000a7882 */ /* 0x000fe20000000000 */
[----:B------:R-:W2:Y:S01]  /*25c0*/  SHFL.DOWN PT, R62, R21, 0x1, 0x1f ;  /* 0x08201f00153e7f89 */ /* 0x000ea200000e0000 */
[----:B------:R-:W-:Y:S01]  /*25d0*/  UIADD3 UR9, UR10, 0x40, URZ ;  /* 0x000000400a097890 */ /* 0x000fe2000fffe03f */
[----:B------:R-:W-:Y:S01]  /*25e0*/  FFMA.FTZ R33, R40, R32, R33 ;  /* 0x0000002028217223 */ /* 0x000fe20000010021 */
[----:B------:R-:W-:Y:S01]  /*25f0*/  FADD.FTZ R28, R28, R31 ;  /* 0x0000001f1c1c7221 */ /* 0x000fe20000010000 */
[----:B------:R-:W-:Y:S01]  /*2600*/  FFMA.FTZ R25, R23, R31, R30 ;  /* 0x0000001f17197223 */ /* 0x000fe2000001001e */
[----:B------:R-:W-:Y:S01]  /*2610*/  BSSY B0, `(.L_x_1656) ;  /* 0x0000034000007945 */ /* 0x000fe20003800000 */
[----:B------:R-:W-:Y:S01]  /*2620*/  FFMA.FTZ R33, R22, R35, R33 ;  /* 0x0000002316217223 */ /* 0x000fe20000010021 */
        /* <DEDUP_REMOVED lines=22> */
[----:B------:R-:W-:Y:S01]  /*2790*/  FADD.FTZ R39, R34, R27 ;  /* 0x0000001b22277221 */ /* 0x000fe20000010000 */
[----:B-1----:R-:W-:-:S03]  /*27a0*/  @!P0 FADD.FTZ R21, R21, R62 ;  /* 0x0000003e15158221 */ /* 0x002fc60000010000 */
[----:B------:R-:W-:Y:S01]  /*27b0*/  FADD.FTZ R39, R39, R24 ;  /* 0x0000001827277221 */ /* 0x000fe20000010000 */
[----:B------:R-:W-:Y:S02]  /*27c0*/  ISETP.NE.AND P0, PT, R54, RZ, PT ;  /* 0x000000ff3600720c */ /* 0x000fe40003f05270 */
[----:B------:R-:W-:Y:S01]  /*27d0*/  LEA R62, R60, UR9, 0x4 ;  /* 0x000000093c3e7c11 */ /* 0x000fe2000f8e20ff */
[----:B------:R-:W-:Y:S01]  /*27e0*/  FADD.FTZ R24, R39, R32 ;  /* 0x0000002027187221 */ /* 0x000fe20000010000 */
[----:B------:R-:W-:-:S03]  /*27f0*/  FFMA.FTZ R32, R2, R38, R33 ;  /* 0x0000002602207223 */ /* 0x000fc60000010021 */
[----:B------:R-:W-:Y:S01]  /*2800*/  FADD.FTZ R27, R24, R35 ;  /* 0x00000023181b7221 */ /* 0x000fe20000010000 */
[----:B------:R-:W-:Y:S01]  /*2810*/  FFMA.FTZ R24, R0, R37, R25 ;  /* 0x0000002500187223 */ /* 0x000fe20000010019 */
[----:B------:R-:W-:Y:S02]  /*2820*/  FADD.FTZ R35, R28, R37 ;  /* 0x000000251c237221 */ /* 0x000fe40000010000 */
[----:B------:R-:W-:Y:S01]  /*2830*/  FADD.FTZ R34, R27, R38 ;  /* 0x000000261b227221 */ /* 0x000fe20000010000 */
[----:B------:R-:W-:Y:S01]  /*2840*/  FFMA.FTZ R33, R3, R20, R24 ;  /* 0x0000001403217223 */ /* 0x000fe20000010018 */
[----:B------:R-:W-:Y:S01]  /*2850*/  FADD.FTZ R35, R35, R20 ;  /* 0x0000001423237221 */ /* 0x000fe20000010000 */
[----:B------:R-:W-:-:S04]  /*2860*/  MOV R20, R36 ;  /* 0x0000002400147202 */ /* 0x000fc80000000f00 */
[----:B------:R0:W-:Y:S04]  /*2870*/  STS.128 [R62], R32 ;  /* 0x000000203e007388 */ /* 0x0001e80000000c00 */
        /* <DEDUP_REMOVED lines=13> */
.L_x_1657:
[----:B------:R-:W-:Y:S05]  /*2950*/  BSYNC B0 ;  /* 0x0000000000007941 */ /* 0x000fea0003800000 */
.L_x_1656:
        /* <DEDUP_REMOVED lines=160> */
.L_x_1659:
[----:B------:R-:W-:Y:S05]  /*3360*/  BSYNC B0 ;  /* 0x0000000000007941 */ /* 0x000fea0003800000 */
.L_x_1658:
        /* <DEDUP_REMOVED lines=19> */
.L_x_1661:
[----:B------:R-:W-:Y:S05]  /*34a0*/  BSYNC B0 ;  /* 0x0000000000007941 */ /* 0x000fea0003800000 */
.L_x_1660:
        /* <DEDUP_REMOVED lines=36> */
.L_x_1664:
[----:B------:R-:W2:Y:S04]  /*36f0*/  LDG.E.STRONG.GPU R27, desc[UR12][R24.64] ;  /* 0x0000000c181b7981 */ /* 0x000ea8000c1ef900 */
[----:B--2---:R-:W-:Y:S01]  /*3700*/  CCTL.IVALL ;  /* 0x00000000ff00798f */ /* 0x004fe20002000000 */
[----:B------:R-:W-:Y:S05]  /*3710*/  YIELD ;  /* 0x0000000000007946 */ /* 0x000fea0003800000 */
[----:B------:R-:W-:-:S13]  /*3720*/  ISETP.NE.AND P6, PT, R27, R32, PT ;  /* 0x000000201b00720c */ /* 0x000fda0003fc5270 */
[----:B------:R-:W-:Y:S05]  /*3730*/  @P6 BRA `(.L_x_1664) ;  /* 0xfffffffc00ec6947 */ /* 0x000fea000383ffff */
.L_x_1663:
        /* <DEDUP_REMOVED lines=19> */
.L_x_1668:
        /* <DEDUP_REMOVED lines=116> */
.L_x_1667:
        /* <DEDUP_REMOVED lines=62> */
.L_x_1669:
[----:B------:R-:W-:-:S06]  /*4390*/  UISETP.NE.OR UP0, UPT, UR9, URZ, UP0 ;  /* 0x0000003f0900728c */ /* 0x000fcc0008705670 */
[----:B------:R-:W-:-:S13]  /*43a0*/  PLOP3.LUT P6, PT, PT, PT, UP0, 0x80, 0x0 ;  /* 0x000000000000781c */ /* 0x000fda0003fcf008 */
[----:B------:R-:W-:Y:S05]  /*43b0*/  @!P6 BRA `(.L_x_1665) ;  /* 0x00000000007ce947 */ /* 0x000fea0003800000 */
.L_x_1666:
        /* <DEDUP_REMOVED lines=31> */
.L_x_1665:
        /* <DEDUP_REMOVED lines=10> */
.L_x_1671:
[----:B------:R-:W-:Y:S05]  /*4650*/  BSYNC B0 ;  /* 0x0000000000007941 */ /* 0x000fea0003800000 */
.L_x_1670:
        /* <DEDUP_REMOVED lines=17> */
.L_x_1662:
        /* <DEDUP_REMOVED lines=35> */
.L_x_1672:
        /* <DEDUP_REMOVED lines=20> */
.L_x_1674:
[----:B------:R-:W-:Y:S05]  /*4ae0*/  BSYNC B0 ;  /* 0x0000000000007941 */ /* 0x000fea0003800000 */
.L_x_1673:
        /* <DEDUP_REMOVED lines=20> */
.L_x_1675:
        /* <DEDUP_REMOVED lines=21> */
.L_x_1677:
[----:B------:R-:W-:Y:S05]  /*4d80*/  BSYNC B0 ;  /* 0x0000000000007941 */ /* 0x000fea0003800000 */
.L_x_1676:
        /* <DEDUP_REMOVED lines=19> */
.L_x_1678:
        /* <DEDUP_REMOVED lines=21> */
.L_x_1680:
[----:B------:R-:W-:Y:S05]  /*5010*/  BSYNC B0 ;  /* 0x0000000000007941 */ /* 0x000fea0003800000 */
.L_x_1679:
        /* <DEDUP_REMOVED lines=19> */
.L_x_1681:
[----:B------:R-:W-:Y:S04]  /*5150*/  BSSY B0, `(.L_x_1682) ;  /* 0x0000015000007945 */ /* 0x000fe80003800000 */
[----:B------:R-:W-:Y:S05]  /*5160*/  @!P3 BRA `(.L_x_1683) ;  /* 0x00000000004cb947 */ /* 0x000fea0003800000 */
[----:B--2---:R-:W-:Y:S01]  /*5170*/  IADD3 R9, R52, 0x60, RZ ;  /* 0x0000006034097810 */ /* 0x004fe20007ffe0ff */
        /* <DEDUP_REMOVED lines=18> */
.L_x_1683:
[----:B------:R-:W-:Y:S05]  /*52a0*/  BSYNC B0 ;  /* 0x0000000000007941 */ /* 0x000fea0003800000 */
.L_x_1682:
[----:B------:R-:W-:Y:S05]  /*52b0*/  @!P6 BRA `(.L_x_1684) ;  /* 0x000000000048e947 */ /* 0x000fea0003800000 */
[----:B012---:R-:W-:Y:S01]  /*52c0*/  FFMA.FTZ R6, R42, R59, R57 ;  /* 0x0000003b2a067223 */ /* 0x007fe20000010039 */
[----:B------:R-:W-:-:S03]  /*52d0*/  FFMA.FTZ R7, R41, R56, R58 ;  /* 0x0000003829077223 */ /* 0x000fc6000001003a */
[----:B---3--:R-:W-:Y:S01]  /*52e0*/  FMUL.FTZ R8, R6, -1.4426950216293334961 ;  /* 0xbfb8aa3b06087820 */ /* 0x008fe20000410000 */
        /* <DEDUP_REMOVED lines=15> */
.L_x_1684:
[----:B------:R-:W-:Y:S04]  /*53e0*/  BSSY B0, `(.L_x_1685) ;  /* 0x0000015000007945 */ /* 0x000fe80003800000 */
[----:B------:R-:W-:Y:S05]  /*53f0*/  @!P2 BRA `(.L_x_1686) ;  /* 0x00000000004ca947 */ /* 0x000fea0003800000 */
[----:B012---:R-:W-:Y:S01]  /*5400*/  IADD3 R7, R52, 0x80, RZ ;  /* 0x0000008034077810 */ /* 0x007fe20007ffe0ff */
[----:B------:R-:W-:Y:S01]  /*5410*/  ULDC.64 UR10, c[0x0][0x288] ;  /* 0x0000a200000a7ab9 */ /* 0x000fe20000000a00 */
[----:B---3--:R-:W-:Y:S01]  /*5420*/  MOV R8, R64 ;  /* 0x0000004000087202 */ /* 0x008fe20000000f00 */
        /* <DEDUP_REMOVED lines=16> */
.L_x_1686:
[----:B------:R-:W-:Y:S05]  /*5530*/  BSYNC B0 ;  /* 0x0000000000007941 */ /* 0x000fea0003800000 */
.L_x_1685:
[----:B------:R-:W-:Y:S05]  /*5540*/  @!P6 BRA `(.L_x_1687) ;  /* 0x000000000048e947 */ /* 0x000fea0003800000 */
[----:B012-4-:R-:W-:Y:S01]  /*5550*/  FFMA.FTZ R6, R40, R59, R57 ;  /* 0x0000003b28067223 */ /* 0x017fe20000010039 */
        /* <DEDUP_REMOVED lines=17> */
.L_x_1687:
[----:B------:R-:W-:Y:S04]  /*5670*/  BSSY B0, `(.L_x_1688) ;  /* 0x0000015000007945 */ /* 0x000fe80003800000 */
[----:B------:R-:W-:Y:S05]  /*5680*/  @!P1 BRA `(.L_x_1689) ;  /* 0x00000000004c9947 */ /* 0x000fea0003800000 */
[----:B------:R-:W-:Y:S01]  /*5690*/  IADD3 R11, R52, 0xa0, RZ ;  /* 0x000000a0340b7810 */ /* 0x000fe20007ffe0ff */
[----:B------:R-:W-:Y:S01]  /*56a0*/  ULDC.64 UR10, c[0x0][0x288] ;  /* 0x0000a200000a7ab9 */ /* 0x000fe20000000a00 */
[----:B012-4-:R-:W-:Y:S01]  /*56b0*/  MOV R6, R64 ;  /* 0x0000004000067202 */ /* 0x017fe20000000f00 */
[-CC-:B------:R-:W-:Y:S01]  /*56c0*/  FFMA.FTZ R40, R40, R29.reuse, R30.reuse ;  /* 0x0000001d28287223 */ /* 0x180fe2000001001e */
[----:B------:R-:W-:Y:S01]  /*56d0*/  SHF.R.S32.HI R10, RZ, 0x1f, R11 ;  /* 0x0000001fff0a7819 */ /* 0x000fe2000001140b */
[----:B------:R-:W-:Y:S01]  /*56e0*/  FFMA.FTZ R23, R23, R29, R30 ;  /* 0x0000001d17177223 */ /* 0x000fe2000001001e */
[----:B------:R-:W-:Y:S01]  /*56f0*/  MOV R7, R67 ;  /* 0x0000004300077202 */ /* 0x000fe20000000f00 */
[----:B------:R-:W-:Y:S02]  /*5700*/  FFMA.FTZ R40, R59, R16, -R40 ;  /* 0x000000103b287223 */ /* 0x000fe40000010828 */
[----:B------:R-:W-:Y:S02]  /*5710*/  IMAD R10, R10, UR10, RZ ;  /* 0x0000000a0a0a7c24 */ /* 0x000fe4000f8e02ff */
[----:B------:R-:W-:Y:S01]  /*5720*/  FFMA.FTZ R23, R56, R17, -R23 ;  /* 0x0000001138177223 */ /* 0x000fe20000010817 */
[----:B---3--:R-:W-:-:S04]  /*5730*/  IMAD.WIDE.U32 R8, R11, UR10, R6 ;  /* 0x0000000a0b087c25 */ /* 0x008fc8000f8e0006 */
        /* <DEDUP_REMOVED lines=8> */
.L_x_1689:
[----:B------:R-:W-:Y:S05]  /*57c0*/  BSYNC B0 ;  /* 0x0000000000007941 */ /* 0x000fea0003800000 */
.L_x_1688:
        /* <DEDUP_REMOVED lines=19> */
.L_x_1690:
        /* <DEDUP_REMOVED lines=9> */
[----:B012-4-:R-:W-:Y:S01]  /*5990*/  MOV R6, R64 ;  /* 0x0000004000067202 */ /* 0x017fe20000000f00 */
[----:B------:R-:W-:Y:S01]  /*59a0*/  FFMA.FTZ R22, R22, R29, R30 ;  /* 0x0000001d16167223 */ /* 0x000fe2000001001e */
[----:B------:R-:W-:Y:S02]  /*59b0*/  SHF.R.S32.HI R10, RZ, 0x1f, R11 ;  /* 0x0000001fff0a7819 */ /* 0x000fe4000001140b */
[----:B------:R-:W-:Y:S01]  /*59c0*/  MOV R7, R67 ;  /* 0x0000004300077202 */ /* 0x000fe20000000f00 */
[----:B------:R-:W-:Y:S02]  /*59d0*/  FFMA.FTZ R22, R59, R4, -R22 ;  /* 0x000000043b167223 */ /* 0x000fe40000010816 */
[----:B------:R-:W-:Y:S02]  /*59e0*/  IMAD R10, R10, UR10, RZ ;  /* 0x0000000a0a0a7c24 */ /* 0x000fe4000f8e02ff */
[----:B---3--:R-:W-:-:S04]  /*59f0*/  IMAD.WIDE.U32 R8, R11, UR10, R6 ;  /* 0x0000000a0b087c25 */ /* 0x008fc8000f8e0006 */
[----:B------:R-:W-:Y:S01]  /*5a00*/  FMUL.FTZ R22, R22, UR18 ;  /* 0x0000001216167c20 */ /* 0x000fe20008410000 */
[----:B------:R-:W-:Y:S01]  /*5a10*/  IMAD R7, R11, UR11, R10 ;  /* 0x0000000b0b077c24 */ /* 0x000fe2000f8e020a */
[----:B------:R-:W-:Y:S02]  /*5a20*/  ULDC.64 UR10, c[0x0][0x210] ;  /* 0x00008400000a7ab9 */ /* 0x000fe40000000a00 */
[----:B------:R-:W-:Y:S02]  /*5a30*/  LEA R6, P0, R8, UR10, 0x2 ;  /* 0x0000000a08067c11 */ /* 0x000fe4000f8010ff */
[----:B------:R-:W-:Y:S01]  /*5a40*/  IADD3 R7, R9, R7, RZ ;  /* 0x0000000709077210 */ /* 0x000fe20007ffe0ff */
[----:B------:R-:W-:-:S03]  /*5a50*/  FFMA.FTZ R9, R0, R29, R30 ;  /* 0x0000001d00097223 */ /* 0x000fc6000001001e */
[----:B------:R-:W-:Y:S01]  /*5a60*/  LEA.HI.X R7, R8, UR11, R7, 0x2, P0 ;  /* 0x0000000b08077c11 */ /* 0x000fe200080f1407 */
[----:B------:R-:W-:-:S04]  /*5a70*/  FFMA.FTZ R9, R56, R5, -R9 ;  /* 0x0000000538097223 */ /* 0x000fc80000010809 */
[----:B------:R-:W-:-:S05]  /*5a80*/  FMUL.FTZ R23, R9, UR18 ;  /* 0x0000001209177c20 */ /* 0x000fca0008410000 */
[----:B------:R0:W-:Y:S02]  /*5a90*/  STG.E.64 desc[UR12][R6.64], R22 ;  /* 0x0000001606007986 */ /* 0x0001e4000c101b0c */
.L_x_1692:
[----:B------:R-:W-:Y:S05]  /*5aa0*/  BSYNC B0 ;  /* 0x0000000000007941 */ /* 0x000fea0003800000 */
.L_x_1691:
[----:B------:R-:W-:-:S04]  /*5ab0*/  ISETP.GE.U32.AND P0, PT, R28, UR20, PT ;  /* 0x000000141c007c0c */ /* 0x000fc8000bf06070 */
[----:B------:R-:W-:-:S04]  /*5ac0*/  ISETP.GE.AND.EX P0, PT, R12, UR21, PT, P0 ;  /* 0x000000150c007c0c */ /* 0x000fc8000bf06300 */
[----:B------:R-:W-:Y:S01]  /*5ad0*/  ISETP.LT.U32.AND P0, PT, R60, 0x80, !P0 ;  /* 0x000000803c00780c */ /* 0x000fe20004701070 */
[----:B------:R-:W-:-:S12]  /*5ae0*/  @!P6 BRA `(.L_x_1693) ;  /* 0x000000000048e947 */ /* 0x000fd80003800000 */
[----:B------:R-:W-:Y:S01]  /*5af0*/  FFMA.FTZ R57, R2, R59, R57 ;  /* 0x0000003b02397223 */ /* 0x000fe20000010039 */
[----:B------:R-:W-:-:S03]  /*5b00*/  FFMA.FTZ R58, R3, R56, R58 ;  /* 0x00000038033a7223 */ /* 0x000fc6000001003a */
[----:B------:R-:W-:Y:S01]  /*5b10*/  FMUL.FTZ R0, R57, -1.4426950216293334961 ;  /* 0xbfb8aa3b39007820 */ /* 0x000fe20000410000 */
[----:B012-4-:R-:W-:-:S05]  /*5b20*/  FMUL.FTZ R6, R58, -1.4426950216293334961 ;  /* 0xbfb8aa3b3a067820 */ /* 0x017fca0000410000 */
[----:B------:R-:W0:Y:S08]  /*5b30*/  MUFU.EX2 R0, R0 ;  /* 0x0000000000007308 */ /* 0x000e300000000800 */
[----:B------:R-:W1:Y:S01]  /*5b40*/  MUFU.EX2 R6, R6 ;  /* 0x0000000600067308 */ /* 0x000e620000000800 */
[----:B0-----:R-:W-:-:S07]  /*5b50*/  FADD.FTZ R4, R0, 1 ;  /* 0x3f80000000047421 */ /* 0x001fce0000010000 */
[----:B------:R-:W0:Y:S01]  /*5b60*/  MUFU.RCP R5, R4 ;  /* 0x0000000400057308 */ /* 0x000e220000001000 */
[----:B-1----:R-:W-:-:S07]  /*5b70*/  FADD.FTZ R7, R6, 1 ;  /* 0x3f80000006077421 */ /* 0x002fce0000010000 */
[----:B---3--:R-:W1:Y:S01]  /*5b80*/  MUFU.RCP R8, R7 ;  /* 0x0000000700087308 */ /* 0x008e620000001000 */
        /* <DEDUP_REMOVED lines=8> */
.L_x_1693:
[----:B------:R-:W-:Y:S04]  /*5c10*/  BSSY B0, `(.L_x_1694) ;  /* 0x0000014000007945 */ /* 0x000fe80003800000 */
[----:B------:R-:W-:Y:S05]  /*5c20*/  @!P0 BRA `(.L_x_1695) ;  /* 0x0000000000488947 */ /* 0x000fea0003800000 */
[----:B------:R-:W-:Y:S01]  /*5c30*/  IADD3 R5, R52, 0xe0, RZ ;  /* 0x000000e034057810 */ /* 0x000fe20007ffe0ff */
        /* <DEDUP_REMOVED lines=17> */
.L_x_1695:
[----:B------:R-:W-:Y:S05]  /*5d50*/  BSYNC B0 ;  /* 0x0000000000007941 */ /* 0x000fea0003800000 */
.L_x_1694:
        /* <DEDUP_REMOVED lines=8> */
.L_x_1645:
[----:B012-4-:R-:W0:Y:S01]  /*5de0*/  LDC R6, c[0x0][0xc] ;  /* 0x00000300ff067b82 */ /* 0x017e220000000800 */
        /* <DEDUP_REMOVED lines=22> */
.L_x_1698:
[----:B------:R-:W-:Y:S05]  /*5f50*/  BSYNC B0 ;  /* 0x0000000000007941 */ /* 0x000fea0003800000 */
.L_x_1697:
[----:B------:R-:W-:Y:S05]  /*5f60*/  @P0 EXIT ;  /* 0x000000000000094d */ /* 0x000fea0003800000 */
[----:B------:R-:W-:Y:S05]  /*5f70*/  @P2 BRA `(.L_x_1699) ;  /* 0x0000000000202947 */ /* 0x000fea0003800000 */
[----:B------:R-:W-:-:S05]  /*5f80*/  IMAD R0, R6, R7, RZ ;  /* 0x0000000706007224 */ /* 0x000fca00078e02ff */
[----:B------:R-:W-:-:S13]  /*5f90*/  ISETP.NE.AND P0, PT, R0, -0x1, PT ;  /* 0xffffffff0000780c */ /* 0x000fda0003f05270 */
[----:B------:R-:W-:Y:S05]  /*5fa0*/  @!P0 BRA `(.L_x_1699) ;  /* 0x0000000000148947 */ /* 0x000fea0003800000 */
.L_x_1700:
[----:B0-----:R-:W2:Y:S04]  /*5fb0*/  LDG.E.STRONG.GPU R5, desc[UR12][R2.64] ;  /* 0x0000000c02057981 */ /* 0x001ea8000c1ef900 */
[----:B--2---:R-:W-:Y:S01]  /*5fc0*/  CCTL.IVALL ;  /* 0x00000000ff00798f */ /* 0x004fe20002000000 */
[----:B------:R-:W-:Y:S05]  /*5fd0*/  YIELD ;  /* 0x0000000000007946 */ /* 0x000fea0003800000 */
[----:B------:R-:W-:-:S13]  /*5fe0*/  ISETP.NE.AND P0, PT, R5, R0, PT ;  /* 0x000000000500720c */ /* 0x000fda0003f05270 */
[----:B------:R-:W-:Y:S05]  /*5ff0*/  @P0 BRA `(.L_x_1700) ;  /* 0xfffffffc00ec0947 */ /* 0x000fea000383ffff */
.L_x_1699:
        /* <DEDUP_REMOVED lines=24> */
.L_x_1701:
[----:B------:R-:W-:-:S04]  /*6180*/  LEA R6, P0, R60, UR4, 0x2 ;  /* 0x000000043c067c11 */ /* 0x000fc8000f8010ff */
[----:B------:R-:W-:Y:S02]  /*6190*/  LEA.HI.X R7, R60, UR5, R0, 0x2, P0 ;  /* 0x000000053c077c11 */ /* 0x000fe400080f1400 */
[-C--:B---3--:R-:W-:Y:S02]  /*61a0*/  LEA R8, P0, R25, R6.reuse, 0x2 ;  /* 0x0000000619087211 */ /* 0x088fe400078010ff */
        /* <DEDUP_REMOVED lines=22> */
.L_x_1702:
        /* <DEDUP_REMOVED lines=15> */
.L_x_3362:


//--------------------- .text._Z35group_norm_nhwc_bwd_one_pass_kernelI11Fp32IOBf16WLi512ELi8ELi128EEv26Group_norm_nhwc_bwd_params --------------------------
	.section	.text._Z35group_norm_nhwc_bwd_one_pass_kernelI11Fp32IOBf16WLi512ELi8ELi128EEv26Group_norm_nhwc_bwd_params,"ax",@progbits
	.align	128
        .global         _Z35group_norm_nhwc_bwd_one_pass_kernelI11Fp32IOBf16WLi512ELi8ELi128EEv26Group_norm_nhwc_bwd_params
        .type           _Z35group_norm_nhwc_bwd_one_pass_kernelI11Fp32IOBf16WLi512ELi8ELi128EEv26Group_norm_nhwc_bwd_params,@function
        .size           _Z35group_norm_nhwc_bwd_one_pass_kernelI11Fp32IOBf16WLi512ELi8ELi128EEv26Group_norm_nhwc_bwd_params,(.L_x_3363 - _Z35group_norm_nhwc_bwd_one_pass_kernelI11Fp32IOBf16WLi512ELi8ELi128EEv26Group_norm_nhwc_bwd_params)
        .other          _Z35group_norm_nhwc_bwd_one_pass_kernelI11Fp32IOBf16WLi512ELi8ELi128EEv26Group_norm_nhwc_bwd_params,@"STO_CUDA_ENTRY STV_DEFAULT"
_Z35group_norm_nhwc_bwd_one_pass_kernelI11Fp32IOBf16WLi512ELi8ELi128EEv26Group_norm_nhwc_bwd_params:
.text._Z35group_norm_nhwc_bwd_one_pass_kernelI11Fp32IOBf16WLi512ELi8ELi128EEv26Group_norm_nhwc_bwd_params:
        /* <DEDUP_REMOVED lines=91> */
[----:B-1----:R-:W-:-:S03]  /*05b0*/  ULEA UR5, UR7, UR5, 0x18 ;  /* 0x0000000507057291 */ /* 0x002fc6000f8ec03f */
[--C-:B------:R-:W-:Y:S01]  /*05c0*/  SHF.R.S64 R124, R124, 0x1, R5.reuse ;  /* 0x000000017c7c7819 */ /* 0x100fe20000001005 */
[----:B------:R-:W1:Y:S01]  /*05d0*/  LDC R108, c[0x0][0xc] ;  /* 0x00000300ff6c7b82 */ /* 0x000e620000000800 */
[----:B------:R-:W-:Y:S01]  /*05e0*/  SHF.R.S32.HI R5, RZ, 0x1, R5 ;  /* 0x00000001ff057819 */ /* 0x000fe20000011405 */
[----:B------:R-:W-:-:S03]  /*05f0*/  ULEA UR6, UR7, UR6, 0x18 ;  /* 0x0000000607067291 */ /* 0x000fc6000f8ec03f */
[----:B------:R-:W-:Y:S01]  /*0600*/  ULDC.U8 UR7, c[0x0][0x2a4] ;  /* 0x0000a90000077ab9 */ /* 0x000fe20000000000 */
[----:B0-----:R-:W-:Y:S01]  /*0610*/  IMAD R3, R2, UR10, R72 ;  /* 0x0000000a02037c24 */ /* 0x001fe2000f8e0248 */
[----:B------:R-:W-:Y:S02]  /*0620*/  LEA R3, R4, UR5, 0x3 ;  /* 0x0000000504037c11 */ /* 0x000fe4000f8e18ff */
[----:B------:R-:W-:-:S03]  /*0630*/  SHF.R.S32.HI R4, RZ, 0x1, R6 ;  /* 0x00000001ff047819 */ /* 0x000fc60000011406 */
[----:B------:R0:W-:Y:S01]  /*0640*/  STL [R1], R3 ;  /* 0x0000000301007387 */ /* 0x0001e20000100800 */
[----:B------:R-:W-:Y:S02]  /*0650*/  SHF.L.U64.HI R6, R123, 0x2, R4 ;  /* 0x000000027b067819 */ /* 0x000fe40000010204 */
[----:B------:R-:W-:Y:S02]  /*0660*/  SHF.L.U64.HI R4, R124, 0x2, R5 ;  /* 0x000000027c047819 */ /* 0x000fe40000010205 */
[----:B-1----:R-:W-:Y:S01]  /*0670*/  LOP3.LUT R7, R108, 0x3, RZ, 0xc0, !PT ;  /* 0x000000036c077812 */ /* 0x002fe200078ec0ff */
[----:B------:R1:W-:Y:S03]  /*0680*/  STL [R1+0x4], R6 ;  /* 0x0000040601007387 */ /* 0x0003e60000100800 */
[----:B------:R-:W-:Y:S01]  /*0690*/  IADD3 R7, -R7, R108, RZ ;  /* 0x0000006c07077210 */ /* 0x000fe20007ffe1ff */
[----:B------:R1:W-:Y:S01]  /*06a0*/  STL [R1+0x8], R4 ;  /* 0x0000080401007387 */ /* 0x0003e20000100800 */
[----:B0-----:R-:W-:-:S07]  /*06b0*/  LEA R3, R47, UR6, 0x4 ;  /* 0x000000062f037c11 */ /* 0x001fce000f8e20ff */
.L_x_1786:
[----:B0-----:R-:W0:Y:S01]  /*06c0*/  LDC R12, c[0x0][0x2a0] ;  /* 0x0000a800ff0c7b82 */ /* 0x001e220000000800 */
[----:B------:R-:W-:Y:S01]  /*06d0*/  ISETP.NE.AND P6, PT, R119, RZ, PT ;  /* 0x000000ff7700720c */ /* 0x000fe20003fc5270 */
[----:B------:R-:W-:Y:S01]  /*06e0*/  ULDC.64 UR12, c[0x0][0x298] ;  /* 0x0000a600000c7ab9 */ /* 0x000fe20000000a00 */
[----:B---3--:R-:W-:Y:S02]  /*06f0*/  P2R R8, PR, RZ, 0x4 ;  /* 0x00000004ff087803 */ /* 0x008fe40000000000 */
[----:B------:R-:W-:Y:S02]  /*0700*/  ISETP.NE.AND P2, PT, R118, RZ, PT ;  /* 0x000000ff7600720c */ /* 0x000fe40003f45270 */
[C---:B------:R-:W-:Y:S01]  /*0710*/  IADD3 R11, R0.reuse, 0x120, RZ ;  /* 0x00000120000b7810 */ /* 0x040fe20007ffe0ff */
[----:B--2-4-:R-:W2:Y:S01]  /*0720*/  @P3 LDC.64 R26, c[0x0][0x230] ;  /* 0x00008c00ff1a3b82 */ /* 0x014ea20000000a00 */
[C---:B------:R-:W-:Y:S02]  /*0730*/  IADD3 R35, R0.reuse, 0x140, RZ ;  /* 0x0000014000237810 */ /* 0x040fe40007ffe0ff */
[----:B------:R-:W-:-:S02]  /*0740*/  IADD3 R39, R0, 0x1a0, RZ ;  /* 0x000001a000277810 */ /* 0x000fc40007ffe0ff */
[----:B------:R-:W-:Y:S02]  /*0750*/  SHF.R.S32.HI R31, RZ, 0x1f, R35 ;  /* 0x0000001fff1f7819 */ /* 0x000fe40000011423 */
[----:B-1----:R-:W-:Y:S01]  /*0760*/  IADD3 R45, R0, 0x1c0, RZ ;  /* 0x000001c0002d7810 */ /* 0x002fe20007ffe0ff */
[----:B------:R-:W3:Y:S01]  /*0770*/  @P6 LDC.64 R80, c[0x0][0x230] ;  /* 0x00008c00ff506b82 */ /* 0x000ee20000000a00 */
[----:B0-----:R-:W-:-:S07]  /*0780*/  IABS R9, R12 ;  /* 0x0000000c00097213 */ /* 0x001fce0000000000 */
[----:B------:R-:W0:Y:S01]  /*0790*/  @P4 LDC.64 R54, c[0x0][0x230] ;  /* 0x00008c00ff364b82 */ /* 0x000e220000000a00 */
[----:B-1----:R-:W1:Y:S07]  /*07a0*/  I2F.RP R6, R9 ;  /* 0x0000000900067306 */ /* 0x002e6e0000209400 */
[----:B------:R-:W4:Y:S08]  /*07b0*/  @P2 LDC.64 R20, c[0x0][0x230] ;  /* 0x00008c00ff142b82 */ /* 0x000f300000000a00 */
[----:B------:R-:W4:Y:S01]  /*07c0*/  @P1 LDC.64 R68, c[0x0][0x230] ;  /* 0x00008c00ff441b82 */ /* 0x000f220000000a00 */
[----:B-1----:R-:W1:Y:S07]  /*07d0*/  MUFU.RCP R6, R6 ;  /* 0x0000000600067308 */ /* 0x002e6e0000001000 */
[----:B------:R-:W2:Y:S01]  /*07e0*/  LDC.64 R70, c[0x0][0x248] ;  /* 0x00009200ff467b82 */ /* 0x000ea20000000a00 */
[----:B-1----:R-:W-:-:S04]  /*07f0*/  IADD3 R4, R6, 0xffffffe, RZ ;  /* 0x0ffffffe06047810 */ /* 0x002fc80007ffe0ff */
[----:B------:R1:W3:Y:S02]  /*0800*/  F2I.FTZ.U32.TRUNC.NTZ R5, R4 ;  /* 0x0000000400057305 */ /* 0x0002e4000021f000 */
[----:B-1----:R-:W-:Y:S01]  /*0810*/  MOV R4, RZ ;  /* 0x000000ff00047202 */ /* 0x002fe20000000f00 */
[----:B--2---:R-:W-:Y:S01]  /*0820*/  IMAD.WIDE R70, R73, 0x8, R70 ;  /* 0x0000000849467825 */ /* 0x004fe200078e0246 */
[----:B---3--:R-:W-:-:S05]  /*0830*/  IADD3 R10, RZ, -R5, RZ ;  /* 0x80000005ff0a7210 */ /* 0x008fca0007ffe0ff */
[----:B------:R-:W2:Y:S01]  /*0840*/  LDG.E.64 R70, desc[UR8][R70.64] ;  /* 0x0000000846467981 */ /* 0x000ea2000c1e1b00 */
        /* <DEDUP_REMOVED lines=23> */
[----:B------:R-:W1:Y:S01]  /*09c0*/  @P6 LDC.64 R6, c[0x0][0x288] ;  /* 0x0000a200ff066b82 */ /* 0x000e620000000a00 */
[----:B------:R-:W-:Y:S02]  /*09d0*/  SEL R5, R4, R5, !P5 ;  /* 0x0000000504057207 */ /* 0x000fe40006800000 */
[----:B------:R-:W-:Y:S02]  /*09e0*/  LEA R84, R109, R125, 0x3 ;  /* 0x0000007d6d547211 */ /* 0x000fe400078e18ff */
[----:B------:R-:W-:Y:S02]  /*09f0*/  SHF.R.S32.HI R4, RZ, 0x1f, R5 ;  /* 0x0000001fff047819 */ /* 0x000fe40000011405 */
[----:B------:R-:W-:-:S03]  /*0a00*/  SHF.R.S32.HI R85, RZ, 0x1f, R84 ;  /* 0x0000001fff557819 */ /* 0x000fc60000011454 */
[----:B------:R-:W-:Y:S02]  /*0a10*/  IMAD R4, R4, UR12, RZ ;  /* 0x0000000c04047c24 */ /* 0x000fe4000f8e02ff */
[----:B------:R-:W-:-:S04]  /*0a20*/  IMAD.WIDE.U32 R42, R5, UR12, R84 ;  /* 0x0000000c052a7c25 */ /* 0x000fc8000f8e0054 */
[----:B------:R-:W-:Y:S01]  /*0a30*/  IMAD R41, R5, UR13, R4 ;  /* 0x0000000d05297c24 */ /* 0x000fe2000f8e0204 */
[-C--:B------:R-:W-:Y:S01]  /*0a40*/  @P6 MOV R40, R42.reuse ;  /* 0x0000002a00286202 */ /* 0x080fe20000000f00 */
[----:B------:R-:W-:Y:S01]  /*0a50*/  ULDC.64 UR12, c[0x0][0x290] ;  /* 0x0000a400000c7ab9 */ /* 0x000fe20000000a00 */
[----:B------:R-:W-:Y:S02]  /*0a60*/  @P1 MOV R30, R42 ;  /* 0x0000002a001e1202 */ /* 0x000fe40000000f00 */
        /* <DEDUP_REMOVED lines=29> */
[----:B------:R-:W1:Y:S02]  /*0c40*/  @P4 LDC.64 R6, c[0x0][0x288] ;  /* 0x0000a200ff064b82 */ /* 0x000e640000000a00 */
        /* <DEDUP_REMOVED lines=48> */
[----:B------:R-:W3:Y:S01]  /*0f50*/  @P6 LDC.64 R14, c[0x0][0x230] ;  /* 0x00008c00ff0e6b82 */ /* 0x000ee20000000a00 */
        /* <DEDUP_REMOVED lines=53> */
[----:B------:R-:W-:Y:S01]  /*12b0*/  @P2 MOV R32, R42 ;  /* 0x0000002a00202202 */ /* 0x000fe20000000f00 */
[----:B------:R-:W1:Y:S08]  /*12c0*/  @P2 LDC.64 R88, c[0x0][0x230] ;  /* 0x00008c00ff582b82 */ /* 0x000e700000000a00 */
[----:B------:R-:W4:Y:S01]  /*12d0*/  @P2 LDC.64 R90, c[0x0][0x228] ;  /* 0x00008a00ff5a2b82 */ /* 0x000f220000000a00 */
        /* <DEDUP_REMOVED lines=9> */
[----:B------:R-:W2:Y:S01]  /*1370*/  @P6 LDC.64 R6, c[0x0][0x228] ;  /* 0x00008a00ff066b82 */ /* 0x000ea20000000a00 */
[----:B---3--:R-:W-:-:S02]  /*1380*/  @P6 IADD3 R64, P5, R67, R64, RZ ;  /* 0x0000004043406210 */ /* 0x008fc40007fbe0ff */
[----:B------:R-:W-:Y:S02]  /*1390*/  SHF.R.S32.HI R5, RZ, 0x1f, R11 ;  /* 0x0000001fff057819 */ /* 0x000fe4000001140b */
[----:B------:R-:W-:Y:S02]  /*13a0*/  @P6 IADD3.X R65, R4, R65, RZ, P5, !PT ;  /* 0x0000004104416210 */ /* 0x000fe40002ffe4ff */
[----:B--2---:R-:W-:-:S04]  /*13b0*/  @P6 IADD3 R66, P5, R67, R6, RZ ;  /* 0x0000000643426210 */ /* 0x004fc80007fbe0ff */
[----:B------:R-:W-:Y:S02]  /*13c0*/  @P6 IADD3.X R67, R4, R7, RZ, P5, !PT ;  /* 0x0000000704436210 */ /* 0x000fe40002ffe4ff */
[----:B------:R-:W2:Y:S02]  /*13d0*/  @P0 LDC.64 R6, c[0x0][0x288] ;  /* 0x0000a200ff060b82 */ /* 0x000ea40000000a00 */
[----:B--2---:R-:W-:Y:S01]  /*13e0*/  @P0 IMAD R4, R5, R6, RZ ;  /* 0x0000000605040224 */ /* 0x004fe200078e02ff */
[----:B------:R-:W-:-:S03]  /*13f0*/  @P0 MOV R5, R41 ;  /* 0x0000002900050202 */ /* 0x000fc60000000f00 */
[----:B------:R-:W-:Y:S01]  /*1400*/  @P0 IMAD R7, R11, R7, R4 ;  /* 0x000000070b070224 */ /* 0x000fe200078e0204 */
[----:B------:R-:W-:-:S05]  /*1410*/  @P0 MOV R4, R42 ;  /* 0x0000002a00040202 */ /* 0x000fca0000000f00 */
[----:B------:R-:W-:-:S05]  /*1420*/  @P0 IMAD.WIDE.U32 R4, R11, R6, R4 ;  /* 0x000000060b040225 */ /* 0x000fca00078e0004 */
[----:B------:R-:W-:Y:S02]  /*1430*/  @P0 IADD3 R5, R5, R7, RZ ;  /* 0x0000000705050210 */ /* 0x000fe40007ffe0ff */
[----:B------:R-:W2:Y:S01]  /*1440*/  @P0 LDC.64 R6, c[0x0][0x228] ;  /* 0x00008a00ff060b82 */ /* 0x000ea20000000a00 */
[C---:B------:R-:W-:Y:S02]  /*1450*/  @P0 SHF.L.U32 R11, R4.reuse, 0x2, RZ ;  /* 0x00000002040b0819 */ /* 0x040fe400000006ff */
[----:B------:R-:W-:Y:S02]  /*1460*/  @P0 SHF.L.U64.HI R4, R4, 0x2, R5 ;  /* 0x0000000204040819 */ /* 0x000fe40000010205 */
[----:B0-----:R-:W-:Y:S02]  /*1470*/  @P0 IADD3 R8, P5, R11, R8, RZ ;  /* 0x000000080b080210 */ /* 0x001fe40007fbe0ff */
[----:B------:R-:W-:Y:S02]  /*1480*/  P2R R5, PR, RZ, 0x1 ;  /* 0x00000001ff057803 */ /* 0x000fe40000000000 */
[----:B------:R-:W-:-:S02]  /*1490*/  @P0 IADD3.X R9, R4, R9, RZ, P5, !PT ;  /* 0x0000000904090210 */ /* 0x000fc40002ffe4ff */
[----:B--2---:R-:W-:-:S04]  /*14a0*/  @P0 IADD3 R10, P5, R11, R6, RZ ;  /* 0x000000060b0a0210 */ /* 0x004fc80007fbe0ff */
[----:B------:R-:W-:Y:S02]  /*14b0*/  @P0 IADD3.X R11, R4, R7, RZ, P5, !PT ;  /* 0x00000007040b0210 */ /* 0x000fe40002ffe4ff */
[----:B------:R-:W0:Y:S02]  /*14c0*/  @P1 LDC.64 R6, c[0x0][0x288] ;  /* 0x0000a200ff061b82 */ /* 0x000e240000000a00 */
[----:B0-----:R-:W-:Y:S01]  /*14d0*/  @P1 IMAD R4, R31, R6, RZ ;  /* 0x000000061f041224 */ /* 0x001fe200078e02ff */
[----:B------:R-:W-:-:S03]  /*14e0*/  @P1 MOV R31, R41 ;  /* 0x00000029001f1202 */ /* 0x000fc60000000f00 */
[C---:B------:R-:W-:Y:S02]  /*14f0*/  @P1 IMAD R33, R35.reuse, R7, R4 ;  /* 0x0000000723211224 */ /* 0x040fe400078e0204 */
[----:B------:R-:W-:Y:S01]  /*1500*/  @P1 IMAD.WIDE.U32 R6, R35, R6, R30 ;  /* 0x0000000623061225 */ /* 0x000fe200078e001e */
[----:B------:R-:W-:Y:S01]  /*1510*/  IADD3 R35, R0, 0x180, RZ ;  /* 0x0000018000237810 */ /* 0x000fe20007ffe0ff */
[----:B------:R-:W0:Y:S03]  /*1520*/  @P1 LDC.64 R30, c[0x0][0x228] ;  /* 0x00008a00ff1e1b82 */ /* 0x000e260000000a00 */
[----:B------:R-:W-:Y:S02]  /*1530*/  @P1 IADD3 R7, R7, R33, RZ ;  /* 0x0000002107071210 */ /* 0x000fe40007ffe0ff */
[C---:B------:R-:W-:Y:S02]  /*1540*/  @P1 SHF.L.U32 R87, R6.reuse, 0x2, RZ ;  /* 0x0000000206571819 */ /* 0x040fe400000006ff */
[----:B------:R-:W-:-:S02]  /*1550*/  @P1 SHF.L.U64.HI R6, R6, 0x2, R7 ;  /* 0x0000000206061819 */ /* 0x000fc40000010207 */
[C---:B------:R-:W-:Y:S02]  /*1560*/  @P1 IADD3 R68, P5, R87.reuse, R68, RZ ;  /* 0x0000004457441210 */ /* 0x040fe40007fbe0ff */
[----:B------:R-:W-:Y:S02]  /*1570*/  IADD3 R7, R0, 0x160, RZ ;  /* 0x0000016000077810 */ /* 0x000fe40007ffe0ff */
[----:B------:R-:W-:Y:S02]  /*1580*/  @P1 IADD3.X R69, R6, R69, RZ, P5, !PT ;  /* 0x0000004506451210 */ /* 0x000fe40002ffe4ff */
[----:B------:R-:W-:Y:S02]  /*1590*/  SHF.R.S32.HI R33, RZ, 0x1f, R7 ;  /* 0x0000001fff217819 */ /* 0x000fe40000011407 */
[----:B0-----:R-:W-:-:S04]  /*15a0*/  @P1 IADD3 R86, P5, R87, R30, RZ ;  /* 0x0000001e57561210 */ /* 0x001fc80007fbe0ff */
[----:B------:R-:W-:Y:S02]  /*15b0*/  @P1 IADD3.X R87, R6, R31, RZ, P5, !PT ;  /* 0x0000001f06571210 */ /* 0x000fe40002ffe4ff */
[----:B------:R-:W0:Y:S01]  /*15c0*/  @P2 LDC.64 R30, c[0x0][0x288] ;  /* 0x0000a200ff1e2b82 */ /* 0x000e220000000a00 */
[----:B------:R-:W-:Y:S01]  /*15d0*/  P2R R6, PR, RZ, 0x2 ;  /* 0x00000002ff067803 */ /* 0x000fe20000000000 */
[----:B0-----:R-:W-:Y:S01]  /*15e0*/  @P2 IMAD R4, R33, R30, RZ ;  /* 0x0000001e21042224 */ /* 0x001fe200078e02ff */
[----:B------:R-:W-:-:S03]  /*15f0*/  @P2 MOV R33, R41 ;  /* 0x0000002900212202 */ /* 0x000fc60000000f00 */
[C---:B------:R-:W-:Y:S01]  /*1600*/  @P2 IMAD R31, R7.reuse, R31, R4 ;  /* 0x0000001f071f2224 */ /* 0x040fe200078e0204 */
[----:B------:R-:W-:Y:S01]  /*1610*/  SHF.R.U32.HI R4, RZ, 0x2, R47 ;  /* 0x00000002ff047819 */ /* 0x000fe2000001162f */
[----:B------:R-:W-:-:S05]  /*1620*/  @P2 IMAD.WIDE.U32 R32, R7, R30, R32 ;  /* 0x0000001e07202225 */ /* 0x000fca00078e0020 */
[----:B------:R-:W-:Y:S02]  /*1630*/  @P2 IADD3 R31, R33, R31, RZ ;  /* 0x0000001f211f2210 */ /* 0x000fe40007ffe0ff */
[C---:B------:R-:W-:Y:S02]  /*1640*/  @P2 SHF.L.U32 R7, R32.reuse, 0x2, RZ ;  /* 0x0000000220072819 */ /* 0x040fe400000006ff */
[----:B------:R-:W-:Y:S02]  /*1650*/  @P2 SHF.L.U64.HI R32, R32, 0x2, R31 ;  /* 0x0000000220202819 */ /* 0x000fe4000001021f */
[----:B------:R-:W0:Y:S01]  /*1660*/  LDC R31, c[0x0][0x2ac] ;  /* 0x0000ab00ff1f7b82 */ /* 0x000e220000000800 */
[----:B-1----:R-:W-:Y:S02]  /*1670*/  @P2 IADD3 R88, P5, R7, R88, RZ ;  /* 0x0000005807582210 */ /* 0x002fe40007fbe0ff */
[----:B------:R-:W-:Y:S02]  /*1680*/  SHF.R.S32.HI R33, RZ, 0x1f, R35 ;  /* 0x0000001fff217819 */ /* 0x000fe40000011423 */
[----:B------:R-:W-:-:S02]  /*1690*/  @P2 IADD3.X R89, R32, R89, RZ, P5, !PT ;  /* 0x0000005920592210 */ /* 0x000fc40002ffe4ff */
[----:B----4-:R-:W-:Y:S02]  /*16a0*/  @P2 IADD3 R90, P5, R7, R90, RZ ;  /* 0x0000005a075a2210 */ /* 0x010fe40007fbe0ff */
[----:B------:R-:W-:Y:S02]  /*16b0*/  P2R R7, PR, RZ, 0x4 ;  /* 0x00000004ff077803 */ /* 0x000fe40000000000 */
[----:B------:R-:W-:Y:S01]  /*16c0*/  @P2 IADD3.X R91, R32, R91, RZ, P5, !PT ;  /* 0x0000005b205b2210 */ /* 0x000fe20002ffe4ff */
[----:B0-----:R-:W-:-:S05]  /*16d0*/  IMAD R4, R31, UR10, R4 ;  /* 0x0000000a1f047c24 */ /* 0x001fca000f8e0204 */
[----:B------:R-:W-:-:S04]  /*16e0*/  IADD3 R30, R4, 0x180, RZ ;  /* 0x00000180041e7810 */ /* 0x000fc80007ffe0ff */
[----:B------:R-:W-:Y:S02]  /*16f0*/  SHF.R.S32.HI R31, RZ, 0x1f, R30 ;  /* 0x0000001fff1f7819 */ /* 0x000fe4000001141e */
[----:B------:R-:W-:-:S04]  /*1700*/  ISETP.GE.U32.AND P5, PT, R30, UR12, PT ;  /* 0x0000000c1e007c0c */ /* 0x000fc8000bfa6070 */
[----:B------:R-:W-:-:S04]  /*1710*/  ISETP.GE.AND.EX P5, PT, R31, UR13, PT, P5 ;  /* 0x0000000d1f007c0c */ /* 0x000fc8000bfa6350 */
[----:B------:R-:W-:-:S13]  /*1720*/  ISETP.LT.U32.AND P2, PT, R47, 0x80, !P5 ;  /* 0x000000802f00780c */ /* 0x000fda0006f41070 */
[----:B------:R-:W0:Y:S08]  /*1730*/  @P2 LDC.64 R30, c[0x0][0x288] ;  /* 0x0000a200ff1e2b82 */ /* 0x000e300000000a00 */
[----:B------:R-:W1:Y:S08]  /*1740*/  @P2 LDC.64 R36, c[0x0][0x230] ;  /* 0x00008c00ff242b82 */ /* 0x000e700000000a00 */
        /* <DEDUP_REMOVED lines=13> */
[----:B--2---:R-:W-:Y:S02]  /*1820*/  @P2 IADD3 R48, P5, R31, R48, RZ ;  /* 0x000000301f302210 */ /* 0x004fe40007fbe0ff */
[----:B------:R-:W-:Y:S02]  /*1830*/  SHF.R.S32.HI R31, RZ, 0x1f, R30 ;  /* 0x0000001fff1f7819 */ /* 0x000fe4000001141e */
[----:B------:R-:W-:Y:S02]  /*1840*/  @P2 IADD3.X R49, R32, R49, RZ, P5, !PT ;  /* 0x0000003120312210 */ /* 0x000fe40002ffe4ff */
        /* <DEDUP_REMOVED lines=16> */
[----:B-1----:R-:W-:-:S02]  /*1950*/  @P1 IADD3 R34, P5, R31, R34, RZ ;  /* 0x000000221f221210 */ /* 0x002fc40007fbe0ff */
[----:B------:R-:W-:Y:S02]  /*1960*/  IADD3 R4, R4, 0x1e0, RZ ;  /* 0x000001e004047810 */ /* 0x000fe40007ffe0ff */
[C---:B------:R-:W-:Y:S02]  /*1970*/  @P1 IADD3.X R35, R32.reuse, R35, RZ, P5, !PT ;  /* 0x0000002320231210 */ /* 0x040fe40002ffe4ff */
        /* <DEDUP_REMOVED lines=14> */
[----:B------:R-:W-:Y:S02]  /*1a60*/  SHF.R.S32.HI R30, RZ, 0x1f, R4 ;  /* 0x0000001fff1e7819 */ /* 0x000fe40000011404 */
[----:B------:R-:W-:Y:S02]  /*1a70*/  SHF.R.S32.HI R45, RZ, 0x1f, R105 ;  /* 0x0000001fff2d7819 */ /* 0x000fe40000011469 */
[----:B------:R-:W-:Y:S02]  /*1a80*/  @P5 IADD3 R39, R39, R31, RZ ;  /* 0x0000001f27275210 */ /* 0x000fe40007ffe0ff */
[C---:B------:R-:W-:Y:S02]  /*1a90*/  @P5 SHF.L.U32 R31, R38.reuse, 0x2, RZ ;  /* 0x00000002261f5819 */ /* 0x040fe400000006ff */
[----:B------:R-:W-:Y:S02]  /*1aa0*/  @P5 SHF.L.U64.HI R38, R38, 0x2, R39 ;  /* 0x0000000226265819 */ /* 0x000fe40000010227 */
[----:B-1----:R-:W-:-:S04]  /*1ab0*/  @P5 IADD3 R32, P6, R31, R32, RZ ;  /* 0x000000201f205210 */ /* 0x002fc80007fde0ff */
[----:B------:R-:W-:Y:S02]  /*1ac0*/  @P5 IADD3.X R33, R38, R33, RZ, P6, !PT ;  /* 0x0000002126215210 */ /* 0x000fe400037fe4ff */
[----:B--2---:R-:W-:-:S04]  /*1ad0*/  @P5 IADD3 R52, P6, R31, R52, RZ ;  /* 0x000000341f345210 */ /* 0x004fc80007fde0ff */
[----:B------:R-:W-:Y:S02]  /*1ae0*/  @P5 IADD3.X R53, R38, R53, RZ, P6, !PT ;  /* 0x0000003526355210 */ /* 0x000fe400037fe4ff */
[----:B------:R-:W-:-:S04]  /*1af0*/  ISETP.GE.U32.AND P6, PT, R4, UR12, PT ;  /* 0x0000000c04007c0c */ /* 0x000fc8000bfc6070 */
[----:B------:R-:W-:-:S04]  /*1b00*/  ISETP.GE.AND.EX P6, PT, R30, UR13, PT, P6 ;  /* 0x0000000d1e007c0c */ /* 0x000fc8000bfc6360 */
[----:B------:R-:W-:-:S13]  /*1b10*/  ISETP.LT.U32.AND P6, PT, R47, 0x80, !P6 ;  /* 0x000000802f00780c */ /* 0x000fda00077c1070 */
[----:B------:R-:W0:Y:S01]  /*1b20*/  @P6 LDC.64 R38, c[0x0][0x288] ;  /* 0x0000a200ff266b82 */ /* 0x000e220000000a00 */
[----:B------:R-:W-:-:S07]  /*1b30*/  @P6 MOV R44, R42 ;  /* 0x0000002a002c6202 */ /* 0x000fce0000000f00 */
[----:B------:R-:W1:Y:S08]  /*1b40*/  @P6 LDC.64 R30, c[0x0][0x230] ;  /* 0x00008c00ff1e6b82 */ /* 0x000e700000000a00 */
[----:B------:R-:W2:Y:S01]  /*1b50*/  @P6 LDC.64 R78, c[0x0][0x228] ;  /* 0x00008a00ff4e6b82 */ /* 0x000ea20000000a00 */
[----:B0-----:R-:W-:Y:S01]  /*1b60*/  @P6 IMAD R4, R45, R38, RZ ;  /* 0x000000262d046224 */ /* 0x001fe200078e02ff */
[----:B------:R-:W-:-:S03]  /*1b70*/  @P6 MOV R45, R41 ;  /* 0x00000029002d6202 */ /* 0x000fc60000000f00 */
[C---:B------:R-:W-:Y:S02]  /*1b80*/  @P6 IMAD R39, R105.reuse, R39, R4 ;  /* 0x0000002769276224 */ /* 0x040fe400078e0204 */
[----:B------:R-:W-:-:S05]  /*1b90*/  @P6 IMAD.WIDE.U32 R44, R105, R38, R44 ;  /* 0x00000026692c6225 */ /* 0x000fca00078e002c */
[----:B------:R-:W-:Y:S02]  /*1ba0*/  @P6 IADD3 R45, R45, R39, RZ ;  /* 0x000000272d2d6210 */ /* 0x000fe40007ffe0ff */
[C---:B------:R-:W-:Y:S02]  /*1bb0*/  @P6 SHF.L.U32 R39, R44.reuse, 0x2, RZ ;  /* 0x000000022c276819 */ /* 0x040fe400000006ff */
[----:B------:R-:W-:Y:S02]  /*1bc0*/  @P6 SHF.L.U64.HI R44, R44, 0x2, R45 ;  /* 0x000000022c2c6819 */ /* 0x000fe4000001022d */
[----:B-1----:R-:W-:-:S04]  /*1bd0*/  @P6 IADD3 R30, P0, R39, R30, RZ ;  /* 0x0000001e271e6210 */ /* 0x002fc80007f1e0ff */
[----:B------:R-:W-:Y:S02]  /*1be0*/  @P6 IADD3.X R31, R44, R31, RZ, P0, !PT ;  /* 0x0000001f2c1f6210 */ /* 0x000fe400007fe4ff */
[----:B--2---:R-:W-:Y:S01]  /*1bf0*/  @P6 IADD3 R78, P0, R39, R78, RZ ;  /* 0x0000004e274e6210 */ /* 0x004fe20007f1e0ff */
[----:B------:R-:W-:-:S03]  /*1c00*/  FFMA.FTZ R39, -R70, R70, R71 ;  /* 0x0000004646277223 */ /* 0x000fc60000010147 */
[----:B------:R-:W-:Y:S02]  /*1c10*/  @P6 IADD3.X R79, R44, R79, RZ, P0, !PT ;  /* 0x0000004f2c4f6210 */ /* 0x000fe400007fe4ff */
[----:B------:R-:W-:-:S13]  /*1c20*/  FSETP.GTU.FTZ.AND P0, PT, R39, RZ, PT ;  /* 0x000000ff2700720b */ /* 0x000fda0003f1c000 */
[----:B------:R-:W0:Y:S01]  /*1c30*/  @P0 LDC R46, c[0x0][0x250] ;  /* 0x00009400ff2e0b82 */ /* 0x000e220000000800 */
[----:B------:R-:W-:-:S06]  /*1c40*/  CS2R R44, SRZ ;  /* 0x00000000002c7805 */ /* 0x000fcc000001ff00 */
[----:B------:R1:W5:Y:S01]  /*1c50*/  @P2 LDG.E.64 R44, desc[UR8][R36.64] ;  /* 0x00000008242c2981 */ /* 0x000362000c1e1b00 */
[----:B------:R-:W-:Y:S01]  /*1c60*/  MOV R4, 0x3f800000 ;  /* 0x3f80000000047802 */ /* 0x000fe20000000f00 */
[----:B0-----:R-:W-:Y:S01]  /*1c70*/  @P0 FADD.FTZ R46, R39, R46 ;  /* 0x0000002e272e0221 */ /* 0x001fe20000010000 */
[----:B------:R-:W-:Y:S02]  /*1c80*/  CS2R R38, SRZ ;  /* 0x0000000000267805 */ /* 0x000fe4000001ff00 */
[----:B-1----:R-:W-:-:S04]  /*1c90*/  CS2R R36, SRZ ;  /* 0x0000000000247805 */ /* 0x002fc8000001ff00 */
[----:B------:R0:W5:Y:S04]  /*1ca0*/  @P2 LDG.E.64 R38, desc[UR8][R48.64] ;  /* 0x0000000830262981 */ /* 0x000168000c1e1b00 */
[----:B------:R1:W5:Y:S01]  /*1cb0*/  @P1 LDG.E.64 R36, desc[UR8][R50.64] ;  /* 0x0000000832241981 */ /* 0x000362000c1e1b00 */
[----:B0-----:R-:W-:Y:S02]  /*1cc0*/  CS2R R48, SRZ ;  /* 0x0000000000307805 */ /* 0x001fe4000001ff00 */
[----:B-1----:R-:W-:-:S04]  /*1cd0*/  CS2R R50, SRZ ;  /* 0x0000000000327805 */ /* 0x002fc8000001ff00 */
[----:B------:R0:W5:Y:S01]  /*1ce0*/  @P1 LDG.E.64 R48, desc[UR8][R34.64] ;  /* 0x0000000822301981 */ /* 0x000162000c1e1b00 */
[----:B------:R1:W2:Y:S01]  /*1cf0*/  @P0 MUFU.RSQ R4, R46 ;  /* 0x0000002e00040308 */ /* 0x0002a20000001400 */
[----:B------:R-:W-:Y:S02]  /*1d00*/  ISETP.NE.AND P0, PT, R119, RZ, PT ;  /* 0x000000ff7700720c */ /* 0x000fe40003f05270 */
        /* <DEDUP_REMOVED lines=9> */
[----:B-1----:R-:W-:Y:S02]  /*1da0*/  P2R R46, PR, RZ, 0x4 ;  /* 0x00000004ff2e7803 */ /* 0x002fe40000000000 */
[----:B------:R-:W-:Y:S01]  /*1db0*/  ISETP.NE.AND P2, PT, R118, RZ, PT ;  /* 0x000000ff7600720c */ /* 0x000fe20003f45270 */
        /* <DEDUP_REMOVED lines=9> */
[----:B------:R0:W5:Y:S01]  /*1e50*/  @P3 LDG.E.64 R28, desc[UR8][R24.64] ;  /* 0x00000008181c3981 */ /* 0x000162000c1e1b00 */
[----:B---3--:R-:W-:-:S03]  /*1e60*/  CS2R R80, SRZ ;  /* 0x0000000000507805 */ /* 0x008fc6000001ff00 */
[----:B------:R-:W5:Y:S01]  /*1e70*/  @P2 LDG.E.64 R76, desc[UR8][R20.64] ;  /* 0x00000008144c2981 */ /* 0x000f62000c1e1b00 */
[----:B------:R-:W-:-:S03]  /*1e80*/  ISETP.NE.AND P1, PT, R116, RZ, PT ;  /* 0x000000ff7400720c */ /* 0x000fc60003f25270 */
[----:B------:R1:W5:Y:S01]  /*1e90*/  @P4 LDG.E.64 R80, desc[UR8][R54.64] ;  /* 0x0000000836504981 */ /* 0x000362000c1e1b00 */
[----:B0-----:R-:W-:-:S06]  /*1ea0*/  CS2R R24, SRZ ;  /* 0x0000000000187805 */ /* 0x001fcc000001ff00 */
[----:B------:R0:W5:Y:S01]  /*1eb0*/  @P2 LDG.E.64 R24, desc[UR8][R22.64] ;  /* 0x0000000816182981 */ /* 0x000162000c1e1b00 */
[----:B------:R-:W-:Y:S02]  /*1ec0*/  ISETP.NE.AND P2, PT, R46, RZ, PT ;  /* 0x000000ff2e00720c */ /* 0x000fe40003f45270 */
[----:B-1----:R-:W-:Y:S02]  /*1ed0*/  CS2R R54, SRZ ;  /* 0x0000000000367805 */ /* 0x002fe4000001ff00 */
[----:B------:R-:W-:Y:S02]  /*1ee0*/  ISETP.NE.AND P0, PT, R115, RZ, PT ;  /* 0x000000ff7300720c */ /* 0x000fe40003f05270 */
[----:B------:R-:W-:Y:S02]  /*1ef0*/  CS2R R20, SRZ ;  /* 0x0000000000147805 */ /* 0x000fe4000001ff00 */
[----:B------:R-:W-:Y:S02]  /*1f00*/  ISETP.NE.AND P6, PT, R114, RZ, PT ;  /* 0x000000ff7200720c */ /* 0x000fe40003fc5270 */
[----:B0-----:R-:W-:-:S02]  /*1f10*/  CS2R R22, SRZ ;  /* 0x0000000000167805 */ /* 0x001fc4000001ff00 */
[----:B------:R-:W5:Y:S04]  /*1f20*/  @P1 LDG.E.64 R20, desc[UR8][R60.64] ;  /* 0x000000083c141981 */ /* 0x000f68000c1e1b00 */
[----:B------:R0:W5:Y:S01]  /*1f30*/  @P2 LDG.E.64 R54, desc[UR8][R56.64] ;  /* 0x0000000838362981 */ /* 0x000162000c1e1b00 */
[----:B------:R-:W-:-:S03]  /*1f40*/  ISETP.NE.AND P5, PT, R113, RZ, PT ;  /* 0x000000ff7100720c */ /* 0x000fc60003fa5270 */
[----:B------:R1:W5:Y:S01]  /*1f50*/  @P2 LDG.E.64 R22, desc[UR8][R18.64] ;  /* 0x0000000812162981 */ /* 0x000362000c1e1b00 */
[----:B0-----:R-:W-:Y:S02]  /*1f60*/  CS2R R56, SRZ ;  /* 0x0000000000387805 */ /* 0x001fe4000001ff00 */
[----:B------:R-:W-:Y:S02]  /*1f70*/  CS2R R60, SRZ ;  /* 0x00000000003c7805 */ /* 0x000fe4000001ff00 */
[----:B-1----:R-:W-:Y:S02]  /*1f80*/  CS2R R18, SRZ ;  /* 0x0000000000127805 */ /* 0x002fe4000001ff00 */
[----:B------:R0:W5:Y:S01]  /*1f90*/  @P1 LDG.E.64 R56, desc[UR8][R58.64] ;  /* 0x000000083a381981 */ /* 0x000162000c1e1b00 */
[----:B------:R-:W-:-:S03]  /*1fa0*/  ISETP.NE.AND P1, PT, R6, RZ, PT ;  /* 0x000000ff0600720c */ /* 0x000fc60003f25270 */
[----:B------:R1:W5:Y:S04]  /*1fb0*/  @P0 LDG.E.64 R18, desc[UR8][R16.64] ;  /* 0x0000000810120981 */ /* 0x000368000c1e1b00 */
[----:B------:R3:W5:Y:S01]  /*1fc0*/  @P6 LDG.E.64 R60, desc[UR8][R62.64] ;  /* 0x000000083e3c6981 */ /* 0x000762000c1e1b00 */
[----:B0-----:R-:W-:Y:S02]  /*1fd0*/  CS2R R58, SRZ ;  /* 0x00000000003a7805 */ /* 0x001fe4000001ff00 */
[----:B-1----:R-:W-:-:S04]  /*1fe0*/  CS2R R16, SRZ ;  /* 0x0000000000107805 */ /* 0x002fc8000001ff00 */
[----:B------:R0:W5:Y:S01]  /*1ff0*/  @P0 LDG.E.64 R58, desc[UR8][R14.64] ;  /* 0x000000080e3a0981 */ /* 0x000162000c1e1b00 */
[----:B------:R-:W-:Y:S02]  /*2000*/  ISETP.NE.AND P0, PT, R5, RZ, PT ;  /* 0x000000ff0500720c */ /* 0x000fe40003f05270 */
[----:B---3--:R-:W-:Y:S02]  /*2010*/  CS2R R62, SRZ ;  /* 0x00000000003e7805 */ /* 0x008fe4000001ff00 */
[----:B------:R-:W-:Y:S01]  /*2020*/  ISETP.NE.AND P2, PT, R7, RZ, PT ;  /* 0x000000ff0700720c */ /* 0x000fe20003f45270 */
[----:B------:R1:W5:Y:S04]  /*2030*/  @P6 LDG.E.64 R16, desc[UR8][R12.64] ;  /* 0x000000080c106981 */ /* 0x000368000c1e1b00 */
[----:B------:R3:W5:Y:S01]  /*2040*/  @P5 LDG.E.64 R62, desc[UR8][R64.64] ;  /* 0x00000008403e5981 */ /* 0x000762000c1e1b00 */
[----:B0-----:R-:W-:-:S02]  /*2050*/  CS2R R14, SRZ ;  /* 0x00000000000e7805 */ /* 0x001fc4000001ff00 */
[----:B-1----:R-:W-:-:S04]  /*2060*/  CS2R R12, SRZ ;  /* 0x00000000000c7805 */ /* 0x002fc8000001ff00 */
[----:B------:R0:W5:Y:S01]  /*2070*/  @P5 LDG.E.64 R14, desc[UR8][R66.64] ;  /* 0x00000008420e5981 */ /* 0x000162000c1e1b00 */
[----:B---3--:R-:W-:-:S03]  /*2080*/  CS2R R64, SRZ ;  /* 0x0000000000407805 */ /* 0x008fc6000001ff00 */
[----:B------:R1:W5:Y:S04]  /*2090*/  @P0 LDG.E.64 R12, desc[UR8][R10.64] ;  /* 0x000000080a0c0981 */ /* 0x000368000c1e1b00 */
[----:B------:R3:W5:Y:S01]  /*20a0*/  @P0 LDG.E.64 R64, desc[UR8][R8.64] ;  /* 0x0000000808400981 */ /* 0x000762000c1e1b00 */
[----:B0-----:R-:W-:Y:S02]  /*20b0*/  CS2R R66, SRZ ;  /* 0x0000000000427805 */ /* 0x001fe4000001ff00 */
[----:B-1----:R-:W-:-:S04]  /*20c0*/  CS2R R10, SRZ ;  /* 0x00000000000a7805 */ /* 0x002fc8000001ff00 */
[----:B------:R0:W5:Y:S01]  /*20d0*/  @P1 LDG.E.64 R66, desc[UR8][R68.64] ;  /* 0x0000000844421981 */ /* 0x000162000c1e1b00 */
[----:B---3--:R-:W-:-:S03]  /*20e0*/  CS2R R8, SRZ ;  /* 0x0000000000087805 */ /* 0x008fc6000001ff00 */
[----:B------:R1:W5:Y:S04]  /*20f0*/  @P1 LDG.E.64 R10, desc[UR8][R86.64] ;  /* 0x00000008560a1981 */ /* 0x000368000c1e1b00 */
[----:B------:R1:W5:Y:S01]  /*2100*/  @P2 LDG.E.64 R8, desc[UR8][R90.64] ;  /* 0x000000085a082981 */ /* 0x000362000c1e1b00 */
[----:B0-----:R-:W-:-:S06]  /*2110*/  CS2R R68, SRZ ;  /* 0x0000000000447805 */ /* 0x001fcc000001ff00 */
[----:B------:R1:W5:Y:S01]  /*2120*/  @P2 LDG.E.64 R68, desc[UR8][R88.64] ;  /* 0x0000000858442981 */ /* 0x000362000c1e1b00 */
[----:B------:R-:W-:Y:S01]  /*2130*/  ISETP.GT.U32.AND P5, PT, R47, 0x7f, PT ;  /* 0x0000007f2f00780c */ /* 0x000fe20003fa4070 */
[----:B------:R-:W-:Y:S01]  /*2140*/  BSSY B0, `(.L_x_1704) ;  /* 0x0000016000007945 */ /* 0x000fe20003800000 */
[----:B------:R-:W-:Y:S02]  /*2150*/  MOV R5, RZ ;  /* 0x000000ff00057202 */ /* 0x000fe40000000f00 */
[----:B------:R-:W-:Y:S02]  /*2160*/  CS2R R6, SRZ ;  /* 0x0000000000067805 */ /* 0x000fe4000001ff00 */
[----:B------:R-:W-:-:S07]  /*2170*/  MOV R46, RZ ;  /* 0x000000ff002e7202 */ /* 0x000fce0000000f00 */
        /* <DEDUP_REMOVED lines=18> */
.L_x_1705:
[----:B------:R-:W-:Y:S05]  /*22a0*/  BSYNC B0 ;  /* 0x0000000000007941 */ /* 0x000fea0003800000 */
.L_x_1704:
        /* <DEDUP_REMOVED lines=29> */
.L_x_1706:
[----:B------:R-:W-:Y:S01]  /*2480*/  FMUL.FTZ R75, R83, R5 ;  /* 0x00000005534b7220 */ /* 0x000fe20000410000 */
[----:B------:R-:W-:Y:S01]  /*2490*/  FMUL.FTZ R102, R71, R4 ;  /* 0x0000000447667220 */ /* 0x000fe20000410000 */
        /* <DEDUP_REMOVED lines=24> */
.L_x_1707:
[----:B------:R-:W-:Y:S01]  /*2620*/  FFMA.FTZ R85, R103, R84, R86 ;  /* 0x0000005467557223 */ /* 0x000fe20000010056 */
[----:B------:R-:W-:Y:S01]  /*2630*/  FMUL.FTZ R75, R82, R5 ;  /* 0x00000005524b7220 */ /* 0x000fe20000410000 */
[----:B------:R-:W-:Y:S01]  /*2640*/  FADD.FTZ R86, R84, R71 ;  /* 0x0000004754567221 */ /* 0x000fe20000010000 */
[----:B------:R-:W-:Y:S02]  /*2650*/  FADD.FTZ R81, -R70, R81 ;  /* 0x0000005146517221 */ /* 0x000fe40000010100 */
[----:B------:R-:W-:Y:S01]  /*2660*/  FFMA.FTZ R84, R102, R75, R85 ;  /* 0x0000004b66547223 */ /* 0x000fe20000010055 */
[----:B------:R-:W-:Y:S01]  /*2670*/  FADD.FTZ R85, -R70, R80 ;  /* 0x0000005046557221 */ /* 0x000fe20000010100 */
[----:B------:R-:W-:Y:S01]  /*2680*/  FADD.FTZ R71, R86, R75 ;  /* 0x0000004b56477221 */ /* 0x000fe20000010000 */
[----:B------:R-:W-:Y:S01]  /*2690*/  MOV R80, R26 ;  /* 0x0000001a00507202 */ /* 0x000fe20000000f00 */
[----:B------:R-:W-:Y:S01]  /*26a0*/  FMUL.FTZ R86, R78, R46 ;  /* 0x0000002e4e567220 */ /* 0x000fe20000410000 */
        /* <DEDUP_REMOVED lines=22> */
.L_x_1708:
        /* <DEDUP_REMOVED lines=27> */
[----:B------:R-:W-:-:S03]  /*29c0*/  FMUL.FTZ R77, R25, R88 ;  /* 0x00000058194d7220 */ /* 0x000fc60000410000 */
[----:B------:R-:W-:Y:S01]  /*29d0*/  FFMA.FTZ R92, R76, R89, 1 ;  /* 0x3f8000004c5c7423 */ /* 0x000fe20000010059 */
[----:B------:R-:W-:-:S03]  /*29e0*/  FMUL.FTZ R76, R71, R90 ;  /* 0x0000005a474c7220 */ /* 0x000fc60000410000 */
[----:B------:R-:W-:-:S07]  /*29f0*/  FMUL.FTZ R71, R77, R92 ;  /* 0x0000005c4d477220 */ /* 0x000fce0000410000 */
.L_x_1709:
[----:B------:R-:W-:Y:S01]  /*2a00*/  FFMA.FTZ R77, R99, R86, R84 ;  /* 0x00000056634d7223 */ /* 0x000fe20000010054 */
[----:B------:R-:W-:Y:S01]  /*2a10*/  FMUL.FTZ R85, R76, R5 ;  /* 0x000000054c557220 */ /* 0x000fe20000410000 */
[----:B------:R-:W-:Y:S01]  /*2a20*/  FADD.FTZ R86, R86, R81 ;  /* 0x0000005156567221 */ /* 0x000fe20000010000 */
[----:B------:R-:W-:Y:S01]  /*2a30*/  FMUL.FTZ R84, R71, R46 ;  /* 0x0000002e47547220 */ /* 0x000fe20000410000 */
[----:B------:R-:W-:Y:S01]  /*2a40*/  FADD.FTZ R54, -R70, R54 ;  /* 0x0000003646367221 */ /* 0x000fe20000010100 */
        /* <DEDUP_REMOVED lines=50> */
.L_x_1710:
[----:B------:R-:W-:Y:S01]  /*2d70*/  FMUL.FTZ R55, R84, R5 ;  /* 0x0000000554377220 */ /* 0x000fe20000410000 */
[----:B------:R-:W-:Y:S01]  /*2d80*/  FFMA.FTZ R85, R104, R83, RZ ;  /* 0x0000005368557223 */ /* 0x000fe200000100ff */
[----:B------:R-:W-:Y:S01]  /*2d90*/  FMUL.FTZ R54, R81, R46 ;  /* 0x0000002e51367220 */ /* 0x000fe20000410000 */
[----:B------:R-:W-:Y:S01]  /*2da0*/  FADD.FTZ R87, RZ, R83 ;  /* 0x00000053ff577221 */ /* 0x000fe20000010000 */
[----:B------:R-:W-:Y:S01]  /*2db0*/  FFMA.FTZ R86, R96, R55, R77 ;  /* 0x0000003760567223 */ /* 0x000fe2000001004d */
[----:B------:R-:W-:Y:S01]  /*2dc0*/  FADD.FTZ R55, R70, R55 ;  /* 0x0000003746377221 */ /* 0x000fe20000010000 */
[----:B------:R-:W-:Y:S01]  /*2dd0*/  FFMA.FTZ R83, R102, R82, R85 ;  /* 0x0000005266537223 */ /* 0x000fe20000010055 */
[----:B------:R-:W-:Y:S01]  /*2de0*/  FADD.FTZ R87, R87, R82 ;  /* 0x0000005257577221 */ /* 0x000fe20000010000 */
[----:B------:R-:W-:Y:S01]  /*2df0*/  FFMA.FTZ R85, R95, R54, R86 ;  /* 0x000000365f557223 */ /* 0x000fe20000010056 */
[----:B------:R-:W-:Y:S01]  /*2e00*/  FADD.FTZ R70, R54, R55 ;  /* 0x0000003736467221 */ /* 0x000fe20000010000 */
[----:B------:R-:W-:Y:S01]  /*2e10*/  FFMA.FTZ R54, R103, R79, RZ ;  /* 0x0000004f67367223 */ /* 0x000fe200000100ff */
[----:B------:R-:W-:Y:S01]  /*2e20*/  MOV R55, R20 ;  /* 0x0000001400377202 */ /* 0x000fe20000000f00 */
[-C--:B------:R-:W-:Y:S01]  /*2e30*/  FMUL.FTZ R94, R56, R4.reuse ;  /* 0x00000004385e7220 */ /* 0x080fe20000410000 */
[----:B------:R-:W-:Y:S01]  /*2e40*/  MOV R77, R21 ;  /* 0x00000015004d7202 */ /* 0x000fe20000000f00 */
        /* <DEDUP_REMOVED lines=21> */
.L_x_1711:
[----:B------:R-:W-:Y:S01]  /*2fa0*/  FMUL.FTZ R57, R55, R5 ;  /* 0x0000000537397220 */ /* 0x000fe20000410000 */
[----:B------:R-:W-:Y:S01]  /*2fb0*/  FFMA.FTZ R54, R101, R78, R54 ;  /* 0x0000004e65367223 */ /* 0x000fe20000010036 */
[----:B------:R-:W-:Y:S01]  /*2fc0*/  FADD.FTZ R56, R79, R78 ;  /* 0x0000004e4f387221 */ /* 0x000fe20000010000 */
        /* <DEDUP_REMOVED lines=24> */
[----:B-1----:R-:W-:Y:S01]  /*3150*/  FADD.FTZ R58, -R78, 1 ;  /* 0x3f8000004e3a7421 */ /* 0x002fe20000010100 */
[----:B------:R-:W-:-:S03]  /*3160*/  FMUL.FTZ R89, R19, R78 ;  /* 0x0000004e13597220 */ /* 0x000fc60000410000 */
[----:B------:R-:W-:Y:S01]  /*3170*/  FFMA.FTZ R58, R57, R58, 1 ;  /* 0x3f800000393a7423 */ /* 0x000fe2000001003a */
[----:B------:R-:W-:-:S03]  /*3180*/  FMUL.FTZ R57, R18, R59 ;  /* 0x0000003b12397220 */ /* 0x000fc60000410000 */
[----:B------:R-:W-:Y:S01]  /*3190*/  FMUL.FTZ R78, R89, R58 ;  /* 0x0000003a594e7220 */ /* 0x000fe20000410000 */
[----:B------:R-:W-:-:S07]  /*31a0*/  FMUL.FTZ R57, R57, R80 ;  /* 0x0000005039397220 */ /* 0x000fce0000410000 */
.L_x_1712:
        /* <DEDUP_REMOVED lines=33> */
.L_x_1713:
[----:B------:R-:W-:Y:S01]  /*33c0*/  FMUL.FTZ R61, R59, R5 ;  /* 0x000000053b3d7220 */ /* 0x000fe20000410000 */
[----:B------:R-:W-:Y:S01]  /*33d0*/  FFMA.FTZ R60, R97, R71, R54 ;  /* 0x00000047613c7223 */ /* 0x000fe20000010036 */
[----:B------:R-:W-:Y:S01]  /*33e0*/  FADD.FTZ R56, R56, R71 ;  /* 0x0000004738387221 */ /* 0x000fe20000010000 */
        /* <DEDUP_REMOVED lines=30> */
.L_x_1714:
[----:B------:R-:W-:Y:S01]  /*35d0*/  FMUL.FTZ R62, R61, R5 ;  /* 0x000000053d3e7220 */ /* 0x000fe20000410000 */
[----:B------:R-:W-:Y:S01]  /*35e0*/  FADD.FTZ R58, R56, R81 ;  /* 0x00000051383a7221 */ /* 0x000fe20000010000 */
[----:B------:R-:W-:Y:S01]  /*35f0*/  FADD.FTZ R76, R76, R55 ;  /* 0x000000374c4c7221 */ /* 0x000fe20000010000 */
[----:B------:R-:W-:Y:S01]  /*3600*/  FFMA.FTZ R83, R94, R55, R83 ;  /* 0x000000375e537223 */ /* 0x000fe20000010053 */
[----:B------:R-:W-:Y:S01]  /*3610*/  FFMA.FTZ R56, R88, R62, R71 ;  /* 0x0000003e58387223 */ /* 0x000fe20000010047 */
[----:B------:R-:W-:Y:S01]  /*3620*/  FADD.FTZ R75, R75, R62 ;  /* 0x0000003e4b4b7221 */ /* 0x000fe20000010000 */
[----:B------:R-:W-:Y:S01]  /*3630*/  FMUL.FTZ R62, R54, R46 ;  /* 0x0000002e363e7220 */ /* 0x000fe20000410000 */
[----:B------:R-:W-:Y:S01]  /*3640*/  FFMA.FTZ R60, R95, R81, R60 ;  /* 0x000000515f3c7223 */ /* 0x000fe2000001003c */
        /* <DEDUP_REMOVED lines=25> */
.L_x_1715:
        /* <DEDUP_REMOVED lines=33> */
.L_x_1716:
[----:B------:R-:W-:Y:S01]  /*39f0*/  FMUL.FTZ R67, R58, R5 ;  /* 0x000000053a437220 */ /* 0x000fe20000410000 */
[----:B------:R-:W-:Y:S01]  /*3a00*/  FFMA.FTZ R62, R91, R78, R60 ;  /* 0x0000004e5b3e7223 */ /* 0x000fe2000001003c */
[----:B------:R-:W-:Y:S01]  /*3a10*/  FMUL.FTZ R75, R57, R46 ;  /* 0x0000002e394b7220 */ /* 0x000fe20000410000 */
[----:B------:R-:W-:Y:S01]  /*3a20*/  FADD.FTZ R63, R63, R78 ;  /* 0x0000004e3f3f7221 */ /* 0x000fe20000010000 */
[----:B------:R-:W-:Y:S01]  /*3a30*/  FFMA.FTZ R60, R84, R67, R71 ;  /* 0x00000043543c7223 */ /* 0x000fe20000010047 */
[----:B------:R-:W-:Y:S01]  /*3a40*/  FADD.FTZ R66, R64, R67 ;  /* 0x0000004340427221 */ /* 0x000fe20000010000 */
[----:B------:R-:W-:Y:S01]  /*3a50*/  FADD.FTZ R64, R76, R59 ;  /* 0x0000003b4c407221 */ /* 0x000fe20000010000 */
        /* <DEDUP_REMOVED lines=26> */
.L_x_1717:
        /* <DEDUP_REMOVED lines=33> */
.L_x_1718:
[----:B------:R-:W-:Y:S01]  /*3e10*/  FMUL.FTZ R45, R62, R5 ;  /* 0x000000053e2d7220 */ /* 0x000fe20000410000 */
[-C--:B------:R-:W-:Y:S01]  /*3e20*/  FMUL.FTZ R78, R48, R4.reuse ;  /* 0x00000004304e7220 */ /* 0x080fe20000410000 */
[----:B------:R-:W-:Y:S01]  /*3e30*/  FMUL.FTZ R77, R49, R4 ;  /* 0x00000004314d7220 */ /* 0x000fe20000410000 */
[----:B------:R-:W-:Y:S01]  /*3e40*/  MOV R48, R36 ;  /* 0x0000002400307202 */ /* 0x000fe20000000f00 */
[----:B------:R-:W-:Y:S01]  /*3e50*/  FFMA.FTZ R44, R80, R45, R67 ;  /* 0x0000002d502c7223 */ /* 0x000fe20000010043 */
[----:B------:R-:W-:Y:S01]  /*3e60*/  FMUL.FTZ R67, R61, R46 ;  /* 0x0000002e3d437220 */ /* 0x000fe20000410000 */
[----:B------:R-:W-:-:S03]  /*3e70*/  FADD.FTZ R68, R68, R45 ;  /* 0x0000002d44447221 */ /* 0x000fc60000010000 */
        /* <DEDUP_REMOVED lines=22> */
.L_x_1719:
        /* <DEDUP_REMOVED lines=29> */
.L_x_1720:
        /* <DEDUP_REMOVED lines=29> */
.L_x_1721:
[----:B------:R-:W2:Y:S01]  /*4380*/  LDL R69, [R1] ;  /* 0x0000000001457983 */ /* 0x000ea20000100800 */
[----:B------:R-:W-:Y:S01]  /*4390*/  FMUL.FTZ R53, R52, R5 ;  /* 0x0000000534357220 */ /* 0x000fe20000410000 */
[----:B------:R-:W-:Y:S01]  /*43a0*/  FMUL.FTZ R68, R50, R46 ;  /* 0x0000002e32447220 */ /* 0x000fe20000410000 */
[----:B------:R-:W-:Y:S01]  /*43b0*/  FFMA.FTZ R65, R87, R54, R65 ;  /* 0x0000003657417223 */ /* 0x000fe20000010041 */
[----:B------:R-:W0:Y:S01]  /*43c0*/  S2R R70, SR_LANEID ;  /* 0x0000000000467919 */ /* 0x000e220000000000 */
[----:B------:R-:W-:Y:S01]  /*43d0*/  FFMA.FTZ R45, R107, R53, R45 ;  /* 0x000000356b2d7223 */ /* 0x000fe2000001002d */
[----:B------:R-:W-:Y:S01]  /*43e0*/  FADD.FTZ R53, R49, R53 ;  /* 0x0000003531357221 */ /* 0x000fe20000010000 */
[----:B------:R-:W-:Y:S01]  /*43f0*/  FADD.FTZ R66, R66, R54 ;  /* 0x0000003642427221 */ /* 0x000fe20000010000 */
[----:B------:R-:W-:Y:S01]  /*4400*/  FFMA.FTZ R63, R86, R56, R63 ;  /* 0x00000038563f7223 */ /* 0x000fe2000001003f */
[----:B------:R-:W-:Y:S01]  /*4410*/  FFMA.FTZ R49, R106, R68, R45 ;  /* 0x000000446a317223 */ /* 0x000fe2000001002d */
[----:B------:R-:W-:Y:S01]  /*4420*/  FADD.FTZ R45, R68, R53 ;  /* 0x00000035442d7221 */ /* 0x000fe20000010000 */
[----:B------:R-:W-:Y:S01]  /*4430*/  FFMA.FTZ R54, R85, R55, R65 ;  /* 0x0000003755367223 */ /* 0x000fe20000010041 */
[----:B------:R-:W-:Y:S01]  /*4440*/  FADD.FTZ R66, R66, R55 ;  /* 0x0000003742427221 */ /* 0x000fe20000010000 */
[----:B------:R-:W-:Y:S01]  /*4450*/  FFMA.FTZ R63, R84, R58, R63 ;  /* 0x0000003a543f7223 */ /* 0x000fe2000001003f */
[----:B------:R-:W1:Y:S01]  /*4460*/  SHFL.DOWN PT, R53, R49, 0x1, 0x1f ;  /* 0x08201f0031357f89 */ /* 0x000e6200000e0000 */
[----:B------:R-:W-:Y:S01]  /*4470*/  FFMA.FTZ R54, R83, R57, R54 ;  /* 0x0000003953367223 */ /* 0x000fe20000010036 */
[----:B------:R-:W-:Y:S01]  /*4480*/  FADD.FTZ R66, R66, R57 ;  /* 0x0000003942427221 */ /* 0x000fe20000010000 */
[----:B------:R-:W-:Y:S01]  /*4490*/  FFMA.FTZ R63, R82, R60, R63 ;  /* 0x0000003c523f7223 */ /* 0x000fe2000001003f */
[----:B------:R-:W3:Y:S01]  /*44a0*/  SHFL.DOWN PT, R68, R45, 0x1, 0x1f ;  /* 0x08201f002d447f89 */ /* 0x000ee200000e0000 */
[----:B------:R-:W-:Y:S01]  /*44b0*/  FFMA.FTZ R54, R81, R59, R54 ;  /* 0x0000003b51367223 */ /* 0x000fe20000010036 */
[----:B------:R-:W-:Y:S01]  /*44c0*/  FADD.FTZ R66, R66, R59 ;  /* 0x0000003b42427221 */ /* 0x000fe20000010000 */
[----:B------:R-:W-:Y:S01]  /*44d0*/  FFMA.FTZ R63, R80, R62, R63 ;  /* 0x0000003e503f7223 */ /* 0x000fe2000001003f */
[----:B------:R-:W-:Y:S01]  /*44e0*/  BSSY B0, `(.L_x_1722) ;  /* 0x000003c000007945 */ /* 0x000fe20003800000 */
[----:B------:R-:W-:Y:S01]  /*44f0*/  FFMA.FTZ R54, R79, R61, R54 ;  /* 0x0000003d4f367223 */ /* 0x000fe20000010036 */
[----:B------:R-:W-:Y:S01]  /*4500*/  FADD.FTZ R55, R66, R61 ;  /* 0x0000003d42377221 */ /* 0x000fe20000010000 */
[----:B------:R-:W-:-:S02]  /*4510*/  FFMA.FTZ R63, R78, R48, R63 ;  /* 0x000000304e3f7223 */ /* 0x000fc4000001003f */
[----:B------:R-:W-:Y:S01]  /*4520*/  FFMA.FTZ R54, R77, R44, R54 ;  /* 0x0000002c4d367223 */ /* 0x000fe20000010036 */
[----:B------:R-:W-:-:S03]  /*4530*/  FADD.FTZ R44, R55, R44 ;  /* 0x0000002c372c7221 */ /* 0x000fc60000010000 */
[----:B------:R-:W-:-:S04]  /*4540*/  FFMA.FTZ R61, R75, R51, R54 ;  /* 0x000000334b3d7223 */ /* 0x000fc80000010036 */
[----:B------:R-:W-:Y:S01]  /*4550*/  FFMA.FTZ R61, R106, R50, R61 ;  /* 0x000000326a3d7223 */ /* 0x000fe2000001003d */
[----:B0-----:R-:W-:-:S13]  /*4560*/  ISETP.GT.AND P5, PT, R70, 0x1e, PT ;  /* 0x0000001e4600780c */ /* 0x001fda0003fa4270 */
[----:B-1----:R-:W-:Y:S01]  /*4570*/  @!P5 FADD.FTZ R49, R49, R53 ;  /* 0x000000353131d221 */ /* 0x002fe20000010000 */
        /* <DEDUP_REMOVED lines=23> */
[----:B------:R-:W-:-:S03]  /*46f0*/  ISETP.NE.AND P5, PT, R70, RZ, PT ;  /* 0x000000ff4600720c */ /* 0x000fc60003fa5270 */
[----:B------:R-:W-:Y:S01]  /*4700*/  FADD.FTZ R53, R53, R60 ;  /* 0x0000003c35357221 */ /* 0x000fe20000010000 */
[----:B------:R-:W-:Y:S01]  /*4710*/  FFMA.FTZ R60, R76, R67, R63 ;  /* 0x000000434c3c7223 */ /* 0x000fe2000001003f */
[----:B------:R-:W-:Y:S01]  /*4720*/  FADD.FTZ R63, R44, R51 ;  /* 0x000000332c3f7221 */ /* 0x000fe20000010000 */
[----:B------:R-:W-:Y:S01]  /*4730*/  MOV R44, R49 ;  /* 0x00000031002c7202 */ /* 0x000fe20000000f00 */
[----:B------:R-:W-:Y:S01]  /*4740*/  FADD.FTZ R53, R53, R62 ;  /* 0x0000003e35357221 */ /* 0x000fe20000010000 */
[----:B------:R-:W-:Y:S01]  /*4750*/  FFMA.FTZ R60, R107, R52, R60 ;  /* 0x000000346b3c7223 */ /* 0x000fe2000001003c */
[----:B------:R-:W-:Y:S02]  /*4760*/  FADD.FTZ R63, R63, R50 ;  /* 0x000000323f3f7221 */ /* 0x000fe40000010000 */
[----:B------:R-:W-:-:S04]  /*4770*/  FADD.FTZ R48, R53, R48 ;  /* 0x0000003035307221 */ /* 0x000fc80000010000 */
[----:B------:R-:W-:-:S04]  /*4780*/  FADD.FTZ R53, R48, R67 ;  /* 0x0000004330357221 */ /* 0x000fc80000010000 */
[----:B------:R-:W-:-:S05]  /*4790*/  FADD.FTZ R62, R53, R52 ;  /* 0x00000034353e7221 */ /* 0x000fca0000010000 */
[----:B------:R0:W-:Y:S04]  /*47a0*/  STS.128 [R3], R60 ;  /* 0x0000003c03007388 */ /* 0x0001e80000000c00 */
[----:B--2---:R0:W-:Y:S01]  /*47b0*/  @!P5 STS.64 [R69+0x8], R44 ;  /* 0x0000082c4500d388 */ /* 0x0041e20000000a00 */
[----:B------:R-:W-:Y:S01]  /*47c0*/  BAR.SYNC.DEFER_BLOCKING 0x0 ;  /* 0x0000000000007b1d */ /* 0x000fe20000010000 */
[----:B------:R-:W-:-:S13]  /*47d0*/  ISETP.NE.AND P5, PT, R47, RZ, PT ;  /* 0x000000ff2f00720c */ /* 0x000fda0003fa5270 */
[----:B0-----:R-:W-:Y:S05]  /*47e0*/  @P5 BRA `(.L_x_1723) ;  /* 0x00000000002c5947 */ /* 0x001fea0003800000 */
        /* <DEDUP_REMOVED lines=11> */
.L_x_1723:
[----:B------:R-:W-:Y:S05]  /*48a0*/  BSYNC B0 ;  /* 0x0000000000007941 */ /* 0x000fea0003800000 */
.L_x_1722:
[----:B------:R-:W-:Y:S01]  /*48b0*/  BAR.SYNC.DEFER_BLOCKING 0x0 ;  /* 0x0000000000007b1d */ /* 0x000fe20000010000 */
[----:B------:R-:W-:-:S05]  /*48c0*/  ISETP.GT.U32.AND P6, PT, R47, 0x3, PT ;  /* 0x000000032f00780c */ /* 0x000fca0003fc4070 */
[----:B------:R-:W-:Y:S08]  /*48d0*/  BSSY B0, `(.L_x_1724) ;  /* 0x000009d000007945 */ /* 0x000ff00003800000 */
[----:B------:R-:W-:Y:S05]  /*48e0*/  @P6 BRA `(.L_x_1725) ;  /* 0x00000008006c6947 */ /* 0x000fea0003800000 */
[----:B------:R-:W0:Y:S04]  /*48f0*/  LDS.128 R52, [R3+0x40] ;  /* 0x0000400003347984 */ /* 0x000e280000000c00 */
[----:B------:R-:W1:Y:S04]  /*4900*/  LDS.128 R48, [R3+0x80] ;  /* 0x0000800003307984 */ /* 0x000e680000000c00 */
[----:B------:R-:W2:Y:S04]  /*4910*/  LDS.128 R64, [R3+0xc0] ;  /* 0x0000c00003407984 */ /* 0x000ea80000000c00 */
[----:B------:R-:W-:Y:S01]  /*4920*/  LDS.128 R68, [R3+0x1c0] ;  /* 0x0001c00003447984 */ /* 0x000fe20000000c00 */
        /* <DEDUP_REMOVED lines=13> */
[----:B------:R-:W-:-:S03]  /*4a00*/  FADD.FTZ R60, R60, R67 ;  /* 0x000000433c3c7221 */ /* 0x000fc60000010000 */
        /* <DEDUP_REMOVED lines=10> */
[----:B------:R-:W0:Y:S01]  /*4ab0*/  LDS.128 R56, [R3+0x200] ;  /* 0x0002000003387984 */ /* 0x000e220000000c00 */
[----:B------:R-:W-:Y:S01]  /*4ac0*/  FADD.FTZ R52, R52, R49 ;  /* 0x0000003134347221 */ /* 0x000fe20000010000 */
[----:B------:R-:W-:Y:S01]  /*4ad0*/  FADD.FTZ R49, R61, R50 ;  /* 0x000000323d317221 */ /* 0x000fe20000010000 */
[----:B------:R-:W-:Y:S01]  /*4ae0*/  FADD.FTZ R64, R60, R51 ;  /* 0x000000333c407221 */ /* 0x000fe20000010000 */
[----:B------:R-:W-:Y:S01]  /*4af0*/  FADD.FTZ R68, R55, R68 ;  /* 0x0000004437447221 */ /* 0x000fe20000010000 */
[----:B------:R-:W1:Y:S01]  /*4b00*/  LDS.128 R60, [R3+0x240] ;  /* 0x00024000033c7984 */ /* 0x000e620000000c00 */
[----:B------:R-:W-:Y:S01]  /*4b10*/  FADD.FTZ R70, R49, R70 ;  /* 0x0000004631467221 */ /* 0x000fe20000010000 */
[----:B------:R-:W-:Y:S01]  /*4b20*/  FADD.FTZ R69, R52, R69 ;  /* 0x0000004534457221 */ /* 0x000fe20000010000 */
[----:B------:R-:W-:Y:S01]  /*4b30*/  FADD.FTZ R64, R64, R71 ;  /* 0x0000004740407221 */ /* 0x000fe20000010000 */
[----:B------:R-:W2:Y:S04]  /*4b40*/  LDS.128 R48, [R3+0x280] ;  /* 0x0002800003307984 */ /* 0x000ea80000000c00 */
[----:B------:R-:W3:Y:S01]  /*4b50*/  LDS.128 R52, [R3+0x2c0] ;  /* 0x0002c00003347984 */ /* 0x000ee20000000c00 */
[----:B0-----:R-:W-:Y:S01]  /*4b60*/  FADD.FTZ R56, R68, R56 ;  /* 0x0000003844387221 */ /* 0x001fe20000010000 */
[----:B------:R-:W-:Y:S01]  /*4b70*/  FADD.FTZ R57, R69, R57 ;  /* 0x0000003945397221 */ /* 0x000fe20000010000 */
[----:B------:R-:W-:Y:S01]  /*4b80*/  FADD.FTZ R64, R64, R59 ;  /* 0x0000003b40407221 */ /* 0x000fe20000010000 */
[----:B------:R-:W-:Y:S01]  /*4b90*/  FADD.FTZ R65, R70, R58 ;  /* 0x0000003a46417221 */ /* 0x000fe20000010000 */
[----:B-1----:R-:W-:Y:S01]  /*4ba0*/  FADD.FTZ R59, R56, R60 ;  /* 0x0000003c383b7221 */ /* 0x002fe20000010000 */
[----:B------:R-:W-:-:S02]  /*4bb0*/  FADD.FTZ R56, R57, R61 ;  /* 0x0000003d39387221 */ /* 0x000fc40000010000 */
[----:B------:R-:W-:Y:S01]  /*4bc0*/  FADD.FTZ R65, R65, R62 ;  /* 0x0000003e41417221 */ /* 0x000fe20000010000 */
[----:B------:R-:W-:Y:S01]  /*4bd0*/  FADD.FTZ R64, R64, R63 ;  /* 0x0000003f40407221 */ /* 0x000fe20000010000 */
[----:B--2---:R-:W-:Y:S01]  /*4be0*/  FADD.FTZ R61, R59, R48 ;  /* 0x000000303b3d7221 */ /* 0x004fe20000010000 */
[----:B------:R-:W-:Y:S01]  /*4bf0*/  FADD.FTZ R48, R56, R49 ;  /* 0x0000003138307221 */ /* 0x000fe20000010000 */
[----:B------:R-:W-:Y:S01]  /*4c00*/  FADD.FTZ R49, R65, R50 ;  /* 0x0000003241317221 */ /* 0x000fe20000010000 */
[----:B------:R-:W0:Y:S01]  /*4c10*/  LDS.128 R56, [R3+0x300] ;  /* 0x0003000003387984 */ /* 0x000e220000000c00 */
[----:B---3--:R-:W-:Y:S01]  /*4c20*/  FADD.FTZ R52, R61, R52 ;  /* 0x000000343d347221 */ /* 0x008fe20000010000 */
[----:B------:R-:W-:Y:S01]  /*4c30*/  FADD.FTZ R68, R64, R51 ;  /* 0x0000003340447221 */ /* 0x000fe20000010000 */
        /* <DEDUP_REMOVED lines=17> */
[----:B------:R-:W-:Y:S01]  /*4d50*/  LDS.128 R60, [R3+0x440] ;  /* 0x00044000033c7984 */ /* 0x000fe20000000c00 */
[----:B------:R-:W-:Y:S01]  /*4d60*/  FADD.FTZ R68, R68, R51 ;  /* 0x0000003344447221 */ /* 0x000fe20000010000 */
[----:B---3--:R-:W-:Y:S01]  /*4d70*/  FADD.FTZ R65, R48, R65 ;  /* 0x0000004130417221 */ /* 0x008fe20000010000 */
[----:B------:R-:W-:Y:S01]  /*4d80*/  FADD.FTZ R66, R49, R66 ;  /* 0x0000004231427221 */ /* 0x000fe20000010000 */
[----:B------:R-:W0:Y:S01]  /*4d90*/  LDS.128 R52, [R3+0x400] ;  /* 0x0004000003347984 */ /* 0x000e220000000c00 */
[----:B------:R-:W-:Y:S01]  /*4da0*/  FADD.FTZ R64, R57, R64 ;  /* 0x0000004039407221 */ /* 0x000fe20000010000 */
[----:B------:R-:W-:-:S02]  /*4db0*/  FADD.FTZ R67, R68, R67 ;  /* 0x0000004344437221 */ /* 0x000fc40000010000 */
[----:B------:R-:W1:Y:S04]  /*4dc0*/  LDS.128 R48, [R3+0x480] ;  /* 0x0004800003307984 */ /* 0x000e680000000c00 */
[----:B------:R-:W2:Y:S04]  /*4dd0*/  LDS.128 R56, [R3+0x4c0] ;  /* 0x0004c00003387984 */ /* 0x000ea80000000c00 */
[----:B------:R-:W-:Y:S01]  /*4de0*/  LDS.128 R68, [R3+0x5c0] ;  /* 0x0005c00003447984 */ /* 0x000fe20000000c00 */
        /* <DEDUP_REMOVED lines=31> */
[----:B------:R-:W0:Y:S01]  /*4fe0*/  LDS.128 R48, [R3+0x600] ;  /* 0x0006000003307984 */ /* 0x000e220000000c00 */
[----:B------:R-:W-:Y:S01]  /*4ff0*/  FADD.FTZ R63, R54, R63 ;  /* 0x0000003f363f7221 */ /* 0x000fe20000010000 */
[----:B------:R-:W-:Y:S01]  /*5000*/  FADD.FTZ R68, R55, R68 ;  /* 0x0000004437447221 */ /* 0x000fe20000010000 */
        /* <DEDUP_REMOVED lines=41> */
.L_x_1725:
[----:B------:R-:W-:Y:S05]  /*52a0*/  BSYNC B0 ;  /* 0x0000000000007941 */ /* 0x000fea0003800000 */
.L_x_1724:
[----:B------:R-:W0:Y:S01]  /*52b0*/  LDC.64 R48, c[0x0][0x268] ;  /* 0x00009a00ff307b82 */ /* 0x000e220000000a00 */
[----:B------:R-:W-:Y:S01]  /*52c0*/  LEA R109, R109, R47, 0x2 ;  /* 0x0000002f6d6d7211 */ /* 0x000fe200078e10ff */
[----:B------:R-:W-:Y:S04]  /*52d0*/  BSSY B0, `(.L_x_1726) ;  /* 0x0000010000007945 */ /* 0x000fe80003800000 */
[----:B0-----:R-:W-:Y:S01]  /*52e0*/  IMAD.WIDE R48, R109, 0x4, R48 ;  /* 0x000000046d307825 */ /* 0x001fe200078e0230 */
[----:B------:R-:W-:Y:S06]  /*52f0*/  @P6 BRA `(.L_x_1727) ;  /* 0x0000000000346947 */ /* 0x000fec0003800000 */
[----:B------:R-:W2:Y:S04]  /*5300*/  LDL R52, [R1+0x4] ;  /* 0x0000040001347983 */ /* 0x000ea80000100800 */
[----:B------:R-:W3:Y:S01]  /*5310*/  LDL R54, [R1+0x8] ;  /* 0x0000080001367983 */ /* 0x000ee20000100800 */
[----:B------:R-:W-:-:S03]  /*5320*/  LEA R50, P6, R123, R48, 0x2 ;  /* 0x000000307b327211 */ /* 0x000fc600078c10ff */
[----:B------:R0:W-:Y:S01]  /*5330*/  REDG.E.ADD.F32.FTZ.RN.STRONG.GPU desc[UR8][R48.64], R60 ;  /* 0x0000003c300079a6 */ /* 0x0001e2000c10f388 */
[----:B--2---:R-:W-:Y:S02]  /*5340*/  IADD3.X R51, R49, R52, RZ, P6, !PT ;  /* 0x0000003431337210 */ /* 0x004fe400037fe4ff */
[----:B------:R-:W-:-:S03]  /*5350*/  LEA R52, P6, R124, R48, 0x2 ;  /* 0x000000307c347211 */ /* 0x000fc600078c10ff */
[----:B------:R0:W-:Y:S01]  /*5360*/  REDG.E.ADD.F32.FTZ.RN.STRONG.GPU desc[UR8][R50.64], R61 ;  /* 0x0000003d320079a6 */ /* 0x0001e2000c10f388 */
[----:B---3--:R-:W-:Y:S02]  /*5370*/  IADD3.X R53, R49, R54, RZ, P6, !PT ;  /* 0x0000003631357210 */ /* 0x008fe400037fe4ff */
[----:B------:R-:W1:Y:S02]  /*5380*/  LDC.64 R54, c[0x0][0x288] ;  /* 0x0000a200ff367b82 */ /* 0x000e640000000a00 */
[----:B-1----:R-:W-:-:S04]  /*5390*/  LEA R56, P6, R54, R48, 0x2 ;  /* 0x0000003036387211 */ /* 0x002fc800078c10ff */
[----:B------:R-:W-:-:S05]  /*53a0*/  LEA.HI.X R57, R54, R49, R55, 0x2, P6 ;  /* 0x0000003136397211 */ /* 0x000fca00030f1437 */
[----:B------:R0:W-:Y:S04]  /*53b0*/  REDG.E.ADD.F32.FTZ.RN.STRONG.GPU desc[UR8][R56.64], R62 ;  /* 0x0000003e380079a6 */ /* 0x0001e8000c10f388 */
[----:B------:R0:W-:Y:S02]  /*53c0*/  REDG.E.ADD.F32.FTZ.RN.STRONG.GPU desc[UR8][R52.64], R63 ;  /* 0x0000003f340079a6 */ /* 0x0001e4000c10f388 */
.L_x_1727:
[----:B------:R-:W-:Y:S05]  /*53d0*/  BSYNC B0 ;  /* 0x0000000000007941 */ /* 0x000fea0003800000 */
.L_x_1726:
[----:B------:R-:W-:-:S13]  /*53e0*/  ISETP.GE.U32.AND P6, PT, R108, 0x2, PT ;  /* 0x000000026c00780c */ /* 0x000fda0003fc6070 */
[----:B------:R-:W-:Y:S05]  /*53f0*/  @!P6 BRA `(.L_x_1728) ;  /* 0x0000001000ace947 */ /* 0x000fea0003800000 */
[----:B0-----:R-:W0:Y:S01]  /*5400*/  LDC.64 R48, c[0x0][0x258] ;  /* 0x00009600ff307b82 */ /* 0x001e220000000a00 */
        /* <DEDUP_REMOVED lines=31> */
.L_x_1730:
[----:B-1----:R-:W2:Y:S04]  /*5600*/  LDG.E.STRONG.GPU R50, desc[UR8][R48.64] ;  /* 0x0000000830327981 */ /* 0x002ea8000c1ef900 */
[----:B--2---:R-:W-:Y:S01]  /*5610*/  CCTL.IVALL ;  /* 0x00000000ff00798f */ /* 0x004fe20002000000 */
[----:B------:R-:W-:Y:S05]  /*5620*/  YIELD ;  /* 0x0000000000007946 */ /* 0x000fea0003800000 */
[----:B------:R-:W-:-:S13]  /*5630*/  ISETP.NE.AND P6, PT, R50, R57, PT ;  /* 0x000000393200720c */ /* 0x000fda0003fc5270 */
[----:B------:R-:W-:Y:S05]  /*5640*/  @P6 BRA `(.L_x_1730) ;  /* 0xfffffffc00ec6947 */ /* 0x000fea000383ffff */
.L_x_1729:
        /* <DEDUP_REMOVED lines=22> */
.L_x_1734:
        /* <DEDUP_REMOVED lines=115> */
.L_x_1733:
        /* <DEDUP_REMOVED lines=62> */
.L_x_1735:
[----:B------:R-:W-:-:S04]  /*62c0*/  ISETP.NE.AND P6, PT, R48, RZ, PT ;  /* 0x000000ff3000720c */ /* 0x000fc80003fc5270 */
[----:B------:R-:W-:-:S13]  /*62d0*/  ISETP.NE.OR P6, PT, R50, RZ, P6 ;  /* 0x000000ff3200720c */ /* 0x000fda00037c5670 */
[----:B------:R-:W-:Y:S05]  /*62e0*/  @!P6 BRA `(.L_x_1731) ;  /* 0x00000000007ce947 */ /* 0x000fea0003800000 */
.L_x_1732:
        /* <DEDUP_REMOVED lines=31> */
.L_x_1731:
        /* <DEDUP_REMOVED lines=11> */
.L_x_1737:
[----:B------:R-:W-:Y:S05]  /*6590*/  BSYNC B0 ;  /* 0x0000000000007941 */ /* 0x000fea0003800000 */
.L_x_1736:
        /* <DEDUP_REMOVED lines=17> */
.L_x_1728:
[----:B------:R-:W2:Y:S01]  /*66b0*/  S2UR UR6, SR_CgaCtaId ;  /* 0x00000000000679c3 */ /* 0x000ea20000008800 */
[----:B------:R-:W-:Y:S01]  /*66c0*/  UMOV UR5, 0x400 ;  /* 0x0000040000057882 */ /* 0x000fe20000000000 */
[----:B------:R-:W-:Y:S01]  /*66d0*/  ISETP.NE.AND P6, PT, RZ, UR7, PT ;  /* 0x00000007ff007c0c */ /* 0x000fe2000bfc5270 */
[----:B------:R-:W-:Y:S01]  /*66e0*/  ULDC.64 UR12, c[0x0][0x290] ;  /* 0x0000a400000c7ab9 */ /* 0x000fe20000000a00 */
[----:B01----:R-:W-:-:S04]  /*66f0*/  SHF.R.U32.HI R50, RZ, 0x2, R47 ;  /* 0x00000002ff327819 */ /* 0x003fc8000001162f */
[----:B------:R-:W0:Y:S01]  /*6700*/  LDC R49, c[0x0][0x2ac] ;  /* 0x0000ab00ff317b82 */ /* 0x000e220000000800 */
[----:B--2---:R-:W-:Y:S01]  /*6710*/  ULEA UR5, UR6, UR5, 0x18 ;  /* 0x0000000506057291 */ /* 0x004fe2000f8ec03f */
[----:B0-----:R-:W-:-:S08]  /*6720*/  IMAD R50, R49, UR10, R50 ;  /* 0x0000000a31327c24 */ /* 0x001fd0000f8e0232 */
        /* <DEDUP_REMOVED lines=27> */
.L_x_1738:
        /* <DEDUP_REMOVED lines=13> */
[----:B------:R-:W-:Y:S01]  /*69b0*/  IADD3 R49, R45, R49, RZ ;  /* 0x000000312d317210 */ /* 0x000fe20007ffe0ff */
[----:B------:R-:W-:Y:S01]  /*69c0*/  FFMA.FTZ R45, R5, R30, -R104 ;  /* 0x0000001e052d7223 */ /* 0x000fe20000010868 */
[C---:B------:R-:W-:Y:S01]  /*69d0*/  LEA R48, P5, R44.reuse, UR14, 0x2 ;  /* 0x0000000e2c307c11 */ /* 0x040fe2000f8a10ff */
[-C--:B------:R-:W-:Y:S02]  /*69e0*/  FMUL.FTZ R31, R31, R4.reuse ;  /* 0x000000041f1f7220 */ /* 0x080fe40000410000 */
[----:B------:R-:W-:Y:S01]  /*69f0*/  FMUL.FTZ R30, R45, R4 ;  /* 0x000000042d1e7220 */ /* 0x000fe20000410000 */
[----:B------:R-:W-:-:S05]  /*6a00*/  LEA.HI.X R49, R44, UR15, R49, 0x2, P5 ;  /* 0x0000000f2c317c11 */ /* 0x000fca000a8f1431 */
[----:B------:R0:W-:Y:S04]  /*6a10*/  STG.E.64 desc[UR8][R48.64], R30 ;  /* 0x0000001e30007986 */ /* 0x0001e8000c101b08 */
.L_x_1740:
[----:B------:R-:W-:Y:S05]  /*6a20*/  BSYNC B0 ;  /* 0x0000000000007941 */ /* 0x000fea0003800000 */
.L_x_1739:
        /* <DEDUP_REMOVED lines=20> */
.L_x_1741:
[----:B------:R-:W-:Y:S04]  /*6b70*/  BSSY B0, `(.L_x_1742) ;  /* 0x0000013000007945 */ /* 0x000fe80003800000 */
[----:B------:R-:W-:Y:S05]  /*6b80*/  @!P3 BRA `(.L_x_1743) ;  /* 0x000000000044b947 */ /* 0x000fea0003800000 */
[----:B------:R-:W-:Y:S01]  /*6b90*/  ULDC.64 UR14, c[0x0][0x288] ;  /* 0x0000a200000e7ab9 */ /* 0x000fe20000000a00 */
[----:B0-----:R-:W-:Y:S01]  /*6ba0*/  MOV R30, R42 ;  /* 0x0000002a001e7202 */ /* 0x001fe20000000f00 */
        /* <DEDUP_REMOVED lines=15> */
.L_x_1743:
[----:B------:R-:W-:Y:S05]  /*6ca0*/  BSYNC B0 ;  /* 0x0000000000007941 */ /* 0x000fea0003800000 */
.L_x_1742:
        /* <DEDUP_REMOVED lines=19> */
.L_x_1744:
[----:B------:R-:W-:Y:S04]  /*6de0*/  BSSY B0, `(.L_x_1745) ;  /* 0x0000013000007945 */ /* 0x000fe80003800000 */
[----:B------:R-:W-:Y:S05]  /*6df0*/  @!P4 BRA `(.L_x_1746) ;  /* 0x000000000044c947 */ /* 0x000fea0003800000 */
[----:B------:R-:W-:Y:S01]  /*6e00*/  ULDC.64 UR14, c[0x0][0x288] ;  /* 0x0000a200000e7ab9 */ /* 0x000fe20000000a00 */
[----:B-1----:R-:W-:Y:S01]  /*6e10*/  MOV R28, R42 ;  /* 0x0000002a001c7202 */ /* 0x002fe20000000f00 */
[----:B0-----:R-:W-:Y:S01]  /*6e20*/  IMAD R31, R120, UR14, RZ ;  /* 0x0000000e781f7c24 */ /* 0x001fe2000f8e02ff */
        /* <DEDUP_REMOVED lines=14> */
.L_x_1746:
[----:B------:R-:W-:Y:S05]  /*6f10*/  BSYNC B0 ;  /* 0x0000000000007941 */ /* 0x000fea0003800000 */
.L_x_1745:
[----:B------:R-:W-:Y:S05]  /*6f20*/  @!P6 BRA `(.L_x_1747) ;  /* 0x000000000048e947 */ /* 0x000fea0003800000 */
[----:B--2---:R-:W-:Y:S01]  /*6f30*/  FFMA.FTZ R26, R98, R5, R6 ;  /* 0x00000005621a7223 */ /* 0x004fe20000010006 */
[----:B------:R-:W-:-:S03]  /*6f40*/  FFMA.FTZ R27, R97, R46, R7 ;  /* 0x0000002e611b7223 */ /* 0x000fc60000010007 */
[----:B-1----:R-:W-:Y:S01]  /*6f50*/  FMUL.FTZ R28, R26, -1.4426950216293334961 ;  /* 0xbfb8aa3b1a1c7820 */ /* 0x002fe20000410000 */
        /* <DEDUP_REMOVED lines=15> */
.L_x_1747:
[----:B------:R-:W-:Y:S01]  /*7050*/  ISETP.NE.AND P5, PT, R118, RZ, PT ;  /* 0x000000ff7600720c */ /* 0x000fe20003fa5270 */
[----:B------:R-:W-:-:S12]  /*7060*/  BSSY B0, `(.L_x_1748) ;  /* 0x0000015000007945 */ /* 0x000fd80003800000 */
[----:B------:R-:W-:Y:S05]  /*7070*/  @!P5 BRA `(.L_x_1749) ;  /* 0x00000000004cd947 */ /* 0x000fea0003800000 */
[----:B-1----:R-:W-:Y:S01]  /*7080*/  IADD3 R29, R0, 0x60, RZ ;  /* 0x00000060001d7810 */ /* 0x002fe20007ffe0ff */
[----:B------:R-:W-:Y:S01]  /*7090*/  ULDC.64 UR14, c[0x0][0x288] ;  /* 0x0000a200000e7ab9 */ /* 0x000fe20000000a00 */
[----:B--2---:R-:W-:Y:S01]  /*70a0*/  MOV R26, R42 ;  /* 0x0000002a001a7202 */ /* 0x004fe20000000f00 */
[-CC-:B------:R-:W-:Y:S01]  /*70b0*/  FFMA.FTZ R98, R98, R53.reuse, R54.reuse ;  /* 0x0000003562627223 */ /* 0x180fe20000010036 */
[----:B------:R-:W-:Y:S01]  /*70c0*/  SHF.R.S32.HI R28, RZ, 0x1f, R29 ;  /* 0x0000001fff1c7819 */ /* 0x000fe2000001141d */
[----:B------:R-:W-:Y:S01]  /*70d0*/  FFMA.FTZ R97, R97, R53, R54 ;  /* 0x0000003561617223 */ /* 0x000fe20000010036 */
[----:B------:R-:W-:-:S03]  /*70e0*/  MOV R27, R41 ;  /* 0x00000029001b7202 */ /* 0x000fc60000000f00 */
[----:B------:R-:W-:Y:S02]  /*70f0*/  IMAD R28, R28, UR14, RZ ;  /* 0x0000000e1c1c7c24 */ /* 0x000fe4000f8e02ff */
[----:B------:R-:W-:Y:S01]  /*7100*/  FFMA.FTZ R25, R46, R25, -R97 ;  /* 0x000000192e197223 */ /* 0x000fe20000010861 */
[----:B------:R-:W-:-:S04]  /*7110*/  IMAD.WIDE.U32 R26, R29, UR14, R26 ;  /* 0x0000000e1d1a7c25 */ /* 0x000fc8000f8e001a */
[----:B------:R-:W-:Y:S01]  /*7120*/  FMUL.FTZ R25, R25, R4 ;  /* 0x0000000419197220 */ /* 0x000fe20000410000 */
[----:B------:R-:W-:Y:S01]  /*7130*/  IMAD R29, R29, UR15, R28 ;  /* 0x0000000f1d1d7c24 */ /* 0x000fe2000f8e021c */
[----:B------:R-:W-:Y:S02]  /*7140*/  ULDC.64 UR14, c[0x0][0x210] ;  /* 0x00008400000e7ab9 */ /* 0x000fe40000000a00 */
[----:B------:R-:W-:Y:S02]  /*7150*/  LEA R28, P5, R26, UR14, 0x2 ;  /* 0x0000000e1a1c7c11 */ /* 0x000fe4000f8a10ff */
[----:B------:R-:W-:Y:S01]  /*7160*/  IADD3 R29, R27, R29, RZ ;  /* 0x0000001d1b1d7210 */ /* 0x000fe20007ffe0ff */
[----:B------:R-:W-:-:S03]  /*7170*/  FFMA.FTZ R27, R5, R24, -R98 ;  /* 0x00000018051b7223 */ /* 0x000fc60000010862 */
[----:B------:R-:W-:Y:S01]  /*7180*/  LEA.HI.X R29, R26, UR15, R29, 0x2, P5 ;  /* 0x0000000f1a1d7c11 */ /* 0x000fe2000a8f141d */
[----:B------:R-:W-:-:S05]  /*7190*/  FMUL.FTZ R24, R27, R4 ;  /* 0x000000041b187220 */ /* 0x000fca0000410000 */
[----:B------:R3:W-:Y:S02]  /*71a0*/  STG.E.64 desc[UR8][R28.64], R24 ;  /* 0x000000181c007986 */ /* 0x0007e4000c101b08 */
.L_x_1749:
[----:B------:R-:W-:Y:S05]  /*71b0*/  BSYNC B0 ;  /* 0x0000000000007941 */ /* 0x000fea0003800000 */
.L_x_1748:
[----:B------:R-:W-:-:S13]  /*71c0*/  ISETP.NE.AND P5, PT, RZ, UR7, PT ;  /* 0x00000007ff007c0c */ /* 0x000fda000bfa5270 */
[----:B------:R-:W-:Y:S05]  /*71d0*/  @!P5 BRA `(.L_x_1750) ;  /* 0x000000000048d947 */ /* 0x000fea0003800000 */
[----:B---3--:R-:W-:Y:S01]  /*71e0*/  FFMA.FTZ R24, R96, R5, R6 ;  /* 0x0000000560187223 */ /* 0x008fe20000010006 */
[----:B------:R-:W-:-:S03]  /*71f0*/  FFMA.FTZ R25, R95, R46, R7 ;  /* 0x0000002e5f197223 */ /* 0x000fc60000010007 */
[----:B--2---:R-:W-:Y:S01]  /*7200*/  FMUL.FTZ R26, R24, -1.4426950216293334961 ;  /* 0xbfb8aa3b181a7820 */ /* 0x004fe20000410000 */
[----:B-1----:R-:W-:-:S05]  /*7210*/  FMUL.FTZ R28, R25, -1.4426950216293334961 ;  /* 0xbfb8aa3b191c7820 */ /* 0x002fca0000410000 */
[----:B------:R-:W1:Y:S08]  /*7220*/  MUFU.EX2 R26, R26 ;  /* 0x0000001a001a7308 */ /* 0x000e700000000800 */
[----:B------:R-:W2:Y:S01]  /*7230*/  MUFU.EX2 R28, R28 ;  /* 0x0000001c001c7308 */ /* 0x000ea20000000800 */
[----:B-1----:R-:W-:-:S07]  /*7240*/  FADD.FTZ R27, R26, 1 ;  /* 0x3f8000001a1b7421 */ /* 0x002fce0000010000 */
[----:B------:R-:W1:Y:S01]  /*7250*/  MUFU.RCP R27, R27 ;  /* 0x0000001b001b7308 */ /* 0x000e620000001000 */
[----:B--2---:R-:W-:-:S07]  /*7260*/  FADD.FTZ R29, R28, 1 ;  /* 0x3f8000001c1d7421 */ /* 0x004fce0000010000 */
[----:B0-----:R-:W0:Y:S01]  /*7270*/  MUFU.RCP R30, R29 ;  /* 0x0000001d001e7308 */ /* 0x001e220000001000 */
        /* <DEDUP_REMOVED lines=8> */
.L_x_1750:
[----:B------:R-:W-:Y:S01]  /*7300*/  ISETP.NE.AND P5, PT, R117, RZ, PT ;  /* 0x000000ff7500720c */ /* 0x000fe20003fa5270 */
[----:B------:R-:W-:-:S12]  /*7310*/  BSSY B0, `(.L_x_1751) ;  /* 0x0000014000007945 */ /* 0x000fd80003800000 */
[----:B------:R-:W-:Y:S05]  /*7320*/  @!P5 BRA `(.L_x_1752) ;  /* 0x000000000048d947 */ /* 0x000fea0003800000 */
[----:B--2---:R-:W-:Y:S01]  /*7330*/  SHF.R.S32.HI R27, RZ, 0x1f, R74 ;  /* 0x0000001fff1b7819 */ /* 0x004fe2000001144a */
[----:B------:R-:W-:Y:S01]  /*7340*/  ULDC.64 UR14, c[0x0][0x288] ;  /* 0x0000a200000e7ab9 */ /* 0x000fe20000000a00 */
[----:B---3--:R-:W-:Y:S01]  /*7350*/  MOV R24, R42 ;  /* 0x0000002a00187202 */ /* 0x008fe20000000f00 */
[--C-:B------:R-:W-:Y:S01]  /*7360*/  FFMA.FTZ R96, R96, R53, R54.reuse ;  /* 0x0000003560607223 */ /* 0x100fe20000010036 */
[----:B------:R-:W-:Y:S01]  /*7370*/  MOV R25, R41 ;  /* 0x0000002900197202 */ /* 0x000fe20000000f00 */
[----:B------:R-:W-:Y:S02]  /*7380*/  IMAD R27, R27, UR14, RZ ;  /* 0x0000000e1b1b7c24 */ /* 0x000fe4000f8e02ff */
[----:B------:R-:W-:Y:S01]  /*7390*/  FFMA.FTZ R95, R95, R53, R54 ;  /* 0x000000355f5f7223 */ /* 0x000fe20000010036 */
[----:B------:R-:W-:-:S04]  /*73a0*/  IMAD.WIDE.U32 R24, R74, UR14, R24 ;  /* 0x0000000e4a187c25 */ /* 0x000fc8000f8e0018 */
[----:B------:R-:W-:Y:S01]  /*73b0*/  FFMA.FTZ R23, R46, R23, -R95 ;  /* 0x000000172e177223 */ /* 0x000fe2000001085f */
[----:B------:R-:W-:Y:S01]  /*73c0*/  IMAD R27, R74, UR15, R27 ;  /* 0x0000000f4a1b7c24 */ /* 0x000fe2000f8e021b */
[----:B------:R-:W-:Y:S02]  /*73d0*/  ULDC.64 UR14, c[0x0][0x210] ;  /* 0x00008400000e7ab9 */ /* 0x000fe40000000a00 */
[----:B------:R-:W-:Y:S01]  /*73e0*/  FMUL.FTZ R23, R23, R4 ;  /* 0x0000000417177220 */ /* 0x000fe20000410000 */
[----:B------:R-:W-:Y:S02]  /*73f0*/  LEA R26, P5, R24, UR14, 0x2 ;  /* 0x0000000e181a7c11 */ /* 0x000fe4000f8a10ff */
[----:B------:R-:W-:Y:S01]  /*7400*/  IADD3 R27, R25, R27, RZ ;  /* 0x0000001b191b7210 */ /* 0x000fe20007ffe0ff */
[----:B------:R-:W-:-:S03]  /*7410*/  FFMA.FTZ R25, R5, R22, -R96 ;  /* 0x0000001605197223 */ /* 0x000fc60000010860 */
[----:B------:R-:W-:Y:S01]  /*7420*/  LEA.HI.X R27, R24, UR15, R27, 0x2, P5 ;  /* 0x0000000f181b7c11 */ /* 0x000fe2000a8f141b */
[----:B------:R-:W-:-:S05]  /*7430*/  FMUL.FTZ R22, R25, R4 ;  /* 0x0000000419167220 */ /* 0x000fca0000410000 */
[----:B------:R4:W-:Y:S02]  /*7440*/  STG.E.64 desc[UR8][R26.64], R22 ;  /* 0x000000161a007986 */ /* 0x0009e4000c101b08 */
.L_x_1752:
[----:B------:R-:W-:Y:S05]  /*7450*/  BSYNC B0 ;  /* 0x0000000000007941 */ /* 0x000fea0003800000 */
.L_x_1751:
[----:B------:R-:W-:-:S13]  /*7460*/  ISETP.NE.AND P5, PT, RZ, UR7, PT ;  /* 0x00000007ff007c0c */ /* 0x000fda000bfa5270 */
[----:B------:R-:W-:Y:S05]  /*7470*/  @!P5 BRA `(.L_x_1753) ;  /* 0x000000000048d947 */ /* 0x000fea0003800000 */
[----:B----4-:R-:W-:Y:S01]  /*7480*/  FFMA.FTZ R22, R94, R5, R6 ;  /* 0x000000055e167223 */ /* 0x010fe20000010006 */
[----:B------:R-:W-:-:S03]  /*7490*/  FFMA.FTZ R23, R93, R46, R7 ;  /* 0x0000002e5d177223 */ /* 0x000fc60000010007 */
[----:B---3--:R-:W-:Y:S01]  /*74a0*/  FMUL.FTZ R24, R22, -1.4426950216293334961 ;  /* 0xbfb8aa3b16187820 */ /* 0x008fe20000410000 */
[----:B--2---:R-:W-:-:S05]  /*74b0*/  FMUL.FTZ R26, R23, -1.4426950216293334961 ;  /* 0xbfb8aa3b171a7820 */ /* 0x004fca0000410000 */
[----:B------:R-:W2:Y:S08]  /*74c0*/  MUFU.EX2 R24, R24 ;  /* 0x0000001800187308 */ /* 0x000eb00000000800 */
[----:B------:R-:W3:Y:S01]  /*74d0*/  MUFU.EX2 R26, R26 ;  /* 0x0000001a001a7308 */ /* 0x000ee20000000800 */
[----:B--2---:R-:W-:-:S07]  /*74e0*/  FADD.FTZ R25, R24, 1 ;  /* 0x3f80000018197421 */ /* 0x004fce0000010000 */
[----:B------:R-:W2:Y:S01]  /*74f0*/  MUFU.RCP R25, R25 ;  /* 0x0000001900197308 */ /* 0x000ea20000001000 */
[----:B---3--:R-:W-:-:S07]  /*7500*/  FADD.FTZ R27, R26, 1 ;  /* 0x3f8000001a1b7421 */ /* 0x008fce0000010000 */
[----:B-1----:R-:W0:Y:S01]  /*7510*/  MUFU.RCP R28, R27 ;  /* 0x0000001b001c7308 */ /* 0x002e220000001000 */
[----:B--2---:R-:W-:Y:S01]  /*7520*/  FADD.FTZ R29, -R25, 1 ;  /* 0x3f800000191d7421 */ /* 0x004fe20000010100 */
[----:B------:R-:W-:-:S03]  /*7530*/  FMUL.FTZ R20, R20, R25 ;  /* 0x0000001914147220 */ /* 0x000fc60000410000 */
[----:B------:R-:W-:Y:S01]  /*7540*/  FFMA.FTZ R29, R22, R29, 1 ;  /* 0x3f800000161d7423 */ /* 0x000fe2000001001d */
[----:B0-----:R-:W-:Y:S01]  /*7550*/  FADD.FTZ R30, -R28, 1 ;  /* 0x3f8000001c1e7421 */ /* 0x001fe20000010100 */
[----:B------:R-:W-:Y:S02]  /*7560*/  FMUL.FTZ R21, R21, R28 ;  /* 0x0000001c15157220 */ /* 0x000fe40000410000 */
[----:B------:R-:W-:Y:S01]  /*7570*/  FMUL.FTZ R20, R20, R29 ;  /* 0x0000001d14147220 */ /* 0x000fe20000410000 */
[----:B------:R-:W-:-:S04]  /*7580*/  FFMA.FTZ R30, R23, R30, 1 ;  /* 0x3f800000171e7423 */ /* 0x000fc8000001001e */
[----:B------:R-:W-:-:S07]  /*7590*/  FMUL.FTZ R21, R21, R30 ;  /* 0x0000001e15157220 */ /* 0x000fce0000410000 */
.L_x_1753:
[----:B------:R-:W-:Y:S01]  /*75a0*/  ISETP.NE.AND P5, PT, R116, RZ, PT ;  /* 0x000000ff7400720c */ /* 0x000fe20003fa5270 */
[----:B------:R-:W-:-:S12]  /*75b0*/  BSSY B0, `(.L_x_1754) ;  /* 0x0000015000007945 */ /* 0x000fd80003800000 */
[----:B------:R-:W-:Y:S05]  /*75c0*/  @!P5 BRA `(.L_x_1755) ;  /* 0x00000000004cd947 */ /* 0x000fea0003800000 */
[----:B---3--:R-:W-:Y:S01]  /*75d0*/  IADD3 R25, R0, 0xa0, RZ ;  /* 0x000000a000197810 */ /* 0x008fe20007ffe0ff */
[----:B------:R-:W-:Y:S01]  /*75e0*/  ULDC.64 UR14, c[0x0][0x288] ;  /* 0x0000a200000e7ab9 */ /* 0x000fe20000000a00 */
[----:B----4-:R-:W-:Y:S01]  /*75f0*/  MOV R22, R42 ;  /* 0x0000002a00167202 */ /* 0x010fe20000000f00 */
        /* <DEDUP_REMOVED lines=16> */
.L_x_1755:
[----:B------:R-:W-:Y:S05]  /*7700*/  BSYNC B0 ;  /* 0x0000000000007941 */ /* 0x000fea0003800000 */
.L_x_1754:
[----:B------:R-:W-:-:S13]  /*7710*/  ISETP.NE.AND P5, PT, RZ, UR7, PT ;  /* 0x00000007ff007c0c */ /* 0x000fda000bfa5270 */
[----:B------:R-:W-:Y:S05]  /*7720*/  @!P5 BRA `(.L_x_1756) ;  /* 0x000000000048d947 */ /* 0x000fea0003800000 */
[----:B---3--:R-:W-:Y:S01]  /*7730*/  FFMA.FTZ R20, R92, R5, R6 ;  /* 0x000000055c147223 */ /* 0x008fe20000010006 */
[----:B------:R-:W-:-:S03]  /*7740*/  FFMA.FTZ R21, R91, R46, R7 ;  /* 0x0000002e5b157223 */ /* 0x000fc60000010007 */
[----:B----4-:R-:W-:Y:S01]  /*7750*/  FMUL.FTZ R22, R20, -1.4426950216293334961 ;  /* 0xbfb8aa3b14167820 */ /* 0x010fe20000410000 */
[----:B------:R-:W-:-:S05]  /*7760*/  FMUL.FTZ R24, R21, -1.4426950216293334961 ;  /* 0xbfb8aa3b15187820 */ /* 0x000fca0000410000 */
[----:B------:R-:W3:Y:S08]  /*7770*/  MUFU.EX2 R22, R22 ;  /* 0x0000001600167308 */ /* 0x000ef00000000800 */
[----:B------:R-:W4:Y:S01]  /*7780*/  MUFU.EX2 R24, R24 ;  /* 0x0000001800187308 */ /* 0x000f220000000800 */
[----:B---3--:R-:W-:-:S07]  /*7790*/  FADD.FTZ R23, R22, 1 ;  /* 0x3f80000016177421 */ /* 0x008fce0000010000 */
[----:B------:R-:W3:Y:S01]  /*77a0*/  MUFU.RCP R23, R23 ;  /* 0x0000001700177308 */ /* 0x000ee20000001000 */
[----:B----4-:R-:W-:-:S07]  /*77b0*/  FADD.FTZ R25, R24, 1 ;  /* 0x3f80000018197421 */ /* 0x010fce0000010000 */
[----:B--2---:R-:W1:Y:S01]  /*77c0*/  MUFU.RCP R26, R25 ;  /* 0x00000019001a7308 */ /* 0x004e620000001000 */
[----:B---3--:R-:W-:Y:S01]  /*77d0*/  FADD.FTZ R27, -R23, 1 ;  /* 0x3f800000171b7421 */ /* 0x008fe20000010100 */
[----:B------:R-:W-:-:S03]  /*77e0*/  FMUL.FTZ R18, R18, R23 ;  /* 0x0000001712127220 */ /* 0x000fc60000410000 */
[----:B------:R-:W-:Y:S01]  /*77f0*/  FFMA.FTZ R27, R20, R27, 1 ;  /* 0x3f800000141b7423 */ /* 0x000fe2000001001b */
[----:B-1----:R-:W-:Y:S01]  /*7800*/  FADD.FTZ R28, -R26, 1 ;  /* 0x3f8000001a1c7421 */ /* 0x002fe20000010100 */
[----:B------:R-:W-:Y:S02]  /*7810*/  FMUL.FTZ R19, R19, R26 ;  /* 0x0000001a13137220 */ /* 0x000fe40000410000 */
[----:B------:R-:W-:Y:S01]  /*7820*/  FMUL.FTZ R18, R18, R27 ;  /* 0x0000001b12127220 */ /* 0x000fe20000410000 */
[----:B------:R-:W-:-:S04]  /*7830*/  FFMA.FTZ R28, R21, R28, 1 ;  /* 0x3f800000151c7423 */ /* 0x000fc8000001001c */
[----:B------:R-:W-:-:S07]  /*7840*/  FMUL.FTZ R19, R19, R28 ;  /* 0x0000001c13137220 */ /* 0x000fce0000410000 */
.L_x_1756:
[----:B------:R-:W-:Y:S01]  /*7850*/  ISETP.NE.AND P5, PT, R115, RZ, PT ;  /* 0x000000ff7300720c */ /* 0x000fe20003fa5270 */
[----:B------:R-:W-:-:S12]  /*7860*/  BSSY B0, `(.L_x_1757) ;  /* 0x0000015000007945 */ /* 0x000fd80003800000 */
[----:B------:R-:W-:Y:S05]  /*7870*/  @!P5 BRA `(.L_x_1758) ;  /* 0x00000000004cd947 */ /* 0x000fea0003800000 */
[----:B----4-:R-:W-:Y:S01]  /*7880*/  IADD3 R23, R0, 0xc0, RZ ;  /* 0x000000c000177810 */ /* 0x010fe20007ffe0ff */
[----:B------:R-:W-:Y:S01]  /*7890*/  ULDC.64 UR14, c[0x0][0x288] ;  /* 0x0000a200000e7ab9 */ /* 0x000fe20000000a00 */
[----:B---3--:R-:W-:Y:S01]  /*78a0*/  MOV R20, R42 ;  /* 0x0000002a00147202 */ /* 0x008fe20000000f00 */
        /* <DEDUP_REMOVED lines=16> */
.L_x_1758:
[----:B------:R-:W-:Y:S05]  /*79b0*/  BSYNC B0 ;  /* 0x0000000000007941 */ /* 0x000fea0003800000 */
.L_x_1757:
[----:B------:R-:W-:-:S13]  /*79c0*/  ISETP.NE.AND P5, PT, RZ, UR7, PT ;  /* 0x00000007ff007c0c */ /* 0x000fda000bfa5270 */
[----:B------:R-:W-:Y:S05]  /*79d0*/  @!P5 BRA `(.L_x_1759) ;  /* 0x000000000048d947 */ /* 0x000fea0003800000 */
[----:B---3--:R-:W-:Y:S01]  /*79e0*/  FFMA.FTZ R18, R90, R5, R6 ;  /* 0x000000055a127223 */ /* 0x008fe20000010006 */
[----:B------:R-:W-:-:S03]  /*79f0*/  FFMA.FTZ R19, R89, R46, R7 ;  /* 0x0000002e59137223 */ /* 0x000fc60000010007 */
[----:B------:R-:W-:Y:S01]  /*7a00*/  FMUL.FTZ R20, R18, -1.4426950216293334961 ;  /* 0xbfb8aa3b12147820 */ /* 0x000fe20000410000 */
[----:B----4-:R-:W-:-:S05]  /*7a10*/  FMUL.FTZ R22, R19, -1.4426950216293334961 ;  /* 0xbfb8aa3b13167820 */ /* 0x010fca0000410000 */
[----:B------:R-:W3:Y:S08]  /*7a20*/  MUFU.EX2 R20, R20 ;  /* 0x0000001400147308 */ /* 0x000ef00000000800 */
[----:B------:R-:W4:Y:S01]  /*7a30*/  MUFU.EX2 R22, R22 ;  /* 0x0000001600167308 */ /* 0x000f220000000800 */
[----:B---3--:R-:W-:-:S07]  /*7a40*/  FADD.FTZ R21, R20, 1 ;  /* 0x3f80000014157421 */ /* 0x008fce0000010000 */
[----:B------:R-:W3:Y:S01]  /*7a50*/  MUFU.RCP R21, R21 ;  /* 0x0000001500157308 */ /* 0x000ee20000001000 */
[----:B----4-:R-:W-:-:S07]  /*7a60*/  FADD.FTZ R23, R22, 1 ;  /* 0x3f80000016177421 */ /* 0x010fce0000010000 */
[----:B------:R-:W2:Y:S01]  /*7a70*/  MUFU.RCP R24, R23 ;  /* 0x0000001700187308 */ /* 0x000ea20000001000 */
[----:B---3--:R-:W-:Y:S01]  /*7a80*/  FADD.FTZ R25, -R21, 1 ;  /* 0x3f80000015197421 */ /* 0x008fe20000010100 */
[----:B------:R-:W-:-:S03]  /*7a90*/  FMUL.FTZ R16, R16, R21 ;  /* 0x0000001510107220 */ /* 0x000fc60000410000 */
[----:B------:R-:W-:Y:S01]  /*7aa0*/  FFMA.FTZ R25, R18, R25, 1 ;  /* 0x3f80000012197423 */ /* 0x000fe20000010019 */
[----:B--2---:R-:W-:Y:S01]  /*7ab0*/  FADD.FTZ R26, -R24, 1 ;  /* 0x3f800000181a7421 */ /* 0x004fe20000010100 */
[----:B------:R-:W-:Y:S02]  /*7ac0*/  FMUL.FTZ R17, R17, R24 ;  /* 0x0000001811117220 */ /* 0x000fe40000410000 */
[----:B------:R-:W-:Y:S01]  /*7ad0*/  FMUL.FTZ R16, R16, R25 ;  /* 0x0000001910107220 */ /* 0x000fe20000410000 */
[----:B------:R-:W-:-:S04]  /*7ae0*/  FFMA.FTZ R26, R19, R26, 1 ;  /* 0x3f800000131a7423 */ /* 0x000fc8000001001a */
[----:B------:R-:W-:-:S07]  /*7af0*/  FMUL.FTZ R17, R17, R26 ;  /* 0x0000001a11117220 */ /* 0x000fce0000410000 */
.L_x_1759:
[----:B------:R-:W-:Y:S01]  /*7b00*/  ISETP.NE.AND P5, PT, R114, RZ, PT ;  /* 0x000000ff7200720c */ /* 0x000fe20003fa5270 */
[----:B------:R-:W-:-:S12]  /*7b10*/  BSSY B0, `(.L_x_1760) ;  /* 0x0000015000007945 */ /* 0x000fd80003800000 */
[----:B------:R-:W-:Y:S05]  /*7b20*/  @!P5 BRA `(.L_x_1761) ;  /* 0x00000000004cd947 */ /* 0x000fea0003800000 */
[----:B---3--:R-:W-:Y:S01]  /*7b30*/  IADD3 R21, R0, 0xe0, RZ ;  /* 0x000000e000157810 */ /* 0x008fe20007ffe0ff */
[----:B------:R-:W-:Y:S01]  /*7b40*/  ULDC.64 UR14, c[0x0][0x288] ;  /* 0x0000a200000e7ab9 */ /* 0x000fe20000000a00 */
[----:B------:R-:W-:Y:S01]  /*7b50*/  MOV R18, R42 ;  /* 0x0000002a00127202 */ /* 0x000fe20000000f00 */
        /* <DEDUP_REMOVED lines=16> */
.L_x_1761:
[----:B------:R-:W-:Y:S05]  /*7c60*/  BSYNC B0 ;  /* 0x0000000000007941 */ /* 0x000fea0003800000 */
.L_x_1760:
[----:B------:R-:W-:-:S13]  /*7c70*/  ISETP.NE.AND P5, PT, RZ, UR7, PT ;  /* 0x00000007ff007c0c */ /* 0x000fda000bfa5270 */
[----:B------:R-:W-:Y:S05]  /*7c80*/  @!P5 BRA `(.L_x_1762) ;  /* 0x000000000048d947 */ /* 0x000fea0003800000 */
[----:B---3--:R-:W-:Y:S01]  /*7c90*/  FFMA.FTZ R16, R88, R5, R6 ;  /* 0x0000000558107223 */ /* 0x008fe20000010006 */
[----:B------:R-:W-:-:S03]  /*7ca0*/  FFMA.FTZ R17, R87, R46, R7 ;  /* 0x0000002e57117223 */ /* 0x000fc60000010007 */
[----:B------:R-:W-:Y:S01]  /*7cb0*/  FMUL.FTZ R18, R16, -1.4426950216293334961 ;  /* 0xbfb8aa3b10127820 */ /* 0x000fe20000410000 */
[----:B------:R-:W-:-:S05]  /*7cc0*/  FMUL.FTZ R20, R17, -1.4426950216293334961 ;  /* 0xbfb8aa3b11147820 */ /* 0x000fca0000410000 */
[----:B------:R-:W3:Y:S08]  /*7cd0*/  MUFU.EX2 R18, R18 ;  /* 0x0000001200127308 */ /* 0x000ef00000000800 */
[----:B------:R-:W5:Y:S01]  /*7ce0*/  MUFU.EX2 R20, R20 ;  /* 0x0000001400147308 */ /* 0x000f620000000800 */
[----:B---3--:R-:W-:-:S07]  /*7cf0*/  FADD.FTZ R19, R18, 1 ;  /* 0x3f80000012137421 */ /* 0x008fce0000010000 */
[----:B------:R-:W3:Y:S01]  /*7d00*/  MUFU.RCP R19, R19 ;  /* 0x0000001300137308 */ /* 0x000ee20000001000 */
[----:B-----5:R-:W-:-:S07]  /*7d10*/  FADD.FTZ R21, R20, 1 ;  /* 0x3f80000014157421 */ /* 0x020fce0000010000 */
[----:B----4-:R-:W4:Y:S01]  /*7d20*/  MUFU.RCP R22, R21 ;  /* 0x0000001500167308 */ /* 0x010f220000001000 */
[----:B---3--:R-:W-:Y:S01]  /*7d30*/  FADD.FTZ R23, -R19, 1 ;  /* 0x3f80000013177421 */ /* 0x008fe20000010100 */
[----:B------:R-:W-:-:S03]  /*7d40*/  FMUL.FTZ R14, R14, R19 ;  /* 0x000000130e0e7220 */ /* 0x000fc60000410000 */
[----:B------:R-:W-:Y:S01]  /*7d50*/  FFMA.FTZ R23, R16, R23, 1 ;  /* 0x3f80000010177423 */ /* 0x000fe20000010017 */
[----:B----4-:R-:W-:Y:S01]  /*7d60*/  FADD.FTZ R24, -R22, 1 ;  /* 0x3f80000016187421 */ /* 0x010fe20000010100 */
[----:B------:R-:W-:Y:S02]  /*7d70*/  FMUL.FTZ R15, R15, R22 ;  /* 0x000000160f0f7220 */ /* 0x000fe40000410000 */
[----:B------:R-:W-:Y:S01]  /*7d80*/  FMUL.FTZ R14, R14, R23 ;  /* 0x000000170e0e7220 */ /* 0x000fe20000410000 */
[----:B------:R-:W-:-:S04]  /*7d90*/  FFMA.FTZ R24, R17, R24, 1 ;  /* 0x3f80000011187423 */ /* 0x000fc80000010018 */
[----:B------:R-:W-:-:S07]  /*7da0*/  FMUL.FTZ R15, R15, R24 ;  /* 0x000000180f0f7220 */ /* 0x000fce0000410000 */
.L_x_1762:
        /* <DEDUP_REMOVED lines=22> */
.L_x_1764:
[----:B------:R-:W-:Y:S05]  /*7f10*/  BSYNC B0 ;  /* 0x0000000000007941 */ /* 0x000fea0003800000 */
.L_x_1763:
        /* <DEDUP_REMOVED lines=11> */
[----:B------:R-:W4:Y:S01]  /*7fd0*/  MUFU.RCP R20, R19 ;  /* 0x0000001300147308 */ /* 0x000f220000001000 */
        /* <DEDUP_REMOVED lines=8> */
.L_x_1765:
[----:B------:R-:W-:Y:S04]  /*8060*/  BSSY B0, `(.L_x_1766) ;  /* 0x0000015000007945 */ /* 0x000fe80003800000 */
        /* <DEDUP_REMOVED lines=20> */
.L_x_1767:
[----:B------:R-:W-:Y:S05]  /*81b0*/  BSYNC B0 ;  /* 0x0000000000007941 */ /* 0x000fea0003800000 */
.L_x_1766:
        /* <DEDUP_REMOVED lines=10> */
[----:B------:R-:W5:Y:S01]  /*8260*/  MUFU.RCP R18, R17 ;  /* 0x0000001100127308 */ /* 0x000f620000001000 */
[----:B---3--:R-:W-:Y:S01]  /*8270*/  FADD.FTZ R19, -R15, 1 ;  /* 0x3f8000000f137421 */ /* 0x008fe20000010100 */
[----:B------:R-:W-:-:S03]  /*8280*/  FMUL.FTZ R10, R10, R15 ;  /* 0x0000000f0a0a7220 */ /* 0x000fc60000410000 */
[----:B------:R-:W-:Y:S01]  /*8290*/  FFMA.FTZ R19, R12, R19, 1 ;  /* 0x3f8000000c137423 */ /* 0x000fe20000010013 */
[----:B-----5:R-:W-:Y:S01]  /*82a0*/  FADD.FTZ R20, -R18, 1 ;  /* 0x3f80000012147421 */ /* 0x020fe20000010100 */
[----:B------:R-:W-:Y:S02]  /*82b0*/  FMUL.FTZ R11, R11, R18 ;  /* 0x000000120b0b7220 */ /* 0x000fe40000410000 */
[----:B------:R-:W-:Y:S01]  /*82c0*/  FMUL.FTZ R10, R10, R19 ;  /* 0x000000130a0a7220 */ /* 0x000fe20000410000 */
[----:B------:R-:W-:-:S04]  /*82d0*/  FFMA.FTZ R20, R13, R20, 1 ;  /* 0x3f8000000d147423 */ /* 0x000fc80000010014 */
[----:B------:R-:W-:-:S07]  /*82e0*/  FMUL.FTZ R11, R11, R20 ;  /* 0x000000140b0b7220 */ /* 0x000fce0000410000 */
.L_x_1768:
        /* <DEDUP_REMOVED lines=21> */
.L_x_1770:
[----:B------:R-:W-:Y:S05]  /*8440*/  BSYNC B0 ;  /* 0x0000000000007941 */ /* 0x000fea0003800000 */
.L_x_1769:
        /* <DEDUP_REMOVED lines=19> */
.L_x_1771:
        /* <DEDUP_REMOVED lines=21> */
.L_x_1773:
[----:B------:R-:W-:Y:S05]  /*86d0*/  BSYNC B0 ;  /* 0x0000000000007941 */ /* 0x000fea0003800000 */
.L_x_1772:
        /* <DEDUP_REMOVED lines=19> */
.L_x_1774:
[----:B------:R-:W-:Y:S01]  /*8810*/  ISETP.GE.U32.AND P5, PT, R51, UR12, PT ;  /* 0x0000000c33007c0c */ /* 0x000fe2000bfa6070 */
[----:B------:R-:W-:Y:S01]  /*8820*/  BSSY B0, `(.L_x_1775) ;  /* 0x0000019000007945 */ /* 0x000fe20003800000 */
[----:B---3--:R-:W-:Y:S02]  /*8830*/  IADD3 R17, R50, 0x1a0, RZ ;  /* 0x000001a032117810 */ /* 0x008fe40007ffe0ff */
[----:B------:R-:W-:Y:S02]  /*8840*/  ISETP.GE.AND.EX P5, PT, R52, UR13, PT, P5 ;  /* 0x0000000d34007c0c */ /* 0x000fe4000bfa6350 */
[----:B------:R-:W-:Y:S02]  /*8850*/  SHF.R.S32.HI R18, RZ, 0x1f, R17 ;  /* 0x0000001fff127819 */ /* 0x000fe40000011411 */
[----:B------:R-:W-:-:S13]  /*8860*/  ISETP.LT.U32.AND P5, PT, R47, 0x80, !P5 ;  /* 0x000000802f00780c */ /* 0x000fda0006fa1070 */
[----:B------:R-:W-:Y:S05]  /*8870*/  @!P5 BRA `(.L_x_1776) ;  /* 0x00000000004cd947 */ /* 0x000fea0003800000 */
[----:B------:R-:W-:Y:S01]  /*8880*/  IADD3 R13, R0, 0x180, RZ ;  /* 0x00000180000d7810 */ /* 0x000fe20007ffe0ff */
        /* <DEDUP_REMOVED lines=9> */
[----:B------:R-:W-:Y:S01]  /*8920*/  IMAD R9, R13, UR15, R12 ;  /* 0x0000000f0d097c24 */ /* 0x000fe2000f8e020c */
[----:B------:R-:W-:Y:S02]  /*8930*/  ULDC.64 UR14, c[0x0][0x210] ;  /* 0x00008400000e7ab9 */ /* 0x000fe40000000a00 */
[----:B------:R-:W-:Y:S02]  /*8940*/  LEA R8, P5, R10, UR14, 0x2 ;  /* 0x0000000e0a087c11 */ /* 0x000fe4000f8a10ff */
[----:B------:R-:W-:Y:S01]  /*8950*/  IADD3 R9, R11, R9, RZ ;  /* 0x000000090b097210 */ /* 0x000fe20007ffe0ff */
[----:B------:R-:W-:-:S03]  /*8960*/  FFMA.FTZ R11, R5, R38, -R80 ;  /* 0x00000026050b7223 */ /* 0x000fc60000010850 */
[----:B------:R-:W-:Y:S01]  /*8970*/  LEA.HI.X R9, R10, UR15, R9, 0x2, P5 ;  /* 0x0000000f0a097c11 */ /* 0x000fe2000a8f1409 */
[-C--:B------:R-:W-:Y:S01]  /*8980*/  FMUL.FTZ R10, R11, R4.reuse ;  /* 0x000000040b0a7220 */ /* 0x080fe20000410000 */
[----:B------:R-:W-:-:S05]  /*8990*/  FMUL.FTZ R11, R79, R4 ;  /* 0x000000044f0b7220 */ /* 0x000fca0000410000 */
[----:B------:R3:W-:Y:S02]  /*89a0*/  STG.E.64 desc[UR8][R8.64], R10 ;  /* 0x0000000a08007986 */ /* 0x0007e4000c101b08 */
.L_x_1776:
[----:B------:R-:W-:Y:S05]  /*89b0*/  BSYNC B0 ;  /* 0x0000000000007941 */ /* 0x000fea0003800000 */
.L_x_1775:
        /* <DEDUP_REMOVED lines=19> */
.L_x_1777:
        /* <DEDUP_REMOVED lines=26> */
.L_x_1779:
[----:B------:R-:W-:Y:S05]  /*8c90*/  BSYNC B0 ;  /* 0x0000000000007941 */ /* 0x000fea0003800000 */
.L_x_1778:
        /* <DEDUP_REMOVED lines=19> */
.L_x_1780:
        /* <DEDUP_REMOVED lines=26> */
.L_x_1782:
[----:B------:R-:W-:Y:S05]  /*8f70*/  BSYNC B0 ;  /* 0x0000000000007941 */ /* 0x000fea0003800000 */
.L_x_1781:
[----:B------:R-:W-:Y:S05]  /*8f80*/  @!P6 BRA `(.L_x_1783) ;  /* 0x000000000048e947 */ /* 0x000fea0003800000 */
[----:B------:R-:W-:Y:S01]  /*8f90*/  FFMA.FTZ R6, R107, R5, R6 ;  /* 0x000000056b067223 */ /* 0x000fe20000010006 */
[----:B------:R-:W-:-:S03]  /*8fa0*/  FFMA.FTZ R7, R106, R46, R7 ;  /* 0x0000002e6a077223 */ /* 0x000fc60000010007 */
[----:B---3--:R-:W-:Y:S01]  /*8fb0*/  FMUL.FTZ R8, R6, -1.4426950216293334961 ;  /* 0xbfb8aa3b06087820 */ /* 0x008fe20000410000 */
        /* <DEDUP_REMOVED lines=15> */
.L_x_1783:
        /* <DEDUP_REMOVED lines=8> */
[-CC-:B---3--:R-:W-:Y:S01]  /*9130*/  FFMA.FTZ R8, R107, R53.reuse, R54.reuse ;  /* 0x000000356b087223 */ /* 0x188fe20000010036 */
        /* <DEDUP_REMOVED lines=13> */
.L_x_1785:
[----:B------:R-:W-:Y:S05]  /*9210*/  BSYNC B0 ;  /* 0x0000000000007941 */ /* 0x000fea0003800000 */
.L_x_1784:
[----:B------:R-:W-:Y:S02]  /*9220*/  IADD3 R73, R2, R73, RZ ;  /* 0x0000004902497210 */ /* 0x000fe40007ffe0ff */
[----:B------:R-:W-:Y:S02]  /*9230*/  IADD3 R110, R110, 0x1, RZ ;  /* 0x000000016e6e7810 */ /* 0x000fe40007ffe0ff */
[----:B------:R-:W-:-:S13]  /*9240*/  ISETP.GE.AND P5, PT, R73, UR4, PT ;  /* 0x0000000449007c0c */ /* 0x000fda000bfa6270 */
[----:B------:R-:W-:Y:S05]  /*9250*/  @!P5 BRA `(.L_x_1786) ;  /* 0xffffff740018d947 */ /* 0x000fea000383ffff */
.L_x_1703:
[----:B------:R-:W5:Y:S01]  /*9260*/  LDC R4, c[0x0][0xc] ;  /* 0x00000300ff047b82 */ /* 0x000f620000000800 */
[----:B------:R-:W-:Y:S01]  /*9270*/  ISETP.NE.AND P2, PT, R47, RZ, PT ;  /* 0x000000ff2f00720c */ /* 0x000fe20003f45270 */
[----:B------:R-:W-:Y:S06]  /*9280*/  BSSY B0, `(.L_x_1787) ;  /* 0x0000015000007945 */ /* 0x000fec0003800000 */
[----:B---3--:R-:W3:Y:S08]  /*9290*/  LDC R7, c[0x0][0x10] ;  /* 0x00000400ff077b82 */ /* 0x008ef00000000800 */
[----:B------:R-:W0:Y:S01]  /*92a0*/  LDC.64 R2, c[0x0][0x258] ;  /* 0x00009600ff027b82 */ /* 0x000e220000000a00 */
[----:B-----5:R-:W-:-:S02]  /*92b0*/  IADD3 R0, R4, -0x1, RZ ;  /* 0xffffffff04007810 */ /* 0x020fc40007ffe0ff */
[----:B------:R-:W-:Y:S02]  /*92c0*/  ISETP.NE.AND P1, PT, R4, 0x1, PT ;  /* 0x000000010400780c */ /* 0x000fe40003f25270 */
[----:B------:R-:W-:Y:S02]  /*92d0*/  ISETP.NE.AND P0, PT, R0, UR10, PT ;  /* 0x0000000a00007c0c */ /* 0x000fe4000bf05270 */
[C---:B---3--:R-:W-:Y:S02]  /*92e0*/  IADD3 R5, R7.reuse, -0x1, RZ ;  /* 0xffffffff07057810 */ /* 0x048fe40007ffe0ff */
[----:B------:R-:W-:Y:S02]  /*92f0*/  SHF.L.U32 R0, R7, 0x1, RZ ;  /* 0x0000000107007819 */ /* 0x000fe400000006ff */
[----:B------:R-:W-:Y:S02]  /*9300*/  ISETP.NE.OR P0, PT, R72, R5, P0 ;  /* 0x000000054800720c */ /* 0x000fe40000705670 */
[----:B------:R-:W-:-:S05]  /*9310*/  SEL R5, R0, RZ, P1 ;  /* 0x000000ff00057207 */ /* 0x000fca0000800000 */
[----:B0-----:R-:W-:Y:S01]  /*9320*/  IMAD.WIDE.U32 R2, R5, 0x4, R2 ;  /* 0x0000000405027825 */ /* 0x001fe200078e0002 */
[----:B------:R-:W-:Y:S06]  /*9330*/  @P2 BRA `(.L_x_1788) ;  /* 0x0000000000242947 */ /* 0x000fec0003800000 */
[----:B------:R-:W0:Y:S01]  /*9340*/  S2R R0, SR_LANEID ;  /* 0x0000000000007919 */ /* 0x000e220000000000 */
[----:B------:R-:W-:Y:S02]  /*9350*/  VOTEU.ANY UR4, UPT, PT ;  /* 0x0000000000047886 */ /* 0x000fe400038e0100 */
[----:B------:R-:W-:Y:S02]  /*9360*/  UFLO.U32 UR5, UR4 ;  /* 0x00000004000572bd */ /* 0x000fe400080e0000 */
[----:B------:R-:W3:Y:S04]  /*9370*/  POPC R5, UR4 ;  /* 0x0000000400057d09 */ /* 0x000ee80008000000 */
[----:B0-----:R-:W-:-:S13]  /*9380*/  ISETP.EQ.U32.AND P1, PT, R0, UR5, PT ;  /* 0x0000000500007c0c */ /* 0x001fda000bf22070 */
[----:B------:R-:W-:Y:S06]  /*9390*/  @P1 MEMBAR.ALL.GPU ;  /* 0x0000000000001992 */ /* 0x000fec000000a000 */
[----:B------:R-:W-:-:S00]  /*93a0*/  @P1 ERRBAR ;  /* 0x00000000000019ab */ /* 0x000fc00000000000 */
[----:B------:R-:W-:Y:S06]  /*93b0*/  @P1 CGAERRBAR ;  /* 0x00000000000015ab */ /* 0x000fec0000000000 */
[----:B---3--:R0:W-:Y:S02]  /*93c0*/  @P1 REDG.E.ADD.S32.STRONG.GPU desc[UR8][R2.64], R5 ;  /* 0x000000050200198e */ /* 0x0081e4000c10e388 */
.L_x_1788:
[----:B------:R-:W-:Y:S05]  /*93d0*/  BSYNC B0 ;  /* 0x0000000000007941 */ /* 0x000fea0003800000 */
.L_x_1787:
[----:B------:R-:W-:Y:S05]  /*93e0*/  @P0 EXIT ;  /* 0x000000000000094d */ /* 0x000fea0003800000 */
[----:B------:R-:W-:Y:S05]  /*93f0*/  @P2 BRA `(.L_x_1789) ;  /* 0x0000000000202947 */ /* 0x000fea0003800000 */
[----:B------:R-:W-:-:S05]  /*9400*/  IMAD R0, R4, R7, RZ ;  /* 0x0000000704007224 */ /* 0x000fca00078e02ff */
[----:B------:R-:W-:-:S13]  /*9410*/  ISETP.NE.AND P0, PT, R0, -0x1, PT ;  /* 0xffffffff0000780c */ /* 0x000fda0003f05270 */
[----:B------:R-:W-:Y:S05]  /*9420*/  @!P0 BRA `(.L_x_1789) ;  /* 0x0000000000148947 */ /* 0x000fea0003800000 */
.L_x_1790:
[----:B0-----:R-:W3:Y:S04]  /*9430*/  LDG.E.STRONG.GPU R5, desc[UR8][R2.64] ;  /* 0x0000000802057981 */ /* 0x001ee8000c1ef900 */
[----:B---3--:R-:W-:Y:S01]  /*9440*/  CCTL.IVALL ;  /* 0x00000000ff00798f */ /* 0x008fe20002000000 */
[----:B------:R-:W-:Y:S05]  /*9450*/  YIELD ;  /* 0x0000000000007946 */ /* 0x000fea0003800000 */
[----:B------:R-:W-:-:S13]  /*9460*/  ISETP.NE.AND P0, PT, R5, R0, PT ;  /* 0x000000000500720c */ /* 0x000fda0003f05270 */
[----:B------:R-:W-:Y:S05]  /*9470*/  @P0 BRA `(.L_x_1790) ;  /* 0xfffffffc00ec0947 */ /* 0x000fea000383ffff */
.L_x_1789:
[----:B------:R-:W-:Y:S05]  /*9480*/  WARPSYNC.ALL ;  /* 0x0000000000007948 */ /* 0x000fea0003800000 */
[----:B----4-:R-:W3:Y:S08]  /*9490*/  LDC.64 R22, c[0x0][0x288] ;  /* 0x0000a200ff167b82 */ /* 0x010ef00000000a00 */
[----:B------:R-:W-:Y:S01]  /*94a0*/  BAR.SYNC.DEFER_BLOCKING 0x0 ;  /* 0x0000000000007b1d */ /* 0x000fe20000010000 */
[----:B---3--:R-:W-:-:S04]  /*94b0*/  LEA.HI R0, P0, R23, R22, RZ, 0x1 ;  /* 0x0000001617007211 */ /* 0x008fc800078108ff */
[----:B0-----:R-:W-:-:S04]  /*94c0*/  IADD3.X R3, RZ, R23, RZ, P0, !PT ;  /* 0x00000017ff037210 */ /* 0x001fc800007fe4ff */
        /* <DEDUP_REMOVED lines=12> */
[----:B--2---:R-:W-:Y:S02]  /*9590*/  SHF.L.U64.HI R31, R18, 0x2, R25 ;  /* 0x00000002121f7819 */ /* 0x004fe40000010219 */
[----:B------:R-:W-:Y:S01]  /*95a0*/  LEA.HI R2, P0, R5, R2, RZ, 0x1 ;  /* 0x0000000205027211 */ /* 0x000fe200078108ff */
[----:B------:R-:W2:Y:S03]  /*95b0*/  LDC.64 R16, c[0x0][0x220] ;  /* 0x00008800ff107b82 */ /* 0x000ea60000000a00 */
[----:B------:R-:W-:-:S04]  /*95c0*/  IADD3.X R5, RZ, R5, RZ, P0, !PT ;  /* 0x00000005ff057210 */ /* 0x000fc800007fe4ff */
[--C-:B------:R-:W-:Y:S02]  /*95d0*/  SHF.R.S64 R27, R2, 0x1, R5.reuse ;  /* 0x00000001021b7819 */ /* 0x100fe40000001005 */
[----:B------:R-:W-:-:S04]  /*95e0*/  SHF.R.S32.HI R2, RZ, 0x1, R5 ;  /* 0x00000001ff027819 */ /* 0x000fc80000011405 */
[----:B-1----:R-:W-:-:S07]  /*95f0*/  SHF.L.U64.HI R29, R27, 0x2, R2 ;  /* 0x000000021b1d7819 */ /* 0x002fce0000010202 */
.L_x_1791:
[----:B------:R-:W-:-:S04]  /*9600*/  LEA R6, P0, R47, UR4, 0x2 ;  /* 0x000000042f067c11 */ /* 0x000fc8000f8010ff */
        /* <DEDUP_REMOVED lines=13> */
[----:B0-----:R-:W-:-:S04]  /*96e0*/  IMAD.WIDE R2, R5, 0x2, R14 ;  /* 0x0000000205027825 */ /* 0x001fc800078e020e */
        /* <DEDUP_REMOVED lines=8> */
[----:B-1----:R-:W-:Y:S05]  /*9770*/  @P0 BRA `(.L_x_1791) ;  /* 0xfffffffc00a00947 */ /* 0x002fea000383ffff */
[----:B------:R-:W-:Y:S05]  /*9780*/  EXIT ;  /* 0x000000000000794d */ /* 0x000fea0003800000 */
.L_x_1792:
        /* <DEDUP_REMOVED lines=15> */
.L_x_3363:


//--------------------- .text._Z35group_norm_nhwc_bwd_one_pass_kernelI11Fp32IOFp16WLi64ELi8ELi128EEv26Group_norm_nhwc_bwd_params --------------------------
	.section	.text._Z35group_norm_nhwc_bwd_one_pass_kernelI11Fp32IOFp16WLi64ELi8ELi128EEv26Group_norm_nhwc_bwd_params,"ax",@progbits
	.align	128
        .global         _Z35group_norm_nhwc_bwd_one_pass_kernelI11Fp32IOFp16WLi64ELi8ELi128EEv26Group_norm_nhwc_bwd_params
        .type           _Z35group_norm_nhwc_bwd_one_pass_kernelI11Fp32IOFp16WLi64ELi8ELi128EEv26Group_norm_nhwc_bwd_params,@function
        .size           _Z35group_norm_nhwc_bwd_one_pass_kernelI11Fp32IOFp16WLi64ELi8ELi128EEv26Group_norm_nhwc_bwd_params,(.L_x_3364 - _Z35group_norm_nhwc_bwd_one_pass_kernelI11Fp32IOFp16WLi64ELi8ELi128EEv26Group_norm_nhwc_bwd_params)
        .other          _Z35group_norm_nhwc_bwd_one_pass_kernelI11Fp32IOFp16WLi64ELi8ELi128EEv26Group_norm_nhwc_bwd_params,@"STO_CUDA_ENTRY STV_DEFAULT"
_Z35group_norm_nhwc_bwd_one_pass_kernelI11Fp32IOFp16WLi64ELi8ELi128EEv26Group_norm_nhwc_bwd_params:
.text._Z35group_norm_nhwc_bwd_one_pass_kernelI11Fp32IOFp16WLi64ELi8ELi128EEv26Group_norm_nhwc_bwd_params:
        /* <DEDUP_REMOVED lines=45> */
.L_x_1820:
        /* <DEDUP_REMOVED lines=126> */
.L_x_1795:
[----:B------:R-:W-:Y:S05]  /*0ab0*/  BSYNC B0 ;  /* 0x0000000000007941 */ /* 0x000fea0003800000 */
.L_x_1794:
        /* <DEDUP_REMOVED lines=30> */
.L_x_1796:
        /* <DEDUP_REMOVED lines=26> */
.L_x_1797:
        /* <DEDUP_REMOVED lines=64> */
.L_x_1799:
[----:B------:R-:W-:Y:S05]  /*1240*/  BSYNC B0 ;  /* 0x0000000000007941 */ /* 0x000fea0003800000 */
.L_x_1798:
        /* <DEDUP_REMOVED lines=158> */
.L_x_1801:
[----:B------:R-:W-:Y:S05]  /*1c30*/  BSYNC B0 ;  /* 0x0000000000007941 */ /* 0x000fea0003800000 */
.L_x_1800:
        /* <DEDUP_REMOVED lines=19> */
.L_x_1803:
[----:B------:R-:W-:Y:S05]  /*1d70*/  BSYNC B0 ;  /* 0x0000000000007941 */ /* 0x000fea0003800000 */
.L_x_1802:
        /* <DEDUP_REMOVED lines=31> */
.L_x_1806:
[----:B0-----:R-:W2:Y:S04]  /*1f70*/  LDG.E.STRONG.GPU R3, desc[UR12][R12.64] ;  /* 0x0000000c0c037981 */ /* 0x001ea8000c1ef900 */
[----:B--2---:R-:W-:Y:S01]  /*1f80*/  CCTL.IVALL ;  /* 0x00000000ff00798f */ /* 0x004fe20002000000 */
[----:B------:R-:W-:Y:S05]  /*1f90*/  YIELD ;  /* 0x0000000000007946 */ /* 0x000fea0003800000 */
[----:B------:R-:W-:-:S13]  /*1fa0*/  ISETP.NE.AND P0, PT, R3, R18, PT ;  /* 0x000000120300720c */ /* 0x000fda0003f05270 */
[----:B------:R-:W-:Y:S05]  /*1fb0*/  @P0 BRA `(.L_x_1806) ;  /* 0xfffffffc00ec0947 */ /* 0x000fea000383ffff */
.L_x_1805:
        /* <DEDUP_REMOVED lines=17> */
.L_x_1810:
        /* <DEDUP_REMOVED lines=115> */
.L_x_1809:
        /* <DEDUP_REMOVED lines=61> */
.L_x_1811:
[----:B------:R-:W-:-:S13]  /*2bd0*/  ISETP.NE.OR P0, PT, R3, RZ, P0 ;  /* 0x000000ff0300720c */ /* 0x000fda0000705670 */
[----:B------:R-:W-:Y:S05]  /*2be0*/  @!P0 BRA `(.L_x_1807) ;  /* 0x00000000007c8947 */ /* 0x000fea0003800000 */
.L_x_1808:
        /* <DEDUP_REMOVED lines=31> */
.L_x_1807:
        /* <DEDUP_REMOVED lines=12> */
.L_x_1813:
[----:B------:R-:W-:Y:S05]  /*2ea0*/  BSYNC B0 ;  /* 0x0000000000007941 */ /* 0x000fea0003800000 */
.L_x_1812:
        /* <DEDUP_REMOVED lines=16> */
.L_x_1804:
        /* <DEDUP_REMOVED lines=32> */
.L_x_1814:
        /* <DEDUP_REMOVED lines=20> */
.L_x_1816:
[----:B------:R-:W-:Y:S05]  /*32f0*/  BSYNC B0 ;  /* 0x0000000000007941 */ /* 0x000fea0003800000 */
.L_x_1815:
        /* <DEDUP_REMOVED lines=19> */
.L_x_1817:
        /* <DEDUP_REMOVED lines=25> */
.L_x_1819:
[----:B------:R-:W-:Y:S05]  /*35c0*/  BSYNC B0 ;  /* 0x0000000000007941 */ /* 0x000fea0003800000 */
.L_x_1818:
[----:B------:R-:W-:Y:S01]  /*35d0*/  ULDC UR4, c[0x0][0x2a0] ;  /* 0x0000a80000047ab9 */ /* 0x000fe20000000800 */
[----:B------:R-:W-:Y:S01]  /*35e0*/  ULDC UR6, c[0x0][0x270] ;  /* 0x00009c0000067ab9 */ /* 0x000fe20000000800 */
[----:B------:R-:W-:Y:S01]  /*35f0*/  IADD3 R34, R2, R34, RZ ;  /* 0x0000002202227210 */ /* 0x000fe20007ffe0ff */
[----:B------:R-:W-:Y:S01]  /*3600*/  UIMAD UR4, UR4, UR6, URZ ;  /* 0x00000006040472a4 */ /* 0x000fe2000f8e023f */
[----:B------:R-:W-:-:S05]  /*3610*/  IADD3 R42, R42, 0x1, RZ ;  /* 0x000000012a2a7810 */ /* 0x000fca0007ffe0ff */
[----:B------:R-:W-:-:S13]  /*3620*/  ISETP.GE.AND P0, PT, R34, UR4, PT ;  /* 0x0000000422007c0c */ /* 0x000fda000bf06270 */
[----:B------:R-:W-:Y:S05]  /*3630*/  @!P0 BRA `(.L_x_1820) ;  /* 0xffffffcc00248947 */ /* 0x000fea000383ffff */
.L_x_1793:
        /* <DEDUP_REMOVED lines=23> */
.L_x_1822:
[----:B------:R-:W-:Y:S05]  /*37b0*/  BSYNC B0 ;  /* 0x0000000000007941 */ /* 0x000fea0003800000 */
.L_x_1821:
[----:B------:R-:W-:Y:S05]  /*37c0*/  @P0 EXIT ;  /* 0x000000000000094d */ /* 0x000fea0003800000 */
[----:B------:R-:W-:Y:S05]  /*37d0*/  @P2 BRA `(.L_x_1823) ;  /* 0x0000000000202947 */ /* 0x000fea0003800000 */
[----:B------:R-:W-:-:S05]  /*37e0*/  IMAD R4, R7, R8, RZ ;  /* 0x0000000807047224 */ /* 0x000fca00078e02ff */
[----:B------:R-:W-:-:S13]  /*37f0*/  ISETP.NE.AND P0, PT, R4, -0x1, PT ;  /* 0xffffffff0400780c */ /* 0x000fda0003f05270 */
[----:B------:R-:W-:Y:S05]  /*3800*/  @!P0 BRA `(.L_x_1823) ;  /* 0x0000000000148947 */ /* 0x000fea0003800000 */
.L_x_1824:
[----:B0-----:R-:W2:Y:S04]  /*3810*/  LDG.E.STRONG.GPU R5, desc[UR12][R2.64] ;  /* 0x0000000c02057981 */ /* 0x001ea8000c1ef900 */
[----:B--2---:R-:W-:Y:S01]  /*3820*/  CCTL.IVALL ;  /* 0x00000000ff00798f */ /* 0x004fe20002000000 */
[----:B------:R-:W-:Y:S05]  /*3830*/  YIELD ;  /* 0x0000000000007946 */ /* 0x000fea0003800000 */
[----:B------:R-:W-:-:S13]  /*3840*/  ISETP.NE.AND P0, PT, R5, R4, PT ;  /* 0x000000040500720c */ /* 0x000fda0003f05270 */
[----:B------:R-:W-:Y:S05]  /*3850*/  @P0 BRA `(.L_x_1824) ;  /* 0xfffffffc00ec0947 */ /* 0x000fea000383ffff */
.L_x_1823:
        /* <DEDUP_REMOVED lines=25> */
.L_x_1825:
        /* <DEDUP_REMOVED lines=19> */
[----:B---3--:R-:W-:Y:S02]  /*3b20*/  F2FP.F16.F32.PACK_AB R3, R14, R3 ;  /* 0x000000030e03723e */ /* 0x008fe400000000ff */
[----:B----4-:R-:W-:-:S03]  /*3b30*/  F2FP.F16.F32.PACK_AB R21, R19, R16 ;  /* 0x000000101315723e */ /* 0x010fc600000000ff */
[----:B------:R2:W-:Y:S04]  /*3b40*/  STG.E desc[UR12][R8.64], R3 ;  /* 0x0000000308007986 */ /* 0x0005e8000c10190c */
[----:B------:R2:W-:Y:S02]  /*3b50*/  STG.E desc[UR12][R10.64], R21 ;  /* 0x000000150a007986 */ /* 0x0005e4000c10190c */
[----:B------:R-:W-:Y:S05]  /*3b60*/  @P0 BRA `(.L_x_1825) ;  /* 0xfffffffc00a00947 */ /* 0x000fea000383ffff */
[----:B------:R-:W-:Y:S05]  /*3b70*/  EXIT ;  /* 0x000000000000794d */ /* 0x000fea0003800000 */
.L_x_1826:
        /* <DEDUP_REMOVED lines=16> */
.L_x_3364:


//--------------------- .text._Z35group_norm_nhwc_bwd_one_pass_kernelI11Fp32IOFp16WLi128ELi8ELi128EEv26Group_norm_nhwc_bwd_params --------------------------
	.section	.text._Z35group_norm_nhwc_bwd_one_pass_kernelI11Fp32IOFp16WLi128ELi8ELi128EEv26Group_norm_nhwc_bwd_params,"ax",@progbits
	.align	128
        .global         _Z35group_norm_nhwc_bwd_one_pass_kernelI11Fp32IOFp16WLi128ELi8ELi128EEv26Group_norm_nhwc_bwd_params
        .type           _Z35group_norm_nhwc_bwd_one_pass_kernelI11Fp32IOFp16WLi128ELi8ELi128EEv26Group_norm_nhwc_bwd_params,@function
        .size           _Z35group_norm_nhwc_bwd_one_pass_kernelI11Fp32IOFp16WLi128ELi8ELi128EEv26Group_norm_nhwc_bwd_params,(.L_x_3365 - _Z35group_norm_nhwc_bwd_one_pass_kernelI11Fp32IOFp16WLi128ELi8ELi128EEv26Group_norm_nhwc_bwd_params)
        .other          _Z35group_norm_nhwc_bwd_one_pass_kernelI11Fp32IOFp16WLi128ELi8ELi128EEv26Group_norm_nhwc_bwd_params,@"STO_CUDA_ENTRY STV_DEFAULT"
_Z35group_norm_nhwc_bwd_one_pass_kernelI11Fp32IOFp16WLi128ELi8ELi128EEv26Group_norm_nhwc_bwd_params:
.text._Z35group_norm_nhwc_bwd_one_pass_kernelI11Fp32IOFp16WLi128ELi8ELi128EEv26Group_norm_nhwc_bwd_params:
        /* <DEDUP_REMOVED lines=48> */
.L_x_1862:
        /* <DEDUP_REMOVED lines=170> */
.L_x_1829:
[----:B------:R-:W-:Y:S05]  /*0da0*/  BSYNC B0 ;  /* 0x0000000000007941 */ /* 0x000fea0003800000 */
.L_x_1828:
        /* <DEDUP_REMOVED lines=30> */
.L_x_1830:
        /* <DEDUP_REMOVED lines=26> */
.L_x_1831:
        /* <DEDUP_REMOVED lines=31> */
.L_x_1832:
        /* <DEDUP_REMOVED lines=31> */
.L_x_1833:
        /* <DEDUP_REMOVED lines=71> */
.L_x_1835:
[----:B------:R-:W-:Y:S05]  /*1980*/  BSYNC B0 ;  /* 0x0000000000007941 */ /* 0x000fea0003800000 */
.L_x_1834:
        /* <DEDUP_REMOVED lines=158> */
.L_x_1837:
[----:B------:R-:W-:Y:S05]  /*2370*/  BSYNC B0 ;  /* 0x0000000000007941 */ /* 0x000fea0003800000 */
.L_x_1836:
        /* <DEDUP_REMOVED lines=20> */
.L_x_1839:
[----:B------:R-:W-:Y:S05]  /*24c0*/  BSYNC B0 ;  /* 0x0000000000007941 */ /* 0x000fea0003800000 */
.L_x_1838:
        /* <DEDUP_REMOVED lines=35> */
.L_x_1842:
[----:B------:R-:W2:Y:S04]  /*2700*/  LDG.E.STRONG.GPU R18, desc[UR12][R16.64] ;  /* 0x0000000c10127981 */ /* 0x000ea8000c1ef900 */
[----:B--2---:R-:W-:Y:S01]  /*2710*/  CCTL.IVALL ;  /* 0x00000000ff00798f */ /* 0x004fe20002000000 */
[----:B------:R-:W-:Y:S05]  /*2720*/  YIELD ;  /* 0x0000000000007946 */ /* 0x000fea0003800000 */
[----:B------:R-:W-:-:S13]  /*2730*/  ISETP.NE.AND P0, PT, R18, R21, PT ;  /* 0x000000151200720c */ /* 0x000fda0003f05270 */
[----:B------:R-:W-:Y:S05]  /*2740*/  @P0 BRA `(.L_x_1842) ;  /* 0xfffffffc00ec0947 */ /* 0x000fea000383ffff */
.L_x_1841:
        /* <DEDUP_REMOVED lines=17> */
.L_x_1846:
        /* <DEDUP_REMOVED lines=115> */
.L_x_1845:
        /* <DEDUP_REMOVED lines=61> */
.L_x_1847:
[----:B------:R-:W-:-:S13]  /*3360*/  ISETP.NE.OR P0, PT, R23, RZ, P0 ;  /* 0x000000ff1700720c */ /* 0x000fda0000705670 */
[----:B------:R-:W-:Y:S05]  /*3370*/  @!P0 BRA `(.L_x_1843) ;  /* 0x00000000007c8947 */ /* 0x000fea0003800000 */
.L_x_1844:
        /* <DEDUP_REMOVED lines=31> */
.L_x_1843:
        /* <DEDUP_REMOVED lines=11> */
.L_x_1849:
[----:B------:R-:W-:Y:S05]  /*3620*/  BSYNC B0 ;  /* 0x0000000000007941 */ /* 0x000fea0003800000 */
.L_x_1848:
        /* <DEDUP_REMOVED lines=16> */
.L_x_1840:
        /* <DEDUP_REMOVED lines=39> */
.L_x_1850:
        /* <DEDUP_REMOVED lines=20> */
.L_x_1852:
[----:B------:R-:W-:Y:S05]  /*3ae0*/  BSYNC B0 ;  /* 0x0000000000007941 */ /* 0x000fea0003800000 */
.L_x_1851:
        /* <DEDUP_REMOVED lines=19> */
.L_x_1853:
        /* <DEDUP_REMOVED lines=21> */
.L_x_1855:
[----:B------:R-:W-:Y:S05]  /*3d70*/  BSYNC B0 ;  /* 0x0000000000007941 */ /* 0x000fea0003800000 */
.L_x_1854:
        /* <DEDUP_REMOVED lines=19> */
.L_x_1856:
        /* <DEDUP_REMOVED lines=19> */
.L_x_1858:
[----:B------:R-:W-:Y:S05]  /*3fe0*/  BSYNC B0 ;  /* 0x0000000000007941 */ /* 0x000fea0003800000 */
.L_x_1857:
        /* <DEDUP_REMOVED lines=19> */
.L_x_1859:
        /* <DEDUP_REMOVED lines=18> */
.L_x_1861:
[----:B------:R-:W-:Y:S05]  /*4240*/  BSYNC B0 ;  /* 0x0000000000007941 */ /* 0x000fea0003800000 */
.L_x_1860:
        /* <DEDUP_REMOVED lines=8> */
.L_x_1827:
        /* <DEDUP_REMOVED lines=23> */
.L_x_1864:
[----:B------:R-:W-:Y:S05]  /*4440*/  BSYNC B0 ;  /* 0x0000000000007941 */ /* 0x000fea0003800000 */
.L_x_1863:
[----:B------:R-:W-:Y:S05]  /*4450*/  @P0 EXIT ;  /* 0x000000000000094d */ /* 0x000fea0003800000 */
[----:B------:R-:W-:Y:S05]  /*4460*/  @P2 BRA `(.L_x_1865) ;  /* 0x0000000000202947 */ /* 0x000fea0003800000 */
[----:B------:R-:W-:-:S05]  /*4470*/  IMAD R0, R6, R7, RZ ;  /* 0x0000000706007224 */ /* 0x000fca00078e02ff */
[----:B------:R-:W-:-:S13]  /*4480*/  ISETP.NE.AND P0, PT, R0, -0x1, PT ;  /* 0xffffffff0000780c */ /* 0x000fda0003f05270 */
[----:B------:R-:W-:Y:S05]  /*4490*/  @!P0 BRA `(.L_x_1865) ;  /* 0x0000000000148947 */ /* 0x000fea0003800000 */
.L_x_1866:
[----:B-1----:R-:W2:Y:S04]  /*44a0*/  LDG.E.STRONG.GPU R5, desc[UR12][R2.64] ;  /* 0x0000000c02057981 */ /* 0x002ea8000c1ef900 */
[----:B--2---:R-:W-:Y:S01]  /*44b0*/  CCTL.IVALL ;  /* 0x00000000ff00798f */ /* 0x004fe20002000000 */
[----:B------:R-:W-:Y:S05]  /*44c0*/  YIELD ;  /* 0x0000000000007946 */ /* 0x000fea0003800000 */
[----:B------:R-:W-:-:S13]  /*44d0*/  ISETP.NE.AND P0, PT, R5, R0, PT ;  /* 0x000000000500720c */ /* 0x000fda0003f05270 */
[----:B------:R-:W-:Y:S05]  /*44e0*/  @P0 BRA `(.L_x_1866) ;  /* 0xfffffffc00ec0947 */ /* 0x000fea000383ffff */
.L_x_1865:
        /* <DEDUP_REMOVED lines=24> */
.L_x_1867:
        /* <DEDUP_REMOVED lines=25> */
.L_x_1868:
        /* <DEDUP_REMOVED lines=16> */
.L_x_3365:


//--------------------- .text._Z35group_norm_nhwc_bwd_one_pass_kernelI11Fp32IOFp16WLi256ELi8ELi128EEv26Group_norm_nhwc_bwd_params --------------------------
	.section	.text._Z35group_norm_nhwc_bwd_one_pass_kernelI11Fp32IOFp16WLi256ELi8ELi128EEv26Group_norm_nhwc_bwd_params,"ax",@progbits
	.align	128
        .global         _Z35group_norm_nhwc_bwd_one_pass_kernelI11Fp32IOFp16WLi256ELi8ELi128EEv26Group_norm_nhwc_bwd_params
        .type           _Z35group_norm_nhwc_bwd_one_pass_kernelI11Fp32IOFp16WLi256ELi8ELi128EEv26Group_norm_nhwc_bwd_params,@function
        .size           _Z35group_norm_nhwc_bwd_one_pass_kernelI11Fp32IOFp16WLi256ELi8ELi128EEv26Group_norm_nhwc_bwd_params,(.L_x_3366 - _Z35group_norm_nhwc_bwd_one_pass_kernelI11Fp32IOFp16WLi256ELi8ELi128EEv26Group_norm_nhwc_bwd_params)
        .other          _Z35group_norm_nhwc_bwd_one_pass_kernelI11Fp32IOFp16WLi256ELi8ELi128EEv26Group_norm_nhwc_bwd_params,@"STO_CUDA_ENTRY STV_DEFAULT"
_Z35group_norm_nhwc_bwd_one_pass_kernelI11Fp32IOFp16WLi256ELi8ELi128EEv26Group_norm_nhwc_bwd_params:
.text._Z35group_norm_nhwc_bwd_one_pass_kernelI11Fp32IOFp16WLi256ELi8ELi128EEv26Group_norm_nhwc_bwd_params:
        /* <DEDUP_REMOVED lines=66> */
.L_x_1920:
        /* <DEDUP_REMOVED lines=265> */
.L_x_1871:
[----:B------:R-:W-:Y:S05]  /*14b0*/  BSYNC B0 ;  /* 0x0000000000007941 */ /* 0x000fea0003800000 */
.L_x_1870:
        /* <DEDUP_REMOVED lines=30> */
.L_x_1872:
        /* <DEDUP_REMOVED lines=26> */
.L_x_1873:
        /* <DEDUP_REMOVED lines=31> */
.L_x_1874:
        /* <DEDUP_REMOVED lines=31> */
.L_x_1875:
        /* <DEDUP_REMOVED lines=35> */
.L_x_1876:
        /* <DEDUP_REMOVED lines=37> */
.L_x_1877:
        /* <DEDUP_REMOVED lines=33> */
.L_x_1878:
        /* <DEDUP_REMOVED lines=31> */
.L_x_1879:
        /* <DEDUP_REMOVED lines=75> */
.L_x_1881:
[----:B------:R-:W-:Y:S05]  /*2950*/  BSYNC B0 ;  /* 0x0000000000007941 */ /* 0x000fea0003800000 */
.L_x_1880:
        /* <DEDUP_REMOVED lines=160> */
.L_x_1883:
[----:B------:R-:W-:Y:S05]  /*3360*/  BSYNC B0 ;  /* 0x0000000000007941 */ /* 0x000fea0003800000 */
.L_x_1882:
        /* <DEDUP_REMOVED lines=19> */
.L_x_1885:
[----:B------:R-:W-:Y:S05]  /*34a0*/  BSYNC B0 ;  /* 0x0000000000007941 */ /* 0x000fea0003800000 */
.L_x_1884:
        /* <DEDUP_REMOVED lines=36> */
.L_x_1888:
[----:B------:R-:W2:Y:S04]  /*36f0*/  LDG.E.STRONG.GPU R27, desc[UR12][R24.64] ;  /* 0x0000000c181b7981 */ /* 0x000ea8000c1ef900 */
[----:B--2---:R-:W-:Y:S01]  /*3700*/  CCTL.IVALL ;  /* 0x00000000ff00798f */ /* 0x004fe20002000000 */
[----:B------:R-:W-:Y:S05]  /*3710*/  YIELD ;  /* 0x0000000000007946 */ /* 0x000fea0003800000 */
[----:B------:R-:W-:-:S13]  /*3720*/  ISETP.NE.AND P6, PT, R27, R32, PT ;  /* 0x000000201b00720c */ /* 0x000fda0003fc5270 */
[----:B------:R-:W-:Y:S05]  /*3730*/  @P6 BRA `(.L_x_1888) ;  /* 0xfffffffc00ec6947 */ /* 0x000fea000383ffff */
.L_x_1887:
        /* <DEDUP_REMOVED lines=19> */
.L_x_1892:
        /* <DEDUP_REMOVED lines=116> */
.L_x_1891:
        /* <DEDUP_REMOVED lines=62> */
.L_x_1893:
[----:B------:R-:W-:-:S06]  /*4390*/  UISETP.NE.OR UP0, UPT, UR9, URZ, UP0 ;  /* 0x0000003f0900728c */ /* 0x000fcc0008705670 */
[----:B------:R-:W-:-:S13]  /*43a0*/  PLOP3.LUT P6, PT, PT, PT, UP0, 0x80, 0x0 ;  /* 0x000000000000781c */ /* 0x000fda0003fcf008 */
[----:B------:R-:W-:Y:S05]  /*43b0*/  @!P6 BRA `(.L_x_1889) ;  /* 0x00000000007ce947 */ /* 0x000fea0003800000 */
.L_x_1890:
        /* <DEDUP_REMOVED lines=31> */
.L_x_1889:
        /* <DEDUP_REMOVED lines=10> */
.L_x_1895:
[----:B------:R-:W-:Y:S05]  /*4650*/  BSYNC B0 ;  /* 0x0000000000007941 */ /* 0x000fea0003800000 */
.L_x_1894:
        /* <DEDUP_REMOVED lines=17> */
.L_x_1886:
        /* <DEDUP_REMOVED lines=35> */
.L_x_1896:
        /* <DEDUP_REMOVED lines=20> */
.L_x_1898:
[----:B------:R-:W-:Y:S05]  /*4ae0*/  BSYNC B0 ;  /* 0x0000000000007941 */ /* 0x000fea0003800000 */
.L_x_1897:
        /* <DEDUP_REMOVED lines=20> */
.L_x_1899:
        /* <DEDUP_REMOVED lines=21> */
.L_x_1901:
[----:B------:R-:W-:Y:S05]  /*4d80*/  BSYNC B0 ;  /* 0x0000000000007941 */ /* 0x000fea0003800000 */
.L_x_1900:
        /* <DEDUP_REMOVED lines=19> */
.L_x_1902:
        /* <DEDUP_REMOVED lines=21> */
.L_x_1904:
[----:B------:R-:W-:Y:S05]  /*5010*/  BSYNC B0 ;  /* 0x0000000000007941 */ /* 0x000fea0003800000 */
.L_x_1903:
        /* <DEDUP_REMOVED lines=19> */
.L_x_1905:
        /* <DEDUP_REMOVED lines=21> */
.L_x_1907:
[----:B------:R-:W-:Y:S05]  /*52a0*/  BSYNC B0 ;  /* 0x0000000000007941 */ /* 0x000fea0003800000 */
.L_x_1906:
        /* <DEDUP_REMOVED lines=19> */
.L_x_1908:
        /* <DEDUP_REMOVED lines=21> */
.L_x_1910:
[----:B------:R-:W-:Y:S05]  /*5530*/  BSYNC B0 ;  /* 0x0000000000007941 */ /* 0x000fea0003800000 */
.L_x_1909:
        /* <DEDUP_REMOVED lines=19> */
.L_x_1911:
        /* <DEDUP_REMOVED lines=21> */
.L_x_1913:
[----:B------:R-:W-:Y:S05]  /*57c0*/  BSYNC B0 ;  /* 0x0000000000007941 */ /* 0x000fea0003800000 */
.L_x_1912:
        /* <DEDUP_REMOVED lines=19> */
.L_x_1914:
        /* <DEDUP_REMOVED lines=26> */
.L_x_1916:
[----:B------:R-:W-:Y:S05]  /*5aa0*/  BSYNC B0 ;  /* 0x0000000000007941 */ /* 0x000fea0003800000 */
.L_x_1915:
        /* <DEDUP_REMOVED lines=22> */
.L_x_1917:
        /* <DEDUP_REMOVED lines=20> */
.L_x_1919:
[----:B------:R-:W-:Y:S05]  /*5d50*/  BSYNC B0 ;  /* 0x0000000000007941 */ /* 0x000fea0003800000 */
.L_x_1918:
        /* <DEDUP_REMOVED lines=8> */
.L_x_1869:
        /* <DEDUP_REMOVED lines=23> */
.L_x_1922:
[----:B------:R-:W-:Y:S05]  /*5f50*/  BSYNC B0 ;  /* 0x0000000000007941 */ /* 0x000fea0003800000 */
.L_x_1921:
[----:B------:R-:W-:Y:S05]  /*5f60*/  @P0 EXIT ;  /* 0x000000000000094d */ /* 0x000fea0003800000 */
[----:B------:R-:W-:Y:S05]  /*5f70*/  @P2 BRA `(.L_x_1923) ;  /* 0x0000000000202947 */ /* 0x000fea0003800000 */
[----:B------:R-:W-:-:S05]  /*5f80*/  IMAD R0, R6, R7, RZ ;  /* 0x0000000706007224 */ /* 0x000fca00078e02ff */
[----:B------:R-:W-:-:S13]  /*5f90*/  ISETP.NE.AND P0, PT, R0, -0x1, PT ;  /* 0xffffffff0000780c */ /* 0x000fda0003f05270 */
[----:B------:R-:W-:Y:S05]  /*5fa0*/  @!P0 BRA `(.L_x_1923) ;  /* 0x0000000000148947 */ /* 0x000fea0003800000 */
.L_x_1924:
[----:B0-----:R-:W2:Y:S04]  /*5fb0*/  LDG.E.STRONG.GPU R5, desc[UR12][R2.64] ;  /* 0x0000000c02057981 */ /* 0x001ea8000c1ef900 */
[----:B--2---:R-:W-:Y:S01]  /*5fc0*/  CCTL.IVALL ;  /* 0x00000000ff00798f */ /* 0x004fe20002000000 */
[----:B------:R-:W-:Y:S05]  /*5fd0*/  YIELD ;  /* 0x0000000000007946 */ /* 0x000fea0003800000 */
[----:B------:R-:W-:-:S13]  /*5fe0*/  ISETP.NE.AND P0, PT, R5, R0, PT ;  /* 0x000000000500720c */ /* 0x000fda0003f05270 */
[----:B------:R-:W-:Y:S05]  /*5ff0*/  @P0 BRA `(.L_x_1924) ;  /* 0xfffffffc00ec0947 */ /* 0x000fea000383ffff */
.L_x_1923:
        /* <DEDUP_REMOVED lines=24> */
.L_x_1925:
        /* <DEDUP_REMOVED lines=25> */
.L_x_1926:
        /* <DEDUP_REMOVED lines=15> */
.L_x_3366:


//--------------------- .text._Z35group_norm_nhwc_bwd_one_pass_kernelI11Fp32IOFp16WLi512ELi8ELi128EEv26Group_norm_nhwc_bwd_params --------------------------
	.section	.text._Z35group_norm_nhwc_bwd_one_pass_kernelI11Fp32IOFp16WLi512ELi8ELi128EEv26Group_norm_nhwc_bwd_params,"ax",@progbits
	.align	128
        .global         _Z35group_norm_nhwc_bwd_one_pass_kernelI11Fp32IOFp16WLi512ELi8ELi128EEv26Group_norm_nhwc_bwd_params
        .type           _Z35group_norm_nhwc_bwd_one_pass_kernelI11Fp32IOFp16WLi512ELi8ELi128EEv26Group_norm_nhwc_bwd_params,@function
        .size           _Z35group_norm_nhwc_bwd_one_pass_kernelI11Fp32IOFp16WLi512ELi8ELi128EEv26Group_norm_nhwc_bwd_params,(.L_x_3367 - _Z35group_norm_nhwc_bwd_one_pass_kernelI11Fp32IOFp16WLi512ELi8ELi128EEv26Group_norm_nhwc_bwd_params)
        .other          _Z35group_norm_nhwc_bwd_one_pass_kernelI11Fp32IOFp16WLi512ELi8ELi128EEv26Group_norm_nhwc_bwd_params,@"STO_CUDA_ENTRY STV_DEFAULT"
_Z35group_norm_nhwc_bwd_one_pass_kernelI11Fp32IOFp16WLi512ELi8ELi128EEv26Group_norm_nhwc_bwd_params:
.text._Z35group_norm_nhwc_bwd_one_pass_kernelI11Fp32IOFp16WLi512ELi8ELi128EEv26Group_norm_nhwc_bwd_params:
        /* <DEDUP_REMOVED lines=108> */
.L_x_2010:
        /* <DEDUP_REMOVED lines=446> */
.L_x_1929:
[----:B------:R-:W-:Y:S05]  /*22a0*/  BSYNC B0 ;  /* 0x0000000000007941 */ /* 0x000fea0003800000 */
.L_x_1928:
        /* <DEDUP_REMOVED lines=29> */
.L_x_1930:
        /* <DEDUP_REMOVED lines=26> */
.L_x_1931:
        /* <DEDUP_REMOVED lines=31> */
.L_x_1932:
        /* <DEDUP_REMOVED lines=31> */
.L_x_1933:
        /* <DEDUP_REMOVED lines=55> */
.L_x_1934:
        /* <DEDUP_REMOVED lines=35> */
.L_x_1935:
        /* <DEDUP_REMOVED lines=33> */
.L_x_1936:
        /* <DEDUP_REMOVED lines=33> */
.L_x_1937:
        /* <DEDUP_REMOVED lines=33> */
.L_x_1938:
        /* <DEDUP_REMOVED lines=33> */
.L_x_1939:
        /* <DEDUP_REMOVED lines=33> */
.L_x_1940:
        /* <DEDUP_REMOVED lines=33> */
.L_x_1941:
        /* <DEDUP_REMOVED lines=33> */
.L_x_1942:
        /* <DEDUP_REMOVED lines=29> */
.L_x_1943:
        /* <DEDUP_REMOVED lines=29> */
.L_x_1944:
        /* <DEDUP_REMOVED lines=29> */
.L_x_1945:
        /* <DEDUP_REMOVED lines=82> */
.L_x_1947:
[----:B------:R-:W-:Y:S05]  /*48a0*/  BSYNC B0 ;  /* 0x0000000000007941 */ /* 0x000fea0003800000 */
.L_x_1946:
        /* <DEDUP_REMOVED lines=159> */
.L_x_1949:
[----:B------:R-:W-:Y:S05]  /*52a0*/  BSYNC B0 ;  /* 0x0000000000007941 */ /* 0x000fea0003800000 */
.L_x_1948:
        /* <DEDUP_REMOVED lines=18> */
.L_x_1951:
[----:B------:R-:W-:Y:S05]  /*53d0*/  BSYNC B0 ;  /* 0x0000000000007941 */ /* 0x000fea0003800000 */
.L_x_1950:
        /* <DEDUP_REMOVED lines=34> */
.L_x_1954:
[----:B-1----:R-:W2:Y:S04]  /*5600*/  LDG.E.STRONG.GPU R50, desc[UR8][R48.64] ;  /* 0x0000000830327981 */ /* 0x002ea8000c1ef900 */
[----:B--2---:R-:W-:Y:S01]  /*5610*/  CCTL.IVALL ;  /* 0x00000000ff00798f */ /* 0x004fe20002000000 */
[----:B------:R-:W-:Y:S05]  /*5620*/  YIELD ;  /* 0x0000000000007946 */ /* 0x000fea0003800000 */
[----:B------:R-:W-:-:S13]  /*5630*/  ISETP.NE.AND P6, PT, R50, R57, PT ;  /* 0x000000393200720c */ /* 0x000fda0003fc5270 */
[----:B------:R-:W-:Y:S05]  /*5640*/  @P6 BRA `(.L_x_1954) ;  /* 0xfffffffc00ec6947 */ /* 0x000fea000383ffff */
.L_x_1953:
        /* <DEDUP_REMOVED lines=22> */
.L_x_1958:
        /* <DEDUP_REMOVED lines=115> */
.L_x_1957:
        /* <DEDUP_REMOVED lines=62> */
.L_x_1959:
[----:B------:R-:W-:-:S04]  /*62c0*/  ISETP.NE.AND P6, PT, R48, RZ, PT ;  /* 0x000000ff3000720c */ /* 0x000fc80003fc5270 */
[----:B------:R-:W-:-:S13]  /*62d0*/  ISETP.NE.OR P6, PT, R50, RZ, P6 ;  /* 0x000000ff3200720c */ /* 0x000fda00037c5670 */
[----:B------:R-:W-:Y:S05]  /*62e0*/  @!P6 BRA `(.L_x_1955) ;  /* 0x00000000007ce947 */ /* 0x000fea0003800000 */
.L_x_1956:
        /* <DEDUP_REMOVED lines=31> */
.L_x_1955:
        /* <DEDUP_REMOVED lines=11> */
.L_x_1961:
[----:B------:R-:W-:Y:S05]  /*6590*/  BSYNC B0 ;  /* 0x0000000000007941 */ /* 0x000fea0003800000 */
.L_x_1960:
        /* <DEDUP_REMOVED lines=17> */
.L_x_1952:
        /* <DEDUP_REMOVED lines=35> */
.L_x_1962:
        /* <DEDUP_REMOVED lines=20> */
.L_x_1964:
[----:B------:R-:W-:Y:S05]  /*6a20*/  BSYNC B0 ;  /* 0x0000000000007941 */ /* 0x000fea0003800000 */
.L_x_1963:
        /* <DEDUP_REMOVED lines=20> */
.L_x_1965:
        /* <DEDUP_REMOVED lines=19> */
.L_x_1967:
[----:B------:R-:W-:Y:S05]  /*6ca0*/  BSYNC B0 ;  /* 0x0000000000007941 */ /* 0x000fea0003800000 */
.L_x_1966:
        /* <DEDUP_REMOVED lines=19> */
.L_x_1968:
        /* <DEDUP_REMOVED lines=19> */
.L_x_1970:
[----:B------:R-:W-:Y:S05]  /*6f10*/  BSYNC B0 ;  /* 0x0000000000007941 */ /* 0x000fea0003800000 */
.L_x_1969:
        /* <DEDUP_REMOVED lines=19> */
.L_x_1971:
        /* <DEDUP_REMOVED lines=22> */
.L_x_1973:
[----:B------:R-:W-:Y:S05]  /*71b0*/  BSYNC B0 ;  /* 0x0000000000007941 */ /* 0x000fea0003800000 */
.L_x_1972:
        /* <DEDUP_REMOVED lines=20> */
.L_x_1974:
        /* <DEDUP_REMOVED lines=21> */
.L_x_1976:
[----:B------:R-:W-:Y:S05]  /*7450*/  BSYNC B0 ;  /* 0x0000000000007941 */ /* 0x000fea0003800000 */
.L_x_1975:
        /* <DEDUP_REMOVED lines=20> */
.L_x_1977:
        /* <DEDUP_REMOVED lines=22> */
.L_x_1979:
[----:B------:R-:W-:Y:S05]  /*7700*/  BSYNC B0 ;  /* 0x0000000000007941 */ /* 0x000fea0003800000 */
.L_x_1978:
        /* <DEDUP_REMOVED lines=20> */
.L_x_1980:
        /* <DEDUP_REMOVED lines=22> */
.L_x_1982:
[----:B------:R-:W-:Y:S05]  /*79b0*/  BSYNC B0 ;  /* 0x0000000000007941 */ /* 0x000fea0003800000 */
.L_x_1981:
        /* <DEDUP_REMOVED lines=20> */
.L_x_1983:
        /* <DEDUP_REMOVED lines=22> */
.L_x_1985:
[----:B------:R-:W-:Y:S05]  /*7c60*/  BSYNC B0 ;  /* 0x0000000000007941 */ /* 0x000fea0003800000 */
.L_x_1984:
        /* <DEDUP_REMOVED lines=20> */
.L_x_1986:
        /* <DEDUP_REMOVED lines=22> */
.L_x_1988:
[----:B------:R-:W-:Y:S05]  /*7f10*/  BSYNC B0 ;  /* 0x0000000000007941 */ /* 0x000fea0003800000 */
.L_x_1987:
        /* <DEDUP_REMOVED lines=20> */
.L_x_1989:
        /* <DEDUP_REMOVED lines=21> */
.L_x_1991:
[----:B------:R-:W-:Y:S05]  /*81b0*/  BSYNC B0 ;  /* 0x0000000000007941 */ /* 0x000fea0003800000 */
.L_x_1990:
        /* <DEDUP_REMOVED lines=19> */
.L_x_1992:
        /* <DEDUP_REMOVED lines=21> */
.L_x_1994:
[----:B------:R-:W-:Y:S05]  /*8440*/  BSYNC B0 ;  /* 0x0000000000007941 */ /* 0x000fea0003800000 */
.L_x_1993:
        /* <DEDUP_REMOVED lines=19> */
.L_x_1995:
        /* <DEDUP_REMOVED lines=21> */
.L_x_1997:
[----:B------:R-:W-:Y:S05]  /*86d0*/  BSYNC B0 ;  /* 0x0000000000007941 */ /* 0x000fea0003800000 */
.L_x_1996:
        /* <DEDUP_REMOVED lines=19> */
.L_x_1998:
        /* <DEDUP_REMOVED lines=26> */
.L_x_2000:
[----:B------:R-:W-:Y:S05]  /*89b0*/  BSYNC B0 ;  /* 0x0000000000007941 */ /* 0x000fea0003800000 */
.L_x_1999:
        /* <DEDUP_REMOVED lines=19> */
.L_x_2001:
        /* <DEDUP_REMOVED lines=26> */
.L_x_2003:
[----:B------:R-:W-:Y:S05]  /*8c90*/  BSYNC B0 ;  /* 0x0000000000007941 */ /* 0x000fea0003800000 */
.L_x_2002:
        /* <DEDUP_REMOVED lines=19> */
.L_x_2004:
        /* <DEDUP_REMOVED lines=26> */
.L_x_2006:
[----:B------:R-:W-:Y:S05]  /*8f70*/  BSYNC B0 ;  /* 0x0000000000007941 */ /* 0x000fea0003800000 */
.L_x_2005:
        /* <DEDUP_REMOVED lines=19> */
.L_x_2007:
        /* <DEDUP_REMOVED lines=22> */
.L_x_2009:
[----:B------:R-:W-:Y:S05]  /*9210*/  BSYNC B0 ;  /* 0x0000000000007941 */ /* 0x000fea0003800000 */
.L_x_2008:
[----:B------:R-:W-:Y:S02]  /*9220*/  IADD3 R73, R2, R73, RZ ;  /* 0x0000004902497210 */ /* 0x000fe40007ffe0ff */
[----:B------:R-:W-:Y:S02]  /*9230*/  IADD3 R110, R110, 0x1, RZ ;  /* 0x000000016e6e7810 */ /* 0x000fe40007ffe0ff */
[----:B------:R-:W-:-:S13]  /*9240*/  ISETP.GE.AND P5, PT, R73, UR4, PT ;  /* 0x0000000449007c0c */ /* 0x000fda000bfa6270 */
[----:B------:R-:W-:Y:S05]  /*9250*/  @!P5 BRA `(.L_x_2010) ;  /* 0xffffff740018d947 */ /* 0x000fea000383ffff */
.L_x_1927:
        /* <DEDUP_REMOVED lines=23> */
.L_x_2012:
[----:B------:R-:W-:Y:S05]  /*93d0*/  BSYNC B0 ;  /* 0x0000000000007941 */ /* 0x000fea0003800000 */
.L_x_2011:
[----:B------:R-:W-:Y:S05]  /*93e0*/  @P0 EXIT ;  /* 0x000000000000094d */ /* 0x000fea0003800000 */
[----:B------:R-:W-:Y:S05]  /*93f0*/  @P2 BRA `(.L_x_2013) ;  /* 0x0000000000202947 */ /* 0x000fea0003800000 */
[----:B------:R-:W-:-:S05]  /*9400*/  IMAD R0, R4, R7, RZ ;  /* 0x0000000704007224 */ /* 0x000fca00078e02ff */
[----:B------:R-:W-:-:S13]  /*9410*/  ISETP.NE.AND P0, PT, R0, -0x1, PT ;  /* 0xffffffff0000780c */ /* 0x000fda0003f05270 */
[----:B------:R-:W-:Y:S05]  /*9420*/  @!P0 BRA `(.L_x_2013) ;  /* 0x0000000000148947 */ /* 0x000fea0003800000 */
.L_x_2014:
[----:B0-----:R-:W3:Y:S04]  /*9430*/  LDG.E.STRONG.GPU R5, desc[UR8][R2.64] ;  /* 0x0000000802057981 */ /* 0x001ee8000c1ef900 */
[----:B---3--:R-:W-:Y:S01]  /*9440*/  CCTL.IVALL ;  /* 0x00000000ff00798f */ /* 0x008fe20002000000 */
[----:B------:R-:W-:Y:S05]  /*9450*/  YIELD ;  /* 0x0000000000007946 */ /* 0x000fea0003800000 */
[----:B------:R-:W-:-:S13]  /*9460*/  ISETP.NE.AND P0, PT, R5, R0, PT ;  /* 0x000000000500720c */ /* 0x000fda0003f05270 */
[----:B------:R-:W-:Y:S05]  /*9470*/  @P0 BRA `(.L_x_2014) ;  /* 0xfffffffc00ec0947 */ /* 0x000fea000383ffff */
.L_x_2013:
        /* <DEDUP_REMOVED lines=24> */
.L_x_2015:
        /* <DEDUP_REMOVED lines=23> */
[----:B-1----:R-:W-:Y:S05]  /*9770*/  @P0 BRA `(.L_x_2015) ;  /* 0xfffffffc00a00947 */ /* 0x002fea000383ffff */
[----:B------:R-:W-:Y:S05]  /*9780*/  EXIT ;  /* 0x000000000000794d */ /* 0x000fea0003800000 */
.L_x_2016:
        /* <DEDUP_REMOVED lines=15> */
.L_x_3367:


//--------------------- .text._Z35group_norm_nhwc_fwd_one_pass_kernelI11Bf16IOFp32WLi64ELi8ELi128EEv26Group_norm_nhwc_fwd_params --------------------------
	.section	.text._Z35group_norm_nhwc_fwd_one_pass_kernelI11Bf16IOFp32WLi64ELi8ELi128EEv26Group_norm_nhwc_fwd_params,"ax",@progbits
	.align	128
        .global         _Z35group_norm_nhwc_fwd_one_pass_kernelI11Bf16IOFp32WLi64ELi8ELi128EEv26Group_norm_nhwc_fwd_params
        .type           _Z35group_norm_nhwc_fwd_one_pass_kernelI11Bf16IOFp32WLi64ELi8ELi128EEv26Group_norm_nhwc_fwd_params,@function
        .size           _Z35group_norm_nhwc_fwd_one_pass_kernelI11Bf16IOFp32WLi64ELi8ELi128EEv26Group_norm_nhwc_fwd_params,(.L_x_3368 - _Z35group_norm_nhwc_fwd_one_pass_kernelI11Bf16IOFp32WLi64ELi8ELi128EEv26Group_norm_nhwc_fwd_params)
        .other          _Z35group_norm_nhwc_fwd_one_pass_kernelI11Bf16IOFp32WLi64ELi8ELi128EEv26Group_norm_nhwc_fwd_params,@"STO_CUDA_ENTRY STV_DEFAULT"
_Z35group_norm_nhwc_fwd_one_pass_kernelI11Bf16IOFp32WLi64ELi8ELi128EEv26Group_norm_nhwc_fwd_params:
.text._Z35group_norm_nhwc_fwd_one_pass_kernelI11Bf16IOFp32WLi64ELi8ELi128EEv26Group_norm_nhwc_fwd_params:
[----:B------:R-:W-:Y:S08]  /*0000*/  LDC R1, c[0x0][0x28] ;  /* 0x00000a00ff017b82 */ /* 0x000ff00000000800 */
[----:B------:R-:W0:Y:S01]  /*0010*/  S2UR UR6, SR_CTAID.Y ;  /* 0x00000000000679c3 */ /* 0x000e220000002600 */
[----:B------:R-:W-:Y:S01]  /*0020*/  ULDC UR4, c[0x0][0x288] ;  /* 0x0000a20000047ab9 */ /* 0x000fe20000000800 */
[----:B------:R-:W-:-:S02]  /*0030*/  ULDC UR5, c[0x0][0x258] ;  /* 0x0000960000057ab9 */ /* 0x000fc40000000800 */
[----:B------:R-:W-:Y:S01]  /*0040*/  UIMAD UR4, UR4, UR5, URZ ;  /* 0x00000005040472a4 */ /* 0x000fe2000f8e023f */
[----:B0-----:R-:W-:-:S05]  /*0050*/  MOV R0, UR6 ;  /* 0x0000000600007c02 */ /* 0x001fca0008000f00 */
[----:B------:R-:W-:-:S13]  /*0060*/  ISETP.GE.AND P0, PT, R0, UR4, PT ;  /* 0x0000000400007c0c */ /* 0x000fda000bf06270 */
[----:B------:R-:W-:Y:S05]  /*0070*/  @P0 EXIT ;  /* 0x000000000000094d */ /* 0x000fea0003800000 */
[----:B------:R-:W0:Y:S01]  /*0080*/  S2R R2, SR_TID.X ;  /* 0x0000000000027919 */ /* 0x000e220000002100 */
[----:B------:R-:W1:Y:S01]  /*0090*/  S2UR UR7, SR_CTAID.X ;  /* 0x00000000000779c3 */ /* 0x000e620000002500 */
[----:B------:R-:W-:Y:S01]  /*00a0*/  ULDC.64 UR8, c[0x0][0x278] ;  /* 0x00009e0000087ab9 */ /* 0x000fe20000000a00 */
[----:B------:R-:W-:Y:S01]  /*00b0*/  UMOV UR5, 0x400 ;  /* 0x0000040000057882 */ /* 0x000fe20000000000 */
[----:B------:R-:W-:Y:S01]  /*00c0*/  MOV R6, R0 ;  /* 0x0000000000067202 */ /* 0x000fe20000000f00 */
[----:B------:R-:W-:-:S04]  /*00d0*/  ULDC.U8 UR10, c[0x0][0x28c] ;  /* 0x0000a300000a7ab9 */ /* 0x000fc80000000000 */
[----:B------:R-:W1:Y:S08]  /*00e0*/  LDC R4, c[0x0][0x294] ;  /* 0x0000a500ff047b82 */ /* 0x000e700000000800 */
[----:B------:R-:W2:Y:S08]  /*00f0*/  S2UR UR6, SR_CgaCtaId ;  /* 0x00000000000679c3 */ /* 0x000eb00000008800 */
[----:B------:R-:W3:Y:S01]  /*0100*/  LDC R5, c[0x0][0x10] ;  /* 0x00000400ff057b82 */ /* 0x000ee20000000800 */
[----:B0-----:R-:W-:-:S02]  /*0110*/  SHF.R.U32.HI R3, RZ, 0x2, R2 ;  /* 0x00000002ff037819 */ /* 0x001fc40000011602 */
[----:B------:R-:W-:-:S03]  /*0120*/  SHF.R.S32.HI R7, RZ, 0x1f, R2 ;  /* 0x0000001fff077819 */ /* 0x000fc60000011402 */
[----:B-1----:R-:W-:Y:S01]  /*0130*/  IMAD R3, R4, UR7, R3 ;  /* 0x0000000704037c24 */ /* 0x002fe2000f8e0203 */
[----:B------:R-:W-:Y:S01]  /*0140*/  LEA.HI R7, R7, R2, RZ, 0x5 ;  /* 0x0000000207077211 */ /* 0x000fe200078f28ff */
[----:B--2---:R-:W-:-:S03]  /*0150*/  ULEA UR5, UR6, UR5, 0x18 ;  /* 0x0000000506057291 */ /* 0x004fc6000f8ec03f */
[----:B------:R-:W-:Y:S02]  /*0160*/  ISETP.GE.U32.AND P1, PT, R3, UR8, PT ;  /* 0x0000000803007c0c */ /* 0x000fe4000bf26070 */
[----:B------:R-:W-:Y:S02]  /*0170*/  SHF.R.S32.HI R4, RZ, 0x1f, R3 ;  /* 0x0000001fff047819 */ /* 0x000fe40000011403 */
[----:B------:R-:W-:Y:S02]  /*0180*/  SHF.R.S32.HI R7, RZ, 0x5, R7 ;  /* 0x00000005ff077819 */ /* 0x000fe40000011407 */
[----:B------:R-:W-:Y:S01]  /*0190*/  ISETP.GE.AND.EX P1, PT, R4, UR9, PT, P1 ;  /* 0x0000000904007c0c */ /* 0x000fe2000bf26310 */
[----:B------:R-:W-:Y:S01]  /*01a0*/  HFMA2.MMA R4, -RZ, RZ, 0, 0 ;  /* 0x00000000ff047435 */ /* 0x000fe200000001ff */
[----:B------:R-:W-:Y:S01]  /*01b0*/  LEA R7, R7, UR5, 0x3 ;  /* 0x0000000507077c11 */ /* 0x000fe2000f8e18ff */
[----:B------:R-:W-:Y:S01]  /*01c0*/  ULDC.64 UR8, c[0x0][0x208] ;  /* 0x0000820000087ab9 */ /* 0x000fe20000000a00 */
[----:B------:R-:W-:-:S13]  /*01d0*/  ISETP.LT.U32.AND P1, PT, R2, 0x80, !P1 ;  /* 0x000000800200780c */ /* 0x000fda0004f21070 */
.L_x_2035:
[----:B0-----:R-:W0:Y:S01]  /*01e0*/  LDC R9, c[0x0][0x288] ;  /* 0x0000a200ff097b82 */ /* 0x001e220000000800 */
[----:B------:R-:W-:-:S07]  /*01f0*/  ULDC.64 UR12, c[0x0][0x278] ;  /* 0x00009e00000c7ab9 */ /* 0x000fce0000000a00 */
[----:B------:R-:W1:Y:S01]  /*0200*/  @P1 LDC.64 R16, c[0x0][0x220] ;  /* 0x00008800ff101b82 */ /* 0x000e620000000a00 */
[----:B0-----:R-:W-:Y:S02]  /*0210*/  IABS R13, R9 ;  /* 0x00000009000d7213 */ /* 0x001fe40000000000 */
[----:B------:R-:W-:Y:S02]  /*0220*/  ISETP.NE.AND P4, PT, R9, RZ, PT ;  /* 0x000000ff0900720c */ /* 0x000fe40003f85270 */
[----:B------:R-:W0:Y:S08]  /*0230*/  I2F.RP R8, R13 ;  /* 0x0000000d00087306 */ /* 0x000e300000209400 */
[----:B0-----:R-:W0:Y:S02]  /*0240*/  MUFU.RCP R8, R8 ;  /* 0x0000000800087308 */ /* 0x001e240000001000 */
[----:B0-----:R-:W-:-:S06]  /*0250*/  IADD3 R10, R8, 0xffffffe, RZ ;  /* 0x0ffffffe080a7810 */ /* 0x001fcc0007ffe0ff */
[----:B------:R0:W2:Y:S02]  /*0260*/  F2I.FTZ.U32.TRUNC.NTZ R11, R10 ;  /* 0x0000000a000b7305 */ /* 0x0000a4000021f000 */
[----:B0-----:R-:W-:Y:S02]  /*0270*/  MOV R10, RZ ;  /* 0x000000ff000a7202 */ /* 0x001fe40000000f00 */
[----:B--2---:R-:W-:-:S05]  /*0280*/  IADD3 R12, RZ, -R11, RZ ;  /* 0x8000000bff0c7210 */ /* 0x004fca0007ffe0ff */
[----:B------:R-:W-:Y:S01]  /*0290*/  IMAD R15, R12, R13, RZ ;  /* 0x0000000d0c0f7224 */ /* 0x000fe200078e02ff */
[----:B------:R-:W-:-:S03]  /*02a0*/  IABS R12, R6 ;  /* 0x00000006000c7213 */ /* 0x000fc60000000000 */
[----:B------:R-:W-:-:S06]  /*02b0*/  IMAD.HI.U32 R11, R11, R15, R10 ;  /* 0x0000000f0b0b7227 */ /* 0x000fcc00078e000a */
[----:B------:R-:W-:-:S05]  /*02c0*/  IMAD.HI.U32 R11, R11, R12, RZ ;  /* 0x0000000c0b0b7227 */ /* 0x000fca00078e00ff */
[----:B------:R-:W-:-:S05]  /*02d0*/  IADD3 R8, -R11, RZ, RZ ;  /* 0x000000ff0b087210 */ /* 0x000fca0007ffe1ff */
[----:B------:R-:W-:Y:S01]  /*02e0*/  IMAD R8, R13, R8, R12 ;  /* 0x000000080d087224 */ /* 0x000fe200078e020c */
[----:B------:R-:W-:-:S04]  /*02f0*/  IADD3 R12, R3, 0x20, RZ ;  /* 0x00000020030c7810 */ /* 0x000fc80007ffe0ff */
[----:B------:R-:W-:Y:S02]  /*0300*/  ISETP.GT.U32.AND P0, PT, R13, R8, PT ;  /* 0x000000080d00720c */ /* 0x000fe40003f04070 */
[----:B------:R-:W-:-:S11]  /*0310*/  SHF.R.S32.HI R19, RZ, 0x1f, R12 ;  /* 0x0000001fff137819 */ /* 0x000fd6000001140c */
[-C--:B------:R-:W-:Y:S02]  /*0320*/  @!P0 IADD3 R8, R8, -R13.reuse, RZ ;  /* 0x8000000d08088210 */ /* 0x080fe40007ffe0ff */
[----:B------:R-:W-:Y:S02]  /*0330*/  @!P0 IADD3 R11, R11, 0x1, RZ ;  /* 0x000000010b0b8810 */ /* 0x000fe40007ffe0ff */
[----:B------:R-:W-:Y:S02]  /*0340*/  ISETP.GE.U32.AND P3, PT, R8, R13, PT ;  /* 0x0000000d0800720c */ /* 0x000fe40003f66070 */
[----:B------:R-:W-:Y:S02]  /*0350*/  LOP3.LUT R8, R6, R9, RZ, 0x3c, !PT ;  /* 0x0000000906087212 */ /* 0x000fe400078e3cff */
[----:B------:R-:W-:Y:S02]  /*0360*/  ISETP.GE.U32.AND P0, PT, R12, UR12, PT ;  /* 0x0000000c0c007c0c */ /* 0x000fe4000bf06070 */
[----:B------:R-:W-:-:S02]  /*0370*/  ISETP.GE.AND P2, PT, R8, RZ, PT ;  /* 0x000000ff0800720c */ /* 0x000fc40003f46270 */
[----:B------:R-:W-:Y:S01]  /*0380*/  ISETP.GE.AND.EX P0, PT, R19, UR13, PT, P0 ;  /* 0x0000000d13007c0c */ /* 0x000fe2000bf06300 */
[----:B------:R-:W-:Y:S01]  /*0390*/  ULDC.64 UR12, c[0x0][0x280] ;  /* 0x0000a000000c7ab9 */ /* 0x000fe20000000a00 */
[C---:B------:R-:W-:Y:S02]  /*03a0*/  SHF.L.U32 R8, R2.reuse, 0x1, RZ ;  /* 0x0000000102087819 */ /* 0x040fe400000006ff */
[----:B------:R-:W-:Y:S02]  /*03b0*/  ISETP.LT.U32.AND P0, PT, R2, 0x80, !P0 ;  /* 0x000000800200780c */ /* 0x000fe40004701070 */
[----:B------:R-:W-:Y:S02]  /*03c0*/  @P3 IADD3 R11, R11, 0x1, RZ ;  /* 0x000000010b0b3810 */ /* 0x000fe40007ffe0ff */
[----:B------:R-:W-:Y:S02]  /*03d0*/  LOP3.LUT R8, R8, 0x6, RZ, 0xc0, !PT ;  /* 0x0000000608087812 */ /* 0x000fe400078ec0ff */
[----:B------:R-:W-:-:S02]  /*03e0*/  MOV R23, R11 ;  /* 0x0000000b00177202 */ /* 0x000fc40000000f00 */
[----:B------:R-:W0:Y:S02]  /*03f0*/  @P1 LDC.64 R10, c[0x0][0x270] ;  /* 0x00009c00ff0a1b82 */ /* 0x000e240000000a00 */
[----:B------:R-:W-:Y:S02]  /*0400*/  @!P2 IADD3 R23, -R23, RZ, RZ ;  /* 0x000000ff1717a210 */ /* 0x000fe40007ffe1ff */
[----:B------:R-:W-:-:S04]  /*0410*/  @!P4 LOP3.LUT R23, RZ, R9, RZ, 0x33, !PT ;  /* 0x00000009ff17c212 */ /* 0x000fc800078e33ff */
[----:B------:R-:W-:Y:S01]  /*0420*/  IADD3 R13, -R23, RZ, RZ ;  /* 0x000000ff170d7210 */ /* 0x000fe20007ffe1ff */
[----:B------:R-:W2:Y:S04]  /*0430*/  @P0 LDC.64 R14, c[0x0][0x270] ;  /* 0x00009c00ff0e0b82 */ /* 0x000ea80000000a00 */
[----:B------:R-:W-:Y:S01]  /*0440*/  IMAD R9, R9, R13, R6 ;  /* 0x0000000d09097224 */ /* 0x000fe200078e0206 */
[----:B------:R-:W-:-:S04]  /*0450*/  SHF.R.S32.HI R13, RZ, 0x1f, R23 ;  /* 0x0000001fff0d7819 */ /* 0x000fc80000011417 */
[----:B------:R-:W-:Y:S01]  /*0460*/  LEA R26, R9, R8, 0x3 ;  /* 0x00000008091a7211 */ /* 0x000fe200078e18ff */
[----:B------:R-:W-:Y:S01]  /*0470*/  IMAD R18, R13, UR12, RZ ;  /* 0x0000000c0d127c24 */ /* 0x000fe2000f8e02ff */
[----:B------:R-:W4:Y:S01]  /*0480*/  @P0 LDC.64 R8, c[0x0][0x220] ;  /* 0x00008800ff080b82 */ /* 0x000f220000000a00 */
[----:B------:R-:W-:Y:S02]  /*0490*/  SHF.R.S32.HI R13, RZ, 0x1f, R3 ;  /* 0x0000001fff0d7819 */ /* 0x000fe40000011403 */
[----:B------:R-:W-:Y:S01]  /*04a0*/  SHF.R.S32.HI R27, RZ, 0x1f, R26 ;  /* 0x0000001fff1b7819 */ /* 0x000fe2000001141a */
[----:B------:R-:W-:Y:S02]  /*04b0*/  IMAD R25, R23, UR13, R18 ;  /* 0x0000000d17197c24 */ /* 0x000fe4000f8e0212 */
[----:B0-----:R-:W-:Y:S02]  /*04c0*/  @P1 IMAD R18, R13, R10, RZ ;  /* 0x0000000a0d121224 */ /* 0x001fe400078e02ff */
[----:B------:R-:W-:-:S04]  /*04d0*/  IMAD.WIDE.U32 R22, R23, UR12, R26 ;  /* 0x0000000c17167c25 */ /* 0x000fc8000f8e001a */
[----:B------:R-:W-:Y:S01]  /*04e0*/  @P1 IMAD R21, R3, R11, R18 ;  /* 0x0000000b03151224 */ /* 0x000fe200078e0212 */
[----:B------:R-:W-:Y:S01]  /*04f0*/  IADD3 R25, R23, R25, RZ ;  /* 0x0000001917197210 */ /* 0x000fe20007ffe0ff */
[----:B--2---:R-:W-:Y:S01]  /*0500*/  @P0 IMAD R29, R19, R14, RZ ;  /* 0x0000000e131d0224 */ /* 0x004fe200078e02ff */
[-C--:B------:R-:W-:Y:S02]  /*0510*/  @P1 MOV R24, R22.reuse ;  /* 0x0000001600181202 */ /* 0x080fe40000000f00 */
[----:B------:R-:W-:Y:S01]  /*0520*/  @P0 MOV R18, R22 ;  /* 0x0000001600120202 */ /* 0x000fe20000000f00 */
[----:B------:R-:W-:Y:S01]  /*0530*/  @P0 IMAD R29, R12, R15, R29 ;  /* 0x0000000f0c1d0224 */ /* 0x000fe200078e021d */
[----:B------:R-:W-:Y:S01]  /*0540*/  @P0 MOV R19, R25 ;  /* 0x0000001900130202 */ /* 0x000fe20000000f00 */
[----:B------:R-:W-:-:S04]  /*0550*/  @P1 IMAD.WIDE.U32 R10, R3, R10, R24 ;  /* 0x0000000a030a1225 */ /* 0x000fc800078e0018 */
[----:B------:R-:W-:Y:S01]  /*0560*/  @P0 IMAD.WIDE.U32 R14, R12, R14, R18 ;  /* 0x0000000e0c0e0225 */ /* 0x000fe200078e0012 */
[----:B------:R-:W-:Y:S02]  /*0570*/  @P1 IADD3 R21, R11, R21, RZ ;  /* 0x000000150b151210 */ /* 0x000fe40007ffe0ff */
[----:B-1----:R-:W-:Y:S02]  /*0580*/  @P1 LEA R16, P2, R10, R16, 0x1 ;  /* 0x000000100a101211 */ /* 0x002fe400078408ff */
[----:B------:R-:W-:Y:S02]  /*0590*/  @P0 IADD3 R29, R15, R29, RZ ;  /* 0x0000001d0f1d0210 */ /* 0x000fe40007ffe0ff */
[----:B----4-:R-:W-:Y:S02]  /*05a0*/  @P0 LEA R8, P3, R14, R8, 0x1 ;  /* 0x000000080e080211 */ /* 0x010fe400078608ff */
[----:B------:R-:W-:Y:S02]  /*05b0*/  MOV R12, RZ ;  /* 0x000000ff000c7202 */ /* 0x000fe40000000f00 */
[----:B------:R-:W-:-:S02]  /*05c0*/  @P1 LEA.HI.X R17, R10, R17, R21, 0x1, P2 ;  /* 0x000000110a111211 */ /* 0x000fc400010f0c15 */
[----:B------:R-:W-:Y:S02]  /*05d0*/  @P0 LEA.HI.X R9, R14, R9, R29, 0x1, P3 ;  /* 0x000000090e090211 */ /* 0x000fe400018f0c1d */
[----:B------:R-:W-:Y:S01]  /*05e0*/  MOV R14, RZ ;  /* 0x000000ff000e7202 */ /* 0x000fe20000000f00 */
[----:B------:R-:W2:Y:S05]  /*05f0*/  @P1 LDG.E R12, desc[UR8][R16.64] ;  /* 0x00000008100c1981 */ /* 0x000eaa000c1e1900 */
[----:B------:R-:W4:Y:S01]  /*0600*/  @P0 LDG.E R14, desc[UR8][R8.64] ;  /* 0x00000008080e0981 */ /* 0x000f22000c1e1900 */
[----:B------:R-:W-:Y:S01]  /*0610*/  ISETP.NE.AND P2, PT, R2, RZ, PT ;  /* 0x000000ff0200720c */ /* 0x000fe20003f45270 */
[----:B------:R-:W-:Y:S01]  /*0620*/  BSSY B0, `(.L_x_2017) ;  /* 0x000003a000007945 */ /* 0x000fe20003800000 */
[----:B------:R-:W0:Y:S02]  /*0630*/  S2R R10, SR_LANEID ;  /* 0x00000000000a7919 */ /* 0x000e240000000000 */
[----:B0-----:R-:W-:-:S02]  /*0640*/  ISETP.GT.AND P0, PT, R10, 0x1e, PT ;  /* 0x0000001e0a00780c */ /* 0x001fc40003f04270 */
[----:B------:R-:W-:Y:S02]  /*0650*/  ISETP.NE.AND P3, PT, R10, RZ, PT ;  /* 0x000000ff0a00720c */ /* 0x000fe40003f65270 */
[----:B--2---:R-:W-:-:S04]  /*0660*/  PRMT R11, R12, 0x7632, R11 ;  /* 0x000076320c0b7816 */ /* 0x004fc8000000000b */
[----:B------:R-:W-:Y:S02]  /*0670*/  SHF.L.U32 R18, R11, 0x10, RZ ;  /* 0x000000100b127819 */ /* 0x000fe400000006ff */
[----:B----4-:R-:W-:Y:S02]  /*0680*/  PRMT R15, R14, 0x7632, R15 ;  /* 0x000076320e0f7816 */ /* 0x010fe4000000000f */
[----:B------:R-:W-:Y:S01]  /*0690*/  SHF.L.U32 R11, R12, 0x10, RZ ;  /* 0x000000100c0b7819 */ /* 0x000fe200000006ff */
[----:B------:R-:W-:Y:S01]  /*06a0*/  FMUL.FTZ R20, R18, R18 ;  /* 0x0000001212147220 */ /* 0x000fe20000410000 */
[----:B------:R-:W-:Y:S02]  /*06b0*/  SHF.L.U32 R28, R15, 0x10, RZ ;  /* 0x000000100f1c7819 */ /* 0x000fe400000006ff */
[----:B------:R-:W-:Y:S01]  /*06c0*/  SHF.L.U32 R15, R14, 0x10, RZ ;  /* 0x000000100e0f7819 */ /* 0x000fe200000006ff */
[C---:B------:R-:W-:Y:S01]  /*06d0*/  FADD.FTZ R18, R11.reuse, R18 ;  /* 0x000000120b127221 */ /* 0x040fe20000010000 */
[----:B------:R-:W-:Y:S01]  /*06e0*/  FFMA.FTZ R20, R11, R11, R20 ;  /* 0x0000000b0b147223 */ /* 0x000fe20000010014 */
[----:B------:R-:W-:-:S02]  /*06f0*/  FMUL.FTZ R19, R28, R28 ;  /* 0x0000001c1c137220 */ /* 0x000fc40000410000 */
[C---:B------:R-:W-:Y:S01]  /*0700*/  FADD.FTZ R9, R15.reuse, R28 ;  /* 0x0000001c0f097221 */ /* 0x040fe20000010000 */
[----:B------:R-:W-:Y:S01]  /*0710*/  FADD.FTZ R18, RZ, R18 ;  /* 0x00000012ff127221 */ /* 0x000fe20000010000 */
[----:B------:R-:W-:Y:S01]  /*0720*/  FFMA.FTZ R19, R15, R15, R19 ;  /* 0x0000000f0f137223 */ /* 0x000fe20000010013 */
[----:B------:R-:W-:Y:S02]  /*0730*/  FADD.FTZ R20, RZ, R20 ;  /* 0x00000014ff147221 */ /* 0x000fe40000010000 */
[----:B------:R-:W-:Y:S02]  /*0740*/  FADD.FTZ R16, R18, R9 ;  /* 0x0000000912107221 */ /* 0x000fe40000010000 */
[----:B------:R-:W-:-:S03]  /*0750*/  FADD.FTZ R17, R20, R19 ;  /* 0x0000001314117221 */ /* 0x000fc60000010000 */
[----:B------:R-:W0:Y:S04]  /*0760*/  SHFL.DOWN PT, R9, R16, 0x1, 0x1f ;  /* 0x08201f0010097f89 */ /* 0x000e2800000e0000 */
[----:B------:R-:W1:Y:S01]  /*0770*/  SHFL.DOWN PT, R8, R17, 0x1, 0x1f ;  /* 0x08201f0011087f89 */ /* 0x000e6200000e0000 */
        /* <DEDUP_REMOVED lines=21> */
[----:B-1----:R-:W-:-:S05]  /*08d0*/  @!P0 FADD.FTZ R17, R17, R8 ;  /* 0x0000000811118221 */ /* 0x002fca0000010000 */
[----:B------:R0:W-:Y:S01]  /*08e0*/  @!P3 STS.64 [R7+0x8], R16 ;  /* 0x000008100700b388 */ /* 0x0001e20000000a00 */
[----:B------:R-:W-:Y:S06]  /*08f0*/  BAR.SYNC.DEFER_BLOCKING 0x0 ;  /* 0x0000000000007b1d */ /* 0x000fec0000010000 */
[----:B------:R-:W-:Y:S05]  /*0900*/  @P2 BRA `(.L_x_2018) ;  /* 0x00000000002c2947 */ /* 0x000fea0003800000 */
[----:B------:R-:W1:Y:S01]  /*0910*/  S2UR UR6, SR_CgaCtaId ;  /* 0x00000000000679c3 */ /* 0x000e620000008800 */
[----:B------:R-:W-:Y:S02]  /*0920*/  UMOV UR5, 0x400 ;  /* 0x0000040000057882 */ /* 0x000fe40000000000 */
[----:B-1----:R-:W-:-:S09]  /*0930*/  ULEA UR5, UR6, UR5, 0x18 ;  /* 0x0000000506057291 */ /* 0x002fd2000f8ec03f */
        /* <DEDUP_REMOVED lines=8> */
.L_x_2018:
[----:B------:R-:W-:Y:S05]  /*09c0*/  BSYNC B0 ;  /* 0x0000000000007941 */ /* 0x000fea0003800000 */
.L_x_2017:
[----:B------:R-:W1:Y:S02]  /*09d0*/  LDC R15, c[0x0][0xc] ;  /* 0x00000300ff0f7b82 */ /* 0x000e640000000800 */
[----:B-1----:R-:W-:-:S13]  /*09e0*/  ISETP.GE.U32.AND P0, PT, R15, 0x2, PT ;  /* 0x000000020f00780c */ /* 0x002fda0003f06070 */
[----:B------:R-:W-:Y:S05]  /*09f0*/  @!P0 BRA `(.L_x_2019) ;  /* 0x0000001000708947 */ /* 0x000fea0003800000 */
[----:B------:R-:W1:Y:S01]  /*0a00*/  LDC.64 R8, c[0x0][0x240] ;  /* 0x00009000ff087b82 */ /* 0x000e620000000a00 */
[----:B------:R-:W-:-:S05]  /*0a10*/  LOP3.LUT R10, R4, 0x1, RZ, 0xc0, !PT ;  /* 0x00000001040a7812 */ /* 0x000fca00078ec0ff */
[----:B---3--:R-:W-:Y:S02]  /*0a20*/  IMAD R10, R10, R5, RZ ;  /* 0x000000050a0a7224 */ /* 0x008fe400078e02ff */
[----:B------:R-:W2:Y:S02]  /*0a30*/  LDC.64 R28, c[0x0][0x248] ;  /* 0x00009200ff1c7b82 */ /* 0x000ea40000000a00 */
[C---:B------:R-:W-:Y:S01]  /*0a40*/  IMAD R18, R10.reuse, R15, RZ ;  /* 0x0000000f0a127224 */ /* 0x040fe200078e02ff */
[----:B------:R-:W-:-:S04]  /*0a50*/  IADD3 R11, R10, R0, RZ ;  /* 0x000000000a0b7210 */ /* 0x000fc80007ffe0ff */
[----:B------:R-:W-:Y:S01]  /*0a60*/  SHF.L.U32 R19, R18, 0x1, RZ ;  /* 0x0000000112137819 */ /* 0x000fe200000006ff */
[----:B-1----:R-:W-:-:S04]  /*0a70*/  IMAD.WIDE.U32 R8, R11, 0x4, R8 ;  /* 0x000000040b087825 */ /* 0x002fc800078e0008 */
[----:B--2---:R-:W-:Y:S01]  /*0a80*/  IMAD.WIDE R28, R19, 0x4, R28 ;  /* 0x00000004131c7825 */ /* 0x004fe200078e021c */
[----:B------:R-:W-:Y:S06]  /*0a90*/  @P2 BRA `(.L_x_2020) ;  /* 0x0000000000502947 */ /* 0x000fec0003800000 */
[----:B------:R-:W1:Y:S01]  /*0aa0*/  S2UR UR5, SR_CTAID.Y ;  /* 0x00000000000579c3 */ /* 0x000e620000002600 */
[----:B------:R-:W-:Y:S02]  /*0ab0*/  LOP3.LUT P0, RZ, R4, 0x2, RZ, 0xc0, !PT ;  /* 0x0000000204ff7812 */ /* 0x000fe4000780c0ff */
[----:B------:R-:W-:Y:S02]  /*0ac0*/  MOV R19, 0xffffffff ;  /* 0xffffffff00137802 */ /* 0x000fe40000000f00 */
[----:B------:R-:W-:Y:S02]  /*0ad0*/  SEL R21, R15, RZ, !P0 ;  /* 0x000000ff0f157207 */ /* 0x000fe40004000000 */
[----:B------:R-:W-:Y:S02]  /*0ae0*/  SEL R19, R19, 0x1, P0 ;  /* 0x0000000113137807 */ /* 0x000fe40000000000 */
[----:B------:R-:W-:Y:S02]  /*0af0*/  ISETP.NE.AND P0, PT, R21, -0x1, PT ;  /* 0xffffffff1500780c */ /* 0x000fe40003f05270 */
[----:B-1----:R-:W-:-:S05]  /*0b00*/  MOV R0, UR5 ;  /* 0x0000000500007c02 */ /* 0x002fca0008000f00 */
[----:B------:R-:W-:-:S04]  /*0b10*/  IMAD R11, R5, UR7, R0 ;  /* 0x00000007050b7c24 */ /* 0x000fc8000f8e0200 */
[----:B------:R-:W-:-:S05]  /*0b20*/  IMAD.WIDE.U32 R10, R11, 0x8, R28 ;  /* 0x000000080b0a7825 */ /* 0x000fca00078e001c */
[----:B------:R1:W-:Y:S01]  /*0b30*/  STG.E.64 desc[UR8][R10.64], R16 ;  /* 0x000000100a007986 */ /* 0x0003e2000c101b08 */
[----:B------:R-:W-:Y:S06]  /*0b40*/  MEMBAR.ALL.GPU ;  /* 0x0000000000007992 */ /* 0x000fec000000a000 */
[----:B------:R-:W-:-:S00]  /*0b50*/  ERRBAR ;  /* 0x00000000000079ab */ /* 0x000fc00000000000 */
[----:B------:R-:W-:Y:S06]  /*0b60*/  CGAERRBAR ;  /* 0x00000000000075ab */ /* 0x000fec0000000000 */
[----:B------:R1:W-:Y:S01]  /*0b70*/  REDG.E.ADD.S32.STRONG.GPU desc[UR8][R8.64], R19 ;  /* 0x000000130800798e */ /* 0x0003e2000c10e388 */
[----:B------:R-:W-:Y:S05]  /*0b80*/  @!P0 BRA `(.L_x_2020) ;  /* 0x0000000000148947 */ /* 0x000fea0003800000 */
.L_x_2021:
[----:B-1----:R-:W2:Y:S04]  /*0b90*/  LDG.E.STRONG.GPU R10, desc[UR8][R8.64] ;  /* 0x00000008080a7981 */ /* 0x002ea8000c1ef900 */
[----:B--2---:R-:W-:Y:S01]  /*0ba0*/  CCTL.IVALL ;  /* 0x00000000ff00798f */ /* 0x004fe20002000000 */
[----:B------:R-:W-:Y:S05]  /*0bb0*/  YIELD ;  /* 0x0000000000007946 */ /* 0x000fea0003800000 */
[----:B------:R-:W-:-:S13]  /*0bc0*/  ISETP.NE.AND P0, PT, R10, R21, PT ;  /* 0x000000150a00720c */ /* 0x000fda0003f05270 */
[----:B------:R-:W-:Y:S05]  /*0bd0*/  @P0 BRA `(.L_x_2021) ;  /* 0xfffffffc00ec0947 */ /* 0x000fea000383ffff */
.L_x_2020:
[----:B------:R-:W-:Y:S01]  /*0be0*/  ISETP.NE.AND P0, PT, R15, RZ, PT ;  /* 0x000000ff0f00720c */ /* 0x000fe20003f05270 */
[----:B------:R-:W-:Y:S05]  /*0bf0*/  WARPSYNC.ALL ;  /* 0x0000000000007948 */ /* 0x000fea0003800000 */
[----:B------:R-:W-:Y:S07]  /*0c00*/  BAR.SYNC.DEFER_BLOCKING 0x0 ;  /* 0x0000000000007b1d */ /* 0x000fee0000010000 */
[----:B------:R-:W-:Y:S05]  /*0c10*/  @!P0 BRA `(.L_x_2019) ;  /* 0x0000000c00e88947 */ /* 0x000fea0003800000 */
[----:B-1----:R-:W-:Y:S01]  /*0c20*/  IADD3 R8, R15, -0x1, RZ ;  /* 0xffffffff0f087810 */ /* 0x002fe20007ffe0ff */
        /* <DEDUP_REMOVED lines=12> */
.L_x_2025:
[C---:B------:R-:W-:Y:S02]  /*0cf0*/  ISETP.EQ.OR P3, PT, R21.reuse, UR7, P2 ;  /* 0x0000000715007c0c */ /* 0x040fe40009762670 */
[----:B------:R-:W-:-:S11]  /*0d00*/  IADD3 R11, R21, 0x1, RZ ;  /* 0x00000001150b7810 */ /* 0x000fd60007ffe0ff */
[----:B------:R-:W-:-:S04]  /*0d10*/  @!P3 IMAD R9, R5, R21, R0 ;  /* 0x000000150509b224 */ /* 0x000fc800078e0200 */
[----:B------:R-:W-:Y:S01]  /*0d20*/  @!P3 IMAD.WIDE.U32 R8, R9, 0x8, R28 ;  /* 0x000000080908b825 */ /* 0x000fe200078e001c */
[----:B------:R-:W-:-:S05]  /*0d30*/  ISETP.EQ.OR P6, PT, R11, UR7, P2 ;  /* 0x000000070b007c0c */ /* 0x000fca00097c2670 */
[----:B------:R-:W0:Y:S08]  /*0d40*/  @!P3 LDG.E.64 R8, desc[UR8][R8.64] ;  /* 0x000000080808b981 */ /* 0x000e30000c1e1b00 */
[----:B------:R-:W-:-:S04]  /*0d50*/  @!P6 IMAD R11, R5, R11, R0 ;  /* 0x0000000b050be224 */ /* 0x000fc800078e0200 */
[----:B------:R-:W-:Y:S01]  /*0d60*/  @!P6 IMAD.WIDE.U32 R10, R11, 0x8, R28 ;  /* 0x000000080b0ae825 */ /* 0x000fe200078e001c */
[----:B------:R-:W-:-:S05]  /*0d70*/  IADD3 R19, R21, 0x2, RZ ;  /* 0x0000000215137810 */ /* 0x000fca0007ffe0ff */
[----:B------:R-:W2:Y:S01]  /*0d80*/  @!P6 LDG.E.64 R10, desc[UR8][R10.64] ;  /* 0x000000080a0ae981 */ /* 0x000ea2000c1e1b00 */
[----:B------:R-:W-:-:S13]  /*0d90*/  ISETP.EQ.OR P4, PT, R19, UR7, P2 ;  /* 0x0000000713007c0c */ /* 0x000fda0009782670 */
[----:B------:R-:W-:-:S04]  /*0da0*/  @!P4 IMAD R19, R5, R19, R0 ;  /* 0x000000130513c224 */ /* 0x000fc800078e0200 */
[----:B------:R-:W-:-:S06]  /*0db0*/  @!P4 IMAD.WIDE.U32 R18, R19, 0x8, R28 ;  /* 0x000000081312c825 */ /* 0x000fcc00078e001c */
[----:B------:R-:W3:Y:S01]  /*0dc0*/  @!P4 LDG.E.64 R18, desc[UR8][R18.64] ;  /* 0x000000081212c981 */ /* 0x000ee2000c1e1b00 */
[----:B0-----:R-:W-:Y:S01]  /*0dd0*/  @!P3 FADD.FTZ R17, R17, R9 ;  /* 0x000000091111b221 */ /* 0x001fe20000010000 */
[----:B------:R-:W-:Y:S01]  /*0de0*/  IADD3 R9, R21, 0x3, RZ ;  /* 0x0000000315097810 */ /* 0x000fe20007ffe0ff */
[----:B------:R-:W-:-:S03]  /*0df0*/  @!P3 FADD.FTZ R16, R16, R8 ;  /* 0x000000081010b221 */ /* 0x000fc60000010000 */
[----:B------:R-:W-:-:S13]  /*0e00*/  ISETP.EQ.OR P5, PT, R9, UR7, P2 ;  /* 0x0000000709007c0c */ /* 0x000fda00097a2670 */
[----:B------:R-:W-:-:S04]  /*0e10*/  @!P5 IMAD R9, R5, R9, R0 ;  /* 0x000000090509d224 */ /* 0x000fc800078e0200 */
[----:B------:R-:W-:-:S04]  /*0e20*/  @!P5 IMAD.WIDE.U32 R8, R9, 0x8, R28 ;  /* 0x000000080908d825 */ /* 0x000fc800078e001c */
[----:B--2---:R-:W-:Y:S01]  /*0e30*/  @!P6 FADD.FTZ R17, R17, R11 ;  /* 0x0000000b1111e221 */ /* 0x004fe20000010000 */
[----:B------:R-:W-:Y:S01]  /*0e40*/  IADD3 R11, R21, 0x4, RZ ;  /* 0x00000004150b7810 */ /* 0x000fe20007ffe0ff */
[----:B------:R-:W2:Y:S03]  /*0e50*/  @!P5 LDG.E.64 R8, desc[UR8][R8.64] ;  /* 0x000000080808d981 */ /* 0x000ea6000c1e1b00 */
[----:B------:R-:W-:Y:S01]  /*0e60*/  ISETP.EQ.OR P3, PT, R11, UR7, P2 ;  /* 0x000000070b007c0c */ /* 0x000fe20009762670 */
[----:B------:R-:W-:-:S12]  /*0e70*/  @!P6 FADD.FTZ R16, R16, R10 ;  /* 0x0000000a1010e221 */ /* 0x000fd80000010000 */
[----:B------:R-:W-:-:S04]  /*0e80*/  @!P3 IMAD R11, R5, R11, R0 ;  /* 0x0000000b050bb224 */ /* 0x000fc800078e0200 */
[----:B------:R-:W-:-:S04]  /*0e90*/  @!P3 IMAD.WIDE.U32 R10, R11, 0x8, R28 ;  /* 0x000000080b0ab825 */ /* 0x000fc800078e001c */
[----:B---3--:R-:W-:Y:S01]  /*0ea0*/  @!P4 FADD.FTZ R16, R16, R18 ;  /* 0x000000121010c221 */ /* 0x008fe20000010000 */
[----:B------:R-:W-:Y:S02]  /*0eb0*/  @!P4 FADD.FTZ R17, R17, R19 ;  /* 0x000000131111c221 */ /* 0x000fe40000010000 */
[----:B------:R0:W3:Y:S02]  /*0ec0*/  @!P3 LDG.E.64 R18, desc[UR8][R10.64] ;  /* 0x000000080a12b981 */ /* 0x0000e4000c1e1b00 */
[----:B0-----:R-:W-:-:S04]  /*0ed0*/  IADD3 R11, R21, 0x5, RZ ;  /* 0x00000005150b7810 */ /* 0x001fc80007ffe0ff */
[----:B------:R-:W-:-:S13]  /*0ee0*/  ISETP.EQ.OR P6, PT, R11, UR7, P2 ;  /* 0x000000070b007c0c */ /* 0x000fda00097c2670 */
[----:B------:R-:W-:-:S04]  /*0ef0*/  @!P6 IMAD R11, R5, R11, R0 ;  /* 0x0000000b050be224 */ /* 0x000fc800078e0200 */
[----:B------:R-:W-:-:S06]  /*0f00*/  @!P6 IMAD.WIDE.U32 R10, R11, 0x8, R28 ;  /* 0x000000080b0ae825 */ /* 0x000fcc00078e001c */
[----:B------:R-:W4:Y:S01]  /*0f10*/  @!P6 LDG.E.64 R10, desc[UR8][R10.64] ;  /* 0x000000080a0ae981 */ /* 0x000f22000c1e1b00 */
[----:B--2---:R-:W-:Y:S01]  /*0f20*/  @!P5 FADD.FTZ R17, R17, R9 ;  /* 0x000000091111d221 */ /* 0x004fe20000010000 */
[----:B------:R-:W-:-:S04]  /*0f30*/  IADD3 R9, R21, 0x6, RZ ;  /* 0x0000000615097810 */ /* 0x000fc80007ffe0ff */
[----:B------:R-:W-:Y:S01]  /*0f40*/  ISETP.EQ.OR P4, PT, R9, UR7, P2 ;  /* 0x0000000709007c0c */ /* 0x000fe20009782670 */
[----:B------:R-:W-:-:S12]  /*0f50*/  @!P5 FADD.FTZ R16, R16, R8 ;  /* 0x000000081010d221 */ /* 0x000fd80000010000 */
[----:B------:R-:W-:-:S04]  /*0f60*/  @!P4 IMAD R9, R5, R9, R0 ;  /* 0x000000090509c224 */ /* 0x000fc800078e0200 */
[----:B------:R-:W-:-:S04]  /*0f70*/  @!P4 IMAD.WIDE.U32 R8, R9, 0x8, R28 ;  /* 0x000000080908c825 */ /* 0x000fc800078e001c */
[----:B---3--:R-:W-:Y:S01]  /*0f80*/  @!P3 FADD.FTZ R16, R16, R18 ;  /* 0x000000121010b221 */ /* 0x008fe20000010000 */
[----:B------:R-:W-:Y:S02]  /*0f90*/  @!P3 FADD.FTZ R17, R17, R19 ;  /* 0x000000131111b221 */ /* 0x000fe40000010000 */
[----:B------:R0:W2:Y:S02]  /*0fa0*/  @!P4 LDG.E.64 R18, desc[UR8][R8.64] ;  /* 0x000000080812c981 */ /* 0x0000a4000c1e1b00 */
[----:B0-----:R-:W-:-:S04]  /*0fb0*/  IADD3 R9, R21, 0x7, RZ ;  /* 0x0000000715097810 */ /* 0x001fc80007ffe0ff */
[----:B------:R-:W-:-:S13]  /*0fc0*/  ISETP.EQ.OR P5, PT, R9, UR7, P2 ;  /* 0x0000000709007c0c */ /* 0x000fda00097a2670 */
[----:B------:R-:W-:-:S04]  /*0fd0*/  @!P5 IMAD R9, R5, R9, R0 ;  /* 0x000000090509d224 */ /* 0x000fc800078e0200 */
[----:B------:R-:W-:-:S04]  /*0fe0*/  @!P5 IMAD.WIDE.U32 R8, R9, 0x8, R28 ;  /* 0x000000080908d825 */ /* 0x000fc800078e001c */
[----:B----4-:R-:W-:Y:S01]  /*0ff0*/  @!P6 FADD.FTZ R17, R17, R11 ;  /* 0x0000000b1111e221 */ /* 0x010fe20000010000 */
[----:B------:R-:W-:Y:S01]  /*1000*/  IADD3 R11, R21, 0x8, RZ ;  /* 0x00000008150b7810 */ /* 0x000fe20007ffe0ff */
[----:B------:R-:W3:Y:S03]  /*1010*/  @!P5 LDG.E.64 R8, desc[UR8][R8.64] ;  /* 0x000000080808d981 */ /* 0x000ee6000c1e1b00 */
[----:B------:R-:W-:Y:S01]  /*1020*/  ISETP.EQ.OR P3, PT, R11, UR7, P2 ;  /* 0x000000070b007c0c */ /* 0x000fe20009762670 */
[----:B------:R-:W-:-:S12]  /*1030*/  @!P6 FADD.FTZ R16, R16, R10 ;  /* 0x0000000a1010e221 */ /* 0x000fd80000010000 */
[----:B------:R-:W-:-:S04]  /*1040*/  @!P3 IMAD R11, R5, R11, R0 ;  /* 0x0000000b050bb224 */ /* 0x000fc800078e0200 */
[----:B------:R-:W-:-:S04]  /*1050*/  @!P3 IMAD.WIDE.U32 R10, R11, 0x8, R28 ;  /* 0x000000080b0ab825 */ /* 0x000fc800078e001c */
[----:B--2---:R-:W-:Y:S01]  /*1060*/  @!P4 FADD.FTZ R16, R16, R18 ;  /* 0x000000121010c221 */ /* 0x004fe20000010000 */
[----:B------:R-:W-:Y:S02]  /*1070*/  @!P4 FADD.FTZ R17, R17, R19 ;  /* 0x000000131111c221 */ /* 0x000fe40000010000 */
[----:B------:R0:W2:Y:S02]  /*1080*/  @!P3 LDG.E.64 R18, desc[UR8][R10.64] ;  /* 0x000000080a12b981 */ /* 0x0000a4000c1e1b00 */
[----:B0-----:R-:W-:-:S04]  /*1090*/  IADD3 R11, R21, 0x9, RZ ;  /* 0x00000009150b7810 */ /* 0x001fc80007ffe0ff */
[----:B------:R-:W-:-:S13]  /*10a0*/  ISETP.EQ.OR P4, PT, R11, UR7, P2 ;  /* 0x000000070b007c0c */ /* 0x000fda0009782670 */
[----:B------:R-:W-:-:S04]  /*10b0*/  @!P4 IMAD R11, R5, R11, R0 ;  /* 0x0000000b050bc224 */ /* 0x000fc800078e0200 */
[----:B------:R-:W-:-:S04]  /*10c0*/  @!P4 IMAD.WIDE.U32 R10, R11, 0x8, R28 ;  /* 0x000000080b0ac825 */ /* 0x000fc800078e001c */
[----:B---3--:R-:W-:Y:S01]  /*10d0*/  @!P5 FADD.FTZ R17, R17, R9 ;  /* 0x000000091111d221 */ /* 0x008fe20000010000 */
[----:B------:R-:W-:Y:S01]  /*10e0*/  IADD3 R9, R21, 0xa, RZ ;  /* 0x0000000a15097810 */ /* 0x000fe20007ffe0ff */
[----:B------:R-:W-:Y:S01]  /*10f0*/  @!P5 FADD.FTZ R16, R16, R8 ;  /* 0x000000081010d221 */ /* 0x000fe20000010000 */
[----:B------:R-:W3:Y:S02]  /*1100*/  @!P4 LDG.E.64 R10, desc[UR8][R10.64] ;  /* 0x000000080a0ac981 */ /* 0x000ee4000c1e1b00 */
[----:B------:R-:W-:-:S13]  /*1110*/  ISETP.EQ.OR P5, PT, R9, UR7, P2 ;  /* 0x0000000709007c0c */ /* 0x000fda00097a2670 */
[----:B------:R-:W-:-:S04]  /*1120*/  @!P5 IMAD R9, R5, R9, R0 ;  /* 0x000000090509d224 */ /* 0x000fc800078e0200 */
[----:B------:R-:W-:-:S04]  /*1130*/  @!P5 IMAD.WIDE.U32 R8, R9, 0x8, R28 ;  /* 0x000000080908d825 */ /* 0x000fc800078e001c */
[----:B--2---:R-:W-:Y:S01]  /*1140*/  @!P3 FADD.FTZ R16, R16, R18 ;  /* 0x000000121010b221 */ /* 0x004fe20000010000 */
[----:B------:R-:W-:Y:S02]  /*1150*/  @!P3 FADD.FTZ R17, R17, R19 ;  /* 0x000000131111b221 */ /* 0x000fe40000010000 */
[----:B------:R0:W2:Y:S02]  /*1160*/  @!P5 LDG.E.64 R18, desc[UR8][R8.64] ;  /* 0x000000080812d981 */ /* 0x0000a4000c1e1b00 */
[----:B0-----:R-:W-:-:S04]  /*1170*/  IADD3 R9, R21, 0xb, RZ ;  /* 0x0000000b15097810 */ /* 0x001fc80007ffe0ff */
[----:B------:R-:W-:Y:S01]  /*1180*/  ISETP.EQ.OR P3, PT, R9, UR7, P2 ;  /* 0x0000000709007c0c */ /* 0x000fe20009762670 */
[----:B---3--:R-:W-:Y:S01]  /*1190*/  @!P4 FADD.FTZ R17, R17, R11 ;  /* 0x0000000b1111c221 */ /* 0x008fe20000010000 */
[----:B------:R-:W-:Y:S01]  /*11a0*/  IADD3 R11, R21, 0xc, RZ ;  /* 0x0000000c150b7810 */ /* 0x000fe20007ffe0ff */
[----:B------:R-:W-:-:S03]  /*11b0*/  @!P4 FADD.FTZ R16, R16, R10 ;  /* 0x0000000a1010c221 */ /* 0x000fc60000010000 */
[----:B------:R-:W-:-:S07]  /*11c0*/  ISETP.EQ.OR P4, PT, R11, UR7, P2 ;  /* 0x000000070b007c0c */ /* 0x000fce0009782670 */
[----:B------:R-:W-:-:S04]  /*11d0*/  @!P3 IMAD R9, R5, R9, R0 ;  /* 0x000000090509b224 */ /* 0x000fc800078e0200 */
[----:B------:R-:W-:-:S06]  /*11e0*/  @!P3 IMAD.WIDE.U32 R8, R9, 0x8, R28 ;  /* 0x000000080908b825 */ /* 0x000fcc00078e001c */
[----:B------:R-:W3:Y:S01]  /*11f0*/  @!P3 LDG.E.64 R8, desc[UR8][R8.64] ;  /* 0x000000080808b981 */ /* 0x000ee2000c1e1b00 */
[----:B------:R-:W-:Y:S02]  /*1200*/  @!P4 IMAD R11, R5, R11, R0 ;  /* 0x0000000b050bc224 */ /* 0x000fe400078e0200 */
[----:B--2---:R-:W-:Y:S01]  /*1210*/  @!P5 FADD.FTZ R16, R16, R18 ;  /* 0x000000121010d221 */ /* 0x004fe20000010000 */
[----:B------:R-:W-:Y:S01]  /*1220*/  @!P5 FADD.FTZ R17, R17, R19 ;  /* 0x000000131111d221 */ /* 0x000fe20000010000 */
[----:B------:R-:W-:-:S06]  /*1230*/  @!P4 IMAD.WIDE.U32 R18, R11, 0x8, R28 ;  /* 0x000000080b12c825 */ /* 0x000fcc00078e001c */
[----:B------:R-:W2:Y:S01]  /*1240*/  @!P4 LDG.E.64 R18, desc[UR8][R18.64] ;  /* 0x000000081212c981 */ /* 0x000ea2000c1e1b00 */
[----:B------:R-:W-:-:S04]  /*1250*/  IADD3 R10, R21, 0xd, RZ ;  /* 0x0000000d150a7810 */ /* 0x000fc80007ffe0ff */
[----:B------:R-:W-:-:S13]  /*1260*/  ISETP.EQ.OR P5, PT, R10, UR7, P2 ;  /* 0x000000070a007c0c */ /* 0x000fda00097a2670 */
[----:B------:R-:W-:-:S04]  /*1270*/  @!P5 IMAD R11, R5, R10, R0 ;  /* 0x0000000a050bd224 */ /* 0x000fc800078e0200 */
[----:B------:R-:W-:-:S06]  /*1280*/  @!P5 IMAD.WIDE.U32 R10, R11, 0x8, R28 ;  /* 0x000000080b0ad825 */ /* 0x000fcc00078e001c */
[----:B------:R-:W4:Y:S01]  /*1290*/  @!P5 LDG.E.64 R10, desc[UR8][R10.64] ;  /* 0x000000080a0ad981 */ /* 0x000f22000c1e1b00 */
[----:B---3--:R-:W-:Y:S01]  /*12a0*/  @!P3 FADD.FTZ R16, R16, R8 ;  /* 0x000000081010b221 */ /* 0x008fe20000010000 */
[----:B------:R-:W-:Y:S01]  /*12b0*/  @!P3 FADD.FTZ R17, R17, R9 ;  /* 0x000000091111b221 */ /* 0x000fe20000010000 */
[----:B------:R-:W-:-:S04]  /*12c0*/  IADD3 R9, R21, 0xe, RZ ;  /* 0x0000000e15097810 */ /* 0x000fc80007ffe0ff */
[----:B------:R-:W-:-:S13]  /*12d0*/  ISETP.EQ.OR P6, PT, R9, UR7, P2 ;  /* 0x0000000709007c0c */ /* 0x000fda00097c2670 */
[----:B------:R-:W-:-:S04]  /*12e0*/  @!P6 IMAD R9, R5, R9, R0 ;  /* 0x000000090509e224 */ /* 0x000fc800078e0200 */
[----:B------:R-:W-:-:S06]  /*12f0*/  @!P6 IMAD.WIDE.U32 R8, R9, 0x8, R28 ;  /* 0x000000080908e825 */ /* 0x000fcc00078e001c */
[----:B------:R-:W3:Y:S01]  /*1300*/  @!P6 LDG.E.64 R8, desc[UR8][R8.64] ;  /* 0x000000080808e981 */ /* 0x000ee2000c1e1b00 */
[----:B--2---:R-:W-:Y:S01]  /*1310*/  @!P4 FADD.FTZ R16, R16, R18 ;  /* 0x000000121010c221 */ /* 0x004fe20000010000 */
[----:B------:R-:W-:-:S04]  /*1320*/  IADD3 R18, R21, 0xf, RZ ;  /* 0x0000000f15127810 */ /* 0x000fc80007ffe0ff */
[----:B------:R-:W-:Y:S01]  /*1330*/  ISETP.EQ.OR P3, PT, R18, UR7, P2 ;  /* 0x0000000712007c0c */ /* 0x000fe20009762670 */
[----:B------:R-:W-:-:S12]  /*1340*/  @!P4 FADD.FTZ R17, R17, R19 ;  /* 0x000000131111c221 */ /* 0x000fd80000010000 */
[----:B------:R-:W-:-:S04]  /*1350*/  @!P3 IMAD R19, R5, R18, R0 ;  /* 0x000000120513b224 */ /* 0x000fc800078e0200 */
[----:B------:R-:W-:-:S06]  /*1360*/  @!P3 IMAD.WIDE.U32 R18, R19, 0x8, R28 ;  /* 0x000000081312b825 */ /* 0x000fcc00078e001c */
[----:B------:R-:W2:Y:S01]  /*1370*/  @!P3 LDG.E.64 R18, desc[UR8][R18.64] ;  /* 0x000000081212b981 */ /* 0x000ea2000c1e1b00 */
[----:B------:R-:W-:-:S04]  /*1380*/  IADD3 R20, R20, -0x10, RZ ;  /* 0xfffffff014147810 */ /* 0x000fc80007ffe0ff */
[----:B------:R-:W-:Y:S01]  /*1390*/  ISETP.GT.AND P4, PT, R20, 0xc, PT ;  /* 0x0000000c1400780c */ /* 0x000fe20003f84270 */
[----:B----4-:R-:W-:Y:S01]  /*13a0*/  @!P5 FADD.FTZ R16, R16, R10 ;  /* 0x0000000a1010d221 */ /* 0x010fe20000010000 */
[----:B------:R-:W-:Y:S01]  /*13b0*/  @!P5 FADD.FTZ R17, R17, R11 ;  /* 0x0000000b1111d221 */ /* 0x000fe20000010000 */
[----:B------:R-:W-:Y:S02]  /*13c0*/  IADD3 R21, R21, 0x10, RZ ;  /* 0x0000001015157810 */ /* 0x000fe40007ffe0ff */
[----:B---3--:R-:W-:Y:S01]  /*13d0*/  @!P6 FADD.FTZ R16, R16, R8 ;  /* 0x000000081010e221 */ /* 0x008fe20000010000 */
[----:B------:R-:W-:-:S03]  /*13e0*/  @!P6 FADD.FTZ R17, R17, R9 ;  /* 0x000000091111e221 */ /* 0x000fc60000010000 */
[----:B--2---:R-:W-:Y:S01]  /*13f0*/  @!P3 FADD.FTZ R16, R16, R18 ;  /* 0x000000121010b221 */ /* 0x004fe20000010000 */
[----:B------:R-:W-:-:S03]  /*1400*/  @!P3 FADD.FTZ R17, R17, R19 ;  /* 0x000000131111b221 */ /* 0x000fc60000010000 */
[----:B------:R-:W-:Y:S05]  /*1410*/  @P4 BRA `(.L_x_2025) ;  /* 0xfffffff800344947 */ /* 0x000fea000383ffff */
.L_x_2024:
[----:B------:R-:W-:-:S13]  /*1420*/  ISETP.GT.AND P3, PT, R20, 0x4, PT ;  /* 0x000000041400780c */ /* 0x000fda0003f64270 */
[----:B------:R-:W-:Y:S05]  /*1430*/  @!P3 BRA `(.L_x_2026) ;  /* 0x0000000000ecb947 */ /* 0x000fea0003800000 */
[C---:B------:R-:W-:Y:S02]  /*1440*/  ISETP.EQ.OR P0, PT, R21.reuse, UR7, P2 ;  /* 0x0000000715007c0c */ /* 0x040fe40009702670 */
[C---:B------:R-:W-:Y:S02]  /*1450*/  IADD3 R11, R21.reuse, 0x1, RZ ;  /* 0x00000001150b7810 */ /* 0x040fe40007ffe0ff */
[----:B------:R-:W-:-:S09]  /*1460*/  IADD3 R19, R21, 0x2, RZ ;  /* 0x0000000215137810 */ /* 0x000fd20007ffe0ff */
[----:B------:R-:W-:-:S04]  /*1470*/  @!P0 IMAD R9, R21, R5, R0 ;  /* 0x0000000515098224 */ /* 0x000fc800078e0200 */
[----:B------:R-:W-:Y:S01]  /*1480*/  @!P0 IMAD.WIDE.U32 R8, R9, 0x8, R28 ;  /* 0x0000000809088825 */ /* 0x000fe200078e001c */
[----:B------:R-:W-:Y:S02]  /*1490*/  ISETP.EQ.OR P3, PT, R11, UR7, P2 ;  /* 0x000000070b007c0c */ /* 0x000fe40009762670 */
[----:B------:R-:W-:-:S03]  /*14a0*/  ISETP.EQ.OR P4, PT, R19, UR7, P2 ;  /* 0x0000000713007c0c */ /* 0x000fc60009782670 */
[----:B------:R-:W0:Y:S08]  /*14b0*/  @!P0 LDG.E.64 R8, desc[UR8][R8.64] ;  /* 0x0000000808088981 */ /* 0x000e30000c1e1b00 */
[C-C-:B------:R-:W-:Y:S02]  /*14c0*/  @!P3 IMAD R11, R5.reuse, R11, R0.reuse ;  /* 0x0000000b050bb224 */ /* 0x140fe400078e0200 */
[----:B------:R-:W-:-:S02]  /*14d0*/  @!P4 IMAD R19, R5, R19, R0 ;  /* 0x000000130513c224 */ /* 0x000fc400078e0200 */
[----:B------:R-:W-:-:S04]  /*14e0*/  @!P3 IMAD.WIDE.U32 R10, R11, 0x8, R28 ;  /* 0x000000080b0ab825 */ /* 0x000fc800078e001c */
[----:B------:R-:W-:Y:S02]  /*14f0*/  @!P4 IMAD.WIDE.U32 R18, R19, 0x8, R28 ;  /* 0x000000081312c825 */ /* 0x000fe400078e001c */
[----:B------:R-:W2:Y:S04]  /*1500*/  @!P3 LDG.E.64 R10, desc[UR8][R10.64] ;  /* 0x000000080a0ab981 */ /* 0x000ea8000c1e1b00 */
[----:B------:R-:W3:Y:S01]  /*1510*/  @!P4 LDG.E.64 R18, desc[UR8][R18.64] ;  /* 0x000000081212c981 */ /* 0x000ee2000c1e1b00 */
[----:B0-----:R-:W-:Y:S01]  /*1520*/  @!P0 FADD.FTZ R17, R17, R9 ;  /* 0x0000000911118221 */ /* 0x001fe20000010000 */
[C---:B------:R-:W-:Y:S01]  /*1530*/  IADD3 R9, R21.reuse, 0x3, RZ ;  /* 0x0000000315097810 */ /* 0x040fe20007ffe0ff */
[----:B------:R-:W-:Y:S01]  /*1540*/  @!P0 FADD.FTZ R16, R16, R8 ;  /* 0x0000000810108221 */ /* 0x000fe20000010000 */
[----:B------:R-:W-:-:S02]  /*1550*/  IADD3 R21, R21, 0x4, RZ ;  /* 0x0000000415157810 */ /* 0x000fc40007ffe0ff */
[----:B------:R-:W-:Y:S02]  /*1560*/  ISETP.EQ.OR P5, PT, R9, UR7, P2 ;  /* 0x0000000709007c0c */ /* 0x000fe400097a2670 */
[----:B------:R-:W-:-:S11]  /*1570*/  ISETP.EQ.OR P0, PT, R21, UR7, P2 ;  /* 0x0000000715007c0c */ /* 0x000fd60009702670 */
[----:B------:R-:W-:Y:S02]  /*1580*/  @!P5 IMAD R9, R5, R9, R0 ;  /* 0x000000090509d224 */ /* 0x000fe400078e0200 */
[----:B--2---:R-:W-:Y:S01]  /*1590*/  @!P3 FADD.FTZ R16, R16, R10 ;  /* 0x0000000a1010b221 */ /* 0x004fe20000010000 */
[----:B------:R-:W-:Y:S01]  /*15a0*/  @!P3 FADD.FTZ R17, R17, R11 ;  /* 0x0000000b1111b221 */ /* 0x000fe20000010000 */
[----:B------:R-:W-:Y:S02]  /*15b0*/  @!P0 IMAD R11, R5, R21, R0 ;  /* 0x00000015050b8224 */ /* 0x000fe400078e0200 */
[----:B------:R-:W-:-:S04]  /*15c0*/  @!P5 IMAD.WIDE.U32 R8, R9, 0x8, R28 ;  /* 0x000000080908d825 */ /* 0x000fc800078e001c */
[----:B---3--:R-:W-:Y:S01]  /*15d0*/  @!P4 FADD.FTZ R16, R16, R18 ;  /* 0x000000121010c221 */ /* 0x008fe20000010000 */
[----:B------:R-:W-:Y:S01]  /*15e0*/  @!P4 FADD.FTZ R17, R17, R19 ;  /* 0x000000131111c221 */ /* 0x000fe20000010000 */
[----:B------:R-:W-:Y:S01]  /*15f0*/  @!P0 IMAD.WIDE.U32 R18, R11, 0x8, R28 ;  /* 0x000000080b128825 */ /* 0x000fe200078e001c */
[----:B------:R-:W2:Y:S05]  /*1600*/  @!P5 LDG.E.64 R8, desc[UR8][R8.64] ;  /* 0x000000080808d981 */ /* 0x000eaa000c1e1b00 */
[----:B------:R-:W3:Y:S01]  /*1610*/  @!P0 LDG.E.64 R18, desc[UR8][R18.64] ;  /* 0x0000000812128981 */ /* 0x000ee2000c1e1b00 */
[----:B------:R-:W-:-:S04]  /*1620*/  IADD3 R10, R21, 0x1, RZ ;  /* 0x00000001150a7810 */ /* 0x000fc80007ffe0ff */
[----:B------:R-:W-:-:S13]  /*1630*/  ISETP.EQ.OR P3, PT, R10, UR7, P2 ;  /* 0x000000070a007c0c */ /* 0x000fda0009762670 */
[----:B------:R-:W-:-:S04]  /*1640*/  @!P3 IMAD R11, R5, R10, R0 ;  /* 0x0000000a050bb224 */ /* 0x000fc800078e0200 */
[----:B------:R-:W-:-:S06]  /*1650*/  @!P3 IMAD.WIDE.U32 R10, R11, 0x8, R28 ;  /* 0x000000080b0ab825 */ /* 0x000fcc00078e001c */
[----:B------:R-:W4:Y:S01]  /*1660*/  @!P3 LDG.E.64 R10, desc[UR8][R10.64] ;  /* 0x000000080a0ab981 */ /* 0x000f22000c1e1b00 */
[----:B--2---:R-:W-:Y:S01]  /*1670*/  @!P5 FADD.FTZ R16, R16, R8 ;  /* 0x000000081010d221 */ /* 0x004fe20000010000 */
[----:B------:R-:W-:Y:S01]  /*1680*/  @!P5 FADD.FTZ R17, R17, R9 ;  /* 0x000000091111d221 */ /* 0x000fe20000010000 */
[C---:B------:R-:W-:Y:S02]  /*1690*/  IADD3 R9, R21.reuse, 0x2, RZ ;  /* 0x0000000215097810 */ /* 0x040fe40007ffe0ff */
[----:B---3--:R-:W-:Y:S01]  /*16a0*/  @!P0 FADD.FTZ R16, R16, R18 ;  /* 0x0000001210108221 */ /* 0x008fe20000010000 */
[----:B------:R-:W-:Y:S02]  /*16b0*/  IADD3 R18, R21, 0x3, RZ ;  /* 0x0000000315127810 */ /* 0x000fe40007ffe0ff */
[----:B------:R-:W-:Y:S02]  /*16c0*/  ISETP.EQ.OR P4, PT, R9, UR7, P2 ;  /* 0x0000000709007c0c */ /* 0x000fe40009782670 */
[----:B------:R-:W-:Y:S01]  /*16d0*/  ISETP.EQ.OR P5, PT, R18, UR7, P2 ;  /* 0x0000000712007c0c */ /* 0x000fe200097a2670 */
[----:B------:R-:W-:-:S10]  /*16e0*/  @!P0 FADD.FTZ R17, R17, R19 ;  /* 0x0000001311118221 */ /* 0x000fd40000010000 */
[C-C-:B------:R-:W-:Y:S02]  /*16f0*/  @!P4 IMAD R9, R5.reuse, R9, R0.reuse ;  /* 0x000000090509c224 */ /* 0x140fe400078e0200 */
[----:B------:R-:W-:Y:S02]  /*1700*/  @!P5 IMAD R19, R5, R18, R0 ;  /* 0x000000120513d224 */ /* 0x000fe400078e0200 */
[----:B------:R-:W-:-:S04]  /*1710*/  @!P4 IMAD.WIDE.U32 R8, R9, 0x8, R28 ;  /* 0x000000080908c825 */ /* 0x000fc800078e001c */
[----:B------:R-:W-:Y:S02]  /*1720*/  @!P5 IMAD.WIDE.U32 R18, R19, 0x8, R28 ;  /* 0x000000081312d825 */ /* 0x000fe400078e001c */
[----:B------:R-:W2:Y:S04]  /*1730*/  @!P4 LDG.E.64 R8, desc[UR8][R8.64] ;  /* 0x000000080808c981 */ /* 0x000ea8000c1e1b00 */
[----:B------:R-:W3:Y:S01]  /*1740*/  @!P5 LDG.E.64 R18, desc[UR8][R18.64] ;  /* 0x000000081212d981 */ /* 0x000ee2000c1e1b00 */
[----:B----4-:R-:W-:Y:S01]  /*1750*/  @!P3 FADD.FTZ R16, R16, R10 ;  /* 0x0000000a1010b221 */ /* 0x010fe20000010000 */
[----:B------:R-:W-:Y:S01]  /*1760*/  @!P3 FADD.FTZ R17, R17, R11 ;  /* 0x0000000b1111b221 */ /* 0x000fe20000010000 */
[----:B------:R-:W-:Y:S02]  /*1770*/  IADD3 R20, R20, -0x4, RZ ;  /* 0xfffffffc14147810 */ /* 0x000fe40007ffe0ff */
[----:B------:R-:W-:-:S02]  /*1780*/  PLOP3.LUT P0, PT, PT, PT, PT, 0x8, 0x0 ;  /* 0x000000000000781c */ /* 0x000fc40003f0e170 */
[----:B------:R-:W-:Y:S02]  /*1790*/  IADD3 R20, R20, -0x4, RZ ;  /* 0xfffffffc14147810 */ /* 0x000fe40007ffe0ff */
[----:B------:R-:W-:Y:S01]  /*17a0*/  IADD3 R21, R21, 0x4, RZ ;  /* 0x0000000415157810 */ /* 0x000fe20007ffe0ff */
[----:B--2---:R-:W-:Y:S01]  /*17b0*/  @!P4 FADD.FTZ R16, R16, R8 ;  /* 0x000000081010c221 */ /* 0x004fe20000010000 */
[----:B------:R-:W-:-:S03]  /*17c0*/  @!P4 FADD.FTZ R17, R17, R9 ;  /* 0x000000091111c221 */ /* 0x000fc60000010000 */
[----:B---3--:R-:W-:Y:S01]  /*17d0*/  @!P5 FADD.FTZ R16, R16, R18 ;  /* 0x000000121010d221 */ /* 0x008fe20000010000 */
[----:B------:R-:W-:-:S07]  /*17e0*/  @!P5 FADD.FTZ R17, R17, R19 ;  /* 0x000000131111d221 */ /* 0x000fce0000010000 */
.L_x_2026:
[----:B------:R-:W-:-:S13]  /*17f0*/  ISETP.NE.OR P0, PT, R20, RZ, P0 ;  /* 0x000000ff1400720c */ /* 0x000fda0000705670 */
[----:B------:R-:W-:Y:S05]  /*1800*/  @!P0 BRA `(.L_x_2022) ;  /* 0x00000000007c8947 */ /* 0x000fea0003800000 */
.L_x_2023:
[C---:B------:R-:W-:Y:S02]  /*1810*/  ISETP.EQ.OR P0, PT, R21.reuse, UR7, P2 ;  /* 0x0000000715007c0c */ /* 0x040fe40009702670 */
[C---:B------:R-:W-:Y:S02]  /*1820*/  IADD3 R9, R21.reuse, 0x1, RZ ;  /* 0x0000000115097810 */ /* 0x040fe40007ffe0ff */
[----:B------:R-:W-:Y:S02]  /*1830*/  IADD3 R19, R21, 0x2, RZ ;  /* 0x0000000215137810 */ /* 0x000fe40007ffe0ff */
[----:B------:R-:W-:-:S07]  /*1840*/  ISETP.EQ.OR P3, PT, R9, UR7, P2 ;  /* 0x0000000709007c0c */ /* 0x000fce0009762670 */
[----:B------:R-:W-:-:S04]  /*1850*/  @!P0 IMAD R11, R5, R21, R0 ;  /* 0x00000015050b8224 */ /* 0x000fc800078e0200 */
[----:B------:R-:W-:-:S06]  /*1860*/  @!P0 IMAD.WIDE.U32 R10, R11, 0x8, R28 ;  /* 0x000000080b0a8825 */ /* 0x000fcc00078e001c */
[----:B------:R-:W0:Y:S01]  /*1870*/  @!P0 LDG.E.64 R10, desc[UR8][R10.64] ;  /* 0x000000080a0a8981 */ /* 0x000e22000c1e1b00 */
[----:B------:R-:W-:Y:S01]  /*1880*/  ISETP.EQ.OR P4, PT, R19, UR7, P2 ;  /* 0x0000000713007c0c */ /* 0x000fe20009782670 */
[----:B------:R-:W-:Y:S01]  /*1890*/  @!P3 IMAD R9, R5, R9, R0 ;  /* 0x000000090509b224 */ /* 0x000fe200078e0200 */
[----:B------:R-:W-:-:S03]  /*18a0*/  IADD3 R18, R21, 0x3, RZ ;  /* 0x0000000315127810 */ /* 0x000fc60007ffe0ff */
[----:B------:R-:W-:Y:S01]  /*18b0*/  @!P3 IMAD.WIDE.U32 R8, R9, 0x8, R28 ;  /* 0x000000080908b825 */ /* 0x000fe200078e001c */
[----:B------:R-:W-:-:S05]  /*18c0*/  ISETP.EQ.OR P5, PT, R18, UR7, P2 ;  /* 0x0000000712007c0c */ /* 0x000fca00097a2670 */
[----:B------:R-:W2:Y:S02]  /*18d0*/  @!P3 LDG.E.64 R8, desc[UR8][R8.64] ;  /* 0x000000080808b981 */ /* 0x000ea4000c1e1b00 */
[----:B------:R-:W-:Y:S02]  /*18e0*/  @!P4 IMAD R19, R5, R19, R0 ;  /* 0x000000130513c224 */ /* 0x000fe400078e0200 */
[----:B0-----:R-:W-:Y:S01]  /*18f0*/  @!P0 FADD.FTZ R16, R16, R10 ;  /* 0x0000000a10108221 */ /* 0x001fe20000010000 */
[----:B------:R-:W-:Y:S01]  /*1900*/  @!P0 FADD.FTZ R17, R17, R11 ;  /* 0x0000000b11118221 */ /* 0x000fe20000010000 */
[----:B------:R-:W-:-:S04]  /*1910*/  @!P4 IMAD.WIDE.U32 R10, R19, 0x8, R28 ;  /* 0x00000008130ac825 */ /* 0x000fc800078e001c */
[----:B------:R-:W-:Y:S02]  /*1920*/  @!P5 IMAD R19, R5, R18, R0 ;  /* 0x000000120513d224 */ /* 0x000fe400078e0200 */
[----:B------:R-:W3:Y:S02]  /*1930*/  @!P4 LDG.E.64 R10, desc[UR8][R10.64] ;  /* 0x000000080a0ac981 */ /* 0x000ee4000c1e1b00 */
[----:B------:R-:W-:Y:S01]  /*1940*/  @!P5 IMAD.WIDE.U32 R18, R19, 0x8, R28 ;  /* 0x000000081312d825 */ /* 0x000fe200078e001c */
[----:B------:R-:W-:-:S03]  /*1950*/  IADD3 R20, R20, -0x4, RZ ;  /* 0xfffffffc14147810 */ /* 0x000fc60007ffe0ff */
[----:B--2---:R-:W-:Y:S02]  /*1960*/  @!P3 FADD.FTZ R16, R16, R8 ;  /* 0x000000081010b221 */ /* 0x004fe40000010000 */
[----:B------:R-:W2:Y:S01]  /*1970*/  @!P5 LDG.E.64 R18, desc[UR8][R18.64] ;  /* 0x000000081212d981 */ /* 0x000ea2000c1e1b00 */
[----:B------:R-:W-:Y:S01]  /*1980*/  ISETP.NE.AND P0, PT, R20, RZ, PT ;  /* 0x000000ff1400720c */ /* 0x000fe20003f05270 */
[----:B------:R-:W-:Y:S01]  /*1990*/  @!P3 FADD.FTZ R17, R17, R9 ;  /* 0x000000091111b221 */ /* 0x000fe20000010000 */
[----:B------:R-:W-:Y:S01]  /*19a0*/  IADD3 R21, R21, 0x4, RZ ;  /* 0x0000000415157810 */ /* 0x000fe20007ffe0ff */
[----:B---3--:R-:W-:Y:S02]  /*19b0*/  @!P4 FADD.FTZ R16, R16, R10 ;  /* 0x0000000a1010c221 */ /* 0x008fe40000010000 */
[----:B------:R-:W-:Y:S02]  /*19c0*/  @!P4 FADD.FTZ R17, R17, R11 ;  /* 0x0000000b1111c221 */ /* 0x000fe40000010000 */
[----:B--2---:R-:W-:-:S02]  /*19d0*/  @!P5 FADD.FTZ R16, R16, R18 ;  /* 0x000000121010d221 */ /* 0x004fc40000010000 */
[----:B------:R-:W-:-:S04]  /*19e0*/  @!P5 FADD.FTZ R17, R17, R19 ;  /* 0x000000131111d221 */ /* 0x000fc80000010000 */
[----:B------:R-:W-:Y:S05]  /*19f0*/  @P0 BRA `(.L_x_2023) ;  /* 0xfffffffc00840947 */ /* 0x000fea000383ffff */
.L_x_2022:
[----:B------:R-:W-:-:S13]  /*1a00*/  LOP3.LUT P0, R15, R15, 0x3, RZ, 0xc0, !PT ;  /* 0x000000030f0f7812 */ /* 0x000fda000780c0ff */
        /* <DEDUP_REMOVED lines=10> */
.L_x_2028:
[----:B------:R-:W-:Y:S05]  /*1ab0*/  BSYNC B0 ;  /* 0x0000000000007941 */ /* 0x000fea0003800000 */
.L_x_2027:
        /* <DEDUP_REMOVED lines=16> */
.L_x_2019:
[----:B------:R-:W-:Y:S01]  /*1bc0*/  ULDC.64 UR12, c[0x0][0x218] ;  /* 0x00008600000c7ab9 */ /* 0x000fe20000000a00 */
[----:B------:R-:W-:Y:S01]  /*1bd0*/  LOP3.LUT P0, RZ, R2, UR7, RZ, 0xfc, !PT ;  /* 0x0000000702ff7c12 */ /* 0x000fe2000f80fcff */
[----:B------:R-:W2:Y:S01]  /*1be0*/  S2UR UR6, SR_CgaCtaId ;  /* 0x00000000000679c3 */ /* 0x000ea20000008800 */
[----:B------:R-:W-:Y:S01]  /*1bf0*/  ISETP.EQ.U32.AND P3, PT, RZ, UR12, PT ;  /* 0x0000000cff007c0c */ /* 0x000fe2000bf62070 */
[----:B------:R-:W-:Y:S01]  /*1c00*/  UMOV UR5, 0x400 ;  /* 0x0000040000057882 */ /* 0x000fe20000000000 */
[----:B------:R-:W-:Y:S01]  /*1c10*/  ULDC UR11, c[0x0][0x2a4] ;  /* 0x0000a900000b7ab9 */ /* 0x000fe20000000800 */
[----:B-1----:R-:W-:Y:S01]  /*1c20*/  SHF.R.S32.HI R11, RZ, 0x1f, R26 ;  /* 0x0000001fff0b7819 */ /* 0x002fe2000001141a */
[----:B------:R-:W-:Y:S01]  /*1c30*/  ULDC.64 UR14, c[0x0][0x230] ;  /* 0x00008c00000e7ab9 */ /* 0x000fe20000000a00 */
[----:B------:R-:W-:Y:S01]  /*1c40*/  ISETP.EQ.OR.EX P0, PT, RZ, UR13, P0, P3 ;  /* 0x0000000dff007c0c */ /* 0x000fe20008702730 */
[----:B------:R-:W-:Y:S01]  /*1c50*/  ULDC.64 UR12, c[0x0][0x228] ;  /* 0x00008a00000c7ab9 */ /* 0x000fe20000000a00 */
[----:B------:R-:W-:-:S02]  /*1c60*/  SHF.L.U32 R10, R26, 0x2, RZ ;  /* 0x000000021a0a7819 */ /* 0x000fc400000006ff */
[----:B------:R-:W-:Y:S02]  /*1c70*/  SHF.L.U64.HI R11, R26, 0x2, R11 ;  /* 0x000000021a0b7819 */ /* 0x000fe4000001020b */
[C---:B------:R-:W-:Y:S02]  /*1c80*/  IADD3 R26, P3, R10.reuse, UR12, RZ ;  /* 0x0000000c0a1a7c10 */ /* 0x040fe4000ff7e0ff */
[----:B------:R-:W-:Y:S02]  /*1c90*/  IADD3 R10, P4, R10, UR14, RZ ;  /* 0x0000000e0a0a7c10 */ /* 0x000fe4000ff9e0ff */
[C---:B------:R-:W-:Y:S02]  /*1ca0*/  IADD3.X R27, R11.reuse, UR13, RZ, P3, !PT ;  /* 0x0000000d0b1b7c10 */ /* 0x040fe40009ffe4ff */
[----:B------:R-:W-:Y:S01]  /*1cb0*/  IADD3.X R11, R11, UR15, RZ, P4, !PT ;  /* 0x0000000f0b0b7c10 */ /* 0x000fe2000a7fe4ff */
[----:B------:R-:W1:Y:S01]  /*1cc0*/  @!P0 LDC.64 R8, c[0x0][0x218] ;  /* 0x00008600ff088b82 */ /* 0x000e620000000a00 */
[----:B------:R-:W-:Y:S01]  /*1cd0*/  @!P0 FMUL.FTZ R21, R17, UR11 ;  /* 0x0000000b11158c20 */ /* 0x000fe20008410000 */
[----:B------:R-:W-:Y:S01]  /*1ce0*/  @!P0 FMUL.FTZ R20, R16, UR11 ;  /* 0x0000000b10148c20 */ /* 0x000fe20008410000 */
[----:B--2---:R-:W-:-:S09]  /*1cf0*/  ULEA UR5, UR6, UR5, 0x18 ;  /* 0x0000000506057291 */ /* 0x004fd2000f8ec03f */
[----:B------:R0:W-:Y:S01]  /*1d00*/  @!P2 STS.64 [UR5+0x30], R16 ;  /* 0x00003010ff00a988 */ /* 0x0001e20008000a05 */
[----:B-1----:R-:W-:-:S05]  /*1d10*/  @!P0 IMAD.WIDE R28, R6, 0x8, R8 ;  /* 0x00000008061c8825 */ /* 0x002fca00078e0208 */
[----:B------:R1:W-:Y:S01]  /*1d20*/  @!P0 STG.E.64 desc[UR8][R28.64], R20 ;  /* 0x000000141c008986 */ /* 0x0003e2000c101b08 */
[----:B------:R-:W-:Y:S06]  /*1d30*/  BAR.SYNC.DEFER_BLOCKING 0x0 ;  /* 0x0000000000007b1d */ /* 0x000fec0000010000 */
[----:B------:R2:W4:Y:S04]  /*1d40*/  LDG.E.64 R8, desc[UR8][R26.64] ;  /* 0x000000081a087981 */ /* 0x000528000c1e1b00 */
[----:B------:R-:W4:Y:S01]  /*1d50*/  LDG.E.64 R10, desc[UR8][R10.64] ;  /* 0x000000080a0a7981 */ /* 0x000f22000c1e1b00 */
[----:B0-----:R-:W-:-:S02]  /*1d60*/  PRMT R17, R12, 0x7632, R17 ;  /* 0x000076320c117816 */ /* 0x001fc40000000011 */
[----:B-1----:R-:W-:Y:S01]  /*1d70*/  SHF.L.U32 R21, R12, 0x10, RZ ;  /* 0x000000100c157819 */ /* 0x002fe200000006ff */
[----:B------:R-:W0:Y:S01]  /*1d80*/  LDS.64 R18, [UR5+0x30] ;  /* 0x00003005ff127984 */ /* 0x000e220008000a00 */
[----:B------:R-:W-:Y:S02]  /*1d90*/  SHF.L.U32 R17, R17, 0x10, RZ ;  /* 0x0000001011117819 */ /* 0x000fe400000006ff */
[----:B--2---:R-:W-:Y:S01]  /*1da0*/  SHF.L.U32 R27, R14, 0x10, RZ ;  /* 0x000000100e1b7819 */ /* 0x004fe200000006ff */
[----:B0-----:R-:W-:-:S04]  /*1db0*/  FMUL.FTZ R18, R18, UR11 ;  /* 0x0000000b12127c20 */ /* 0x001fc80008410000 */
[----:B------:R-:W-:Y:S01]  /*1dc0*/  FMUL.FTZ R15, R18, R18 ;  /* 0x00000012120f7220 */ /* 0x000fe20000410000 */
[--C-:B------:R-:W-:Y:S01]  /*1dd0*/  FADD.FTZ R12, R21, -R18.reuse ;  /* 0x80000012150c7221 */ /* 0x100fe20000010000 */
[----:B------:R-:W-:Y:S02]  /*1de0*/  FADD.FTZ R20, R27, -R18 ;  /* 0x800000121b147221 */ /* 0x000fe40000010000 */
[----:B------:R-:W-:-:S05]  /*1df0*/  FFMA.FTZ R15, R19, UR11, -R15 ;  /* 0x0000000b130f7c23 */ /* 0x000fca000801080f */
[----:B------:R-:W-:-:S13]  /*1e00*/  FSETP.GTU.FTZ.AND P0, PT, R15, RZ, PT ;  /* 0x000000ff0f00720b */ /* 0x000fda0003f1c000 */
[----:B------:R-:W0:Y:S02]  /*1e10*/  @P0 LDC R19, c[0x0][0x238] ;  /* 0x00008e00ff130b82 */ /* 0x000e240000000800 */
[--C-:B0-----:R-:W-:Y:S01]  /*1e20*/  @P0 FADD.FTZ R16, R15, R19.reuse ;  /* 0x000000130f100221 */ /* 0x101fe20000010000 */
[----:B------:R-:W-:Y:S01]  /*1e30*/  HFMA2.MMA R15, -RZ, RZ, 1.875, 0 ;  /* 0x3f800000ff0f7435 */ /* 0x000fe200000001ff */
[----:B------:R-:W-:Y:S01]  /*1e40*/  PRMT R19, R14, 0x7632, R19 ;  /* 0x000076320e137816 */ /* 0x000fe20000000013 */
[----:B------:R-:W-:-:S03]  /*1e50*/  FADD.FTZ R14, -R18, R17 ;  /* 0x00000011120e7221 */ /* 0x000fc60000010100 */
[----:B------:R-:W-:-:S05]  /*1e60*/  SHF.L.U32 R19, R19, 0x10, RZ ;  /* 0x0000001013137819 */ /* 0x000fca00000006ff */
[----:B------:R-:W0:Y:S01]  /*1e70*/  @P0 MUFU.RSQ R15, R16 ;  /* 0x00000010000f0308 */ /* 0x000e220000001400 */
[----:B------:R-:W-:Y:S01]  /*1e80*/  ISETP.NE.AND P0, PT, RZ, UR10, PT ;  /* 0x0000000aff007c0c */ /* 0x000fe2000bf05270 */
[----:B------:R-:W-:Y:S01]  /*1e90*/  FADD.FTZ R26, -R18, R19 ;  /* 0x00000013121a7221 */ /* 0x000fe20000010100 */
[-C--:B0-----:R-:W-:Y:S01]  /*1ea0*/  FMUL.FTZ R17, R12, R15.reuse ;  /* 0x0000000f0c117220 */ /* 0x081fe20000410000 */
[-C--:B------:R-:W-:Y:S01]  /*1eb0*/  FMUL.FTZ R19, R20, R15.reuse ;  /* 0x0000000f14137220 */ /* 0x080fe20000410000 */
[-C--:B------:R-:W-:Y:S01]  /*1ec0*/  FMUL.FTZ R18, R14, R15.reuse ;  /* 0x0000000f0e127220 */ /* 0x080fe20000410000 */
[----:B------:R-:W-:Y:S01]  /*1ed0*/  FMUL.FTZ R26, R26, R15 ;  /* 0x0000000f1a1a7220 */ /* 0x000fe20000410000 */
[----:B------:R-:W-:Y:S01]  /*1ee0*/  IADD3 R14, R3, 0x20, RZ ;  /* 0x00000020030e7810 */ /* 0x000fe20007ffe0ff */
[C-C-:B----4-:R-:W-:Y:S01]  /*1ef0*/  FFMA.FTZ R16, R8.reuse, R17, R10.reuse ;  /* 0x0000001108107223 */ /* 0x150fe2000001000a */
[----:B------:R-:W-:Y:S01]  /*1f00*/  FFMA.FTZ R12, R8, R19, R10 ;  /* 0x00000013080c7223 */ /* 0x000fe2000001000a */
[C-C-:B------:R-:W-:Y:S01]  /*1f10*/  FFMA.FTZ R15, R9.reuse, R26, R11.reuse ;  /* 0x0000001a090f7223 */ /* 0x140fe2000001000b */
[----:B------:R-:W-:-:S03]  /*1f20*/  FFMA.FTZ R17, R9, R18, R11 ;  /* 0x0000001209117223 */ /* 0x000fc6000001000b */
[----:B------:R-:W-:Y:S05]  /*1f30*/  @!P0 BRA `(.L_x_2029) ;  /* 0x0000000000288947 */ /* 0x000fea0003800000 */
        /* <DEDUP_REMOVED lines=9> */
[----:B-1----:R-:W-:-:S07]  /*1fd0*/  FMUL.FTZ R17, R17, R18 ;  /* 0x0000001211117220 */ /* 0x002fce0000410000 */
.L_x_2029:
[----:B------:R-:W-:Y:S04]  /*1fe0*/  BSSY B0, `(.L_x_2030) ;  /* 0x000000e000007945 */ /* 0x000fe80003800000 */
[----:B------:R-:W-:Y:S05]  /*1ff0*/  @!P1 BRA `(.L_x_2031) ;  /* 0x0000000000309947 */ /* 0x000fea0003800000 */
[----:B------:R-:W-:Y:S01]  /*2000*/  ULDC.64 UR12, c[0x0][0x270] ;  /* 0x00009c00000c7ab9 */ /* 0x000fe20000000a00 */
[----:B------:R-:W-:Y:S01]  /*2010*/  MOV R8, R22 ;  /* 0x0000001600087202 */ /* 0x000fe20000000f00 */
[----:B------:R-:W-:Y:S01]  /*2020*/  IMAD R10, R13, UR12, RZ ;  /* 0x0000000c0d0a7c24 */ /* 0x000fe2000f8e02ff */
[----:B------:R-:W-:Y:S02]  /*2030*/  MOV R9, R25 ;  /* 0x0000001900097202 */ /* 0x000fe40000000f00 */
[----:B------:R-:W-:Y:S01]  /*2040*/  F2FP.BF16.F32.PACK_AB R17, R17, R16 ;  /* 0x000000101111723e */ /* 0x000fe200000010ff */
[C---:B------:R-:W-:Y:S02]  /*2050*/  IMAD R11, R3.reuse, UR13, R10 ;  /* 0x0000000d030b7c24 */ /* 0x040fe4000f8e020a */
[----:B------:R-:W-:Y:S01]  /*2060*/  IMAD.WIDE.U32 R8, R3, UR12, R8 ;  /* 0x0000000c03087c25 */ /* 0x000fe2000f8e0008 */
[----:B------:R-:W-:Y:S02]  /*2070*/  ULDC.64 UR12, c[0x0][0x210] ;  /* 0x00008400000c7ab9 */ /* 0x000fe40000000a00 */
[----:B------:R-:W-:-:S02]  /*2080*/  LEA R10, P2, R8, UR12, 0x1 ;  /* 0x0000000c080a7c11 */ /* 0x000fc4000f8408ff */
[----:B------:R-:W-:-:S04]  /*2090*/  IADD3 R11, R9, R11, RZ ;  /* 0x0000000b090b7210 */ /* 0x000fc80007ffe0ff */
[----:B------:R-:W-:-:S05]  /*20a0*/  LEA.HI.X R11, R8, UR13, R11, 0x1, P2 ;  /* 0x0000000d080b7c11 */ /* 0x000fca00090f0c0b */
[----:B------:R0:W-:Y:S02]  /*20b0*/  STG.E desc[UR8][R10.64], R17 ;  /* 0x000000110a007986 */ /* 0x0001e4000c101908 */
.L_x_2031:
[----:B------:R-:W-:Y:S05]  /*20c0*/  BSYNC B0 ;  /* 0x0000000000007941 */ /* 0x000fea0003800000 */
.L_x_2030:
[----:B------:R-:W-:Y:S05]  /*20d0*/  @!P0 BRA `(.L_x_2032) ;  /* 0x0000000000288947 */ /* 0x000fea0003800000 */
        /* <DEDUP_REMOVED lines=10> */
.L_x_2032:
[----:B------:R-:W-:Y:S01]  /*2180*/  ULDC.64 UR12, c[0x0][0x278] ;  /* 0x00009e00000c7ab9 */ /* 0x000fe20000000a00 */
[----:B0-----:R-:W-:Y:S01]  /*2190*/  SHF.R.S32.HI R11, RZ, 0x1f, R14 ;  /* 0x0000001fff0b7819 */ /* 0x001fe2000001140e */
[----:B------:R-:W-:Y:S01]  /*21a0*/  BSSY B0, `(.L_x_2033) ;  /* 0x0000011000007945 */ /* 0x000fe20003800000 */
[----:B------:R-:W-:-:S04]  /*21b0*/  ISETP.GE.U32.AND P0, PT, R14, UR12, PT ;  /* 0x0000000c0e007c0c */ /* 0x000fc8000bf06070 */
[----:B------:R-:W-:-:S04]  /*21c0*/  ISETP.GE.AND.EX P0, PT, R11, UR13, PT, P0 ;  /* 0x0000000d0b007c0c */ /* 0x000fc8000bf06300 */
[----:B------:R-:W-:-:S13]  /*21d0*/  ISETP.LT.U32.AND P0, PT, R2, 0x80, !P0 ;  /* 0x000000800200780c */ /* 0x000fda0004701070 */
        /* <DEDUP_REMOVED lines=13> */
.L_x_2034:
[----:B------:R-:W-:Y:S05]  /*22b0*/  BSYNC B0 ;  /* 0x0000000000007941 */ /* 0x000fea0003800000 */
.L_x_2033:
[----:B---3--:R-:W-:Y:S02]  /*22c0*/  IADD3 R6, R5, R6, RZ ;  /* 0x0000000605067210 */ /* 0x008fe40007ffe0ff */
[----:B------:R-:W-:Y:S02]  /*22d0*/  IADD3 R4, R4, 0x1, RZ ;  /* 0x0000000104047810 */ /* 0x000fe40007ffe0ff */
[----:B------:R-:W-:-:S13]  /*22e0*/  ISETP.GE.AND P0, PT, R6, UR4, PT ;  /* 0x0000000406007c0c */ /* 0x000fda000bf06270 */
[----:B------:R-:W-:Y:S05]  /*22f0*/  @!P0 BRA `(.L_x_2035) ;  /* 0xffffffdc00b88947 */ /* 0x000fea000383ffff */
[----:B------:R-:W-:Y:S05]  /*2300*/  EXIT ;  /* 0x000000000000794d */ /* 0x000fea0003800000 */
.L_x_2036:
        /* <DEDUP_REMOVED lines=15> */
.L_x_3368:


//--------------------- .text._Z35group_norm_nhwc_fwd_one_pass_kernelI11Bf16IOFp32WLi128ELi8ELi128EEv26Group_norm_nhwc_fwd_params --------------------------
	.section	.text._Z35group_norm_nhwc_fwd_one_pass_kernelI11Bf16IOFp32WLi128ELi8ELi128EEv26Group_norm_nhwc_fwd_params,"ax",@progbits
	.align	128
        .global         _Z35group_norm_nhwc_fwd_one_pass_kernelI11Bf16IOFp32WLi128ELi8ELi128EEv26Group_norm_nhwc_fwd_params
        .type           _Z35group_norm_nhwc_fwd_one_pass_kernelI11Bf16IOFp32WLi128ELi8ELi128EEv26Group_norm_nhwc_fwd_params,@function
        .size           _Z35group_norm_nhwc_fwd_one_pass_kernelI11Bf16IOFp32WLi128ELi8ELi128EEv26Group_norm_nhwc_fwd_params,(.L_x_3369 - _Z35group_norm_nhwc_fwd_one_pass_kernelI11Bf16IOFp32WLi128ELi8ELi128EEv26Group_norm_nhwc_fwd_params)
        .other          _Z35group_norm_nhwc_fwd_one_pass_kernelI11Bf16IOFp32WLi128ELi8ELi128EEv26Group_norm_nhwc_fwd_params,@"STO_CUDA_ENTRY STV_DEFAULT"
_Z35group_norm_nhwc_fwd_one_pass_kernelI11Bf16IOFp32WLi128ELi8ELi128EEv26Group_norm_nhwc_fwd_params:
.text._Z35group_norm_nhwc_fwd_one_pass_kernelI11Bf16IOFp32WLi128ELi8ELi128EEv26Group_norm_nhwc_fwd_params:
[----:B------:R-:W-:Y:S01]  /*0000*/  LDC R1, c[0x0][0x28] ;  /* 0x00000a00ff017b82 */ /* 0x000fe20000000800 */
[----:B------:R-:W0:Y:S01]  /*0010*/  S2R R0, SR_CTAID.Y ;  /* 0x0000000000007919 */ /* 0x000e220000002600 */
[----:B------:R-:W-:Y:S01]  /*0020*/  ULDC UR4, c[0x0][0x288] ;  /* 0x0000a20000047ab9 */ /* 0x000fe20000000800 */
[----:B------:R-:W-:Y:S02]  /*0030*/  ULDC UR5, c[0x0][0x258] ;  /* 0x0000960000057ab9 */ /* 0x000fe40000000800 */
[----:B------:R-:W-:-:S06]  /*0040*/  UIMAD UR4, UR4, UR5, URZ ;  /* 0x00000005040472a4 */ /* 0x000fcc000f8e023f */
[----:B0-----:R-:W-:-:S13]  /*0050*/  ISETP.GE.AND P0, PT, R0, UR4, PT ;  /* 0x0000000400007c0c */ /* 0x001fda000bf06270 */
[----:B------:R-:W-:Y:S05]  /*0060*/  @P0 EXIT ;  /* 0x000000000000094d */ /* 0x000fea0003800000 */
[----:B------:R-:W0:Y:S01]  /*0070*/  S2R R2, SR_TID.X ;  /* 0x0000000000027919 */ /* 0x000e220000002100 */
[----:B------:R-:W0:Y:S01]  /*0080*/  S2UR UR7, SR_CTAID.X ;  /* 0x00000000000779c3 */ /* 0x000e220000002500 */
[----:B------:R-:W-:Y:S01]  /*0090*/  ULDC.64 UR8, c[0x0][0x218] ;  /* 0x0000860000087ab9 */ /* 0x000fe20000000a00 */
[----:B------:R-:W-:Y:S01]  /*00a0*/  HFMA2.MMA R5, -RZ, RZ, 0, 0 ;  /* 0x00000000ff057435 */ /* 0x000fe200000001ff */
[----:B------:R-:W-:Y:S01]  /*00b0*/  ISETP.NE.U32.AND P0, PT, RZ, UR8, PT ;  /* 0x00000008ff007c0c */ /* 0x000fe2000bf05070 */
[----:B------:R-:W-:Y:S01]  /*00c0*/  ULDC.U8 UR10, c[0x0][0x28c] ;  /* 0x0000a300000a7ab9 */ /* 0x000fe20000000000 */
[----:B------:R-:W-:-:S03]  /*00d0*/  MOV R6, R0 ;  /* 0x0000000000067202 */ /* 0x000fc60000000f00 */
[----:B------:R-:W1:Y:S08]  /*00e0*/  LDC R3, c[0x0][0x10] ;  /* 0x00000400ff037b82 */ /* 0x000e700000000800 */
[----:B------:R-:W2:Y:S01]  /*00f0*/  LDC R4, c[0x0][0xc] ;  /* 0x00000300ff047b82 */ /* 0x000ea20000000800 */
[----:B0-----:R-:W-:-:S04]  /*0100*/  LOP3.LUT P1, RZ, R2, UR7, RZ, 0xfc, !PT ;  /* 0x0000000702ff7c12 */ /* 0x001fc8000f82fcff */
[----:B------:R-:W-:Y:S01]  /*0110*/  ISETP.NE.AND.EX P1, PT, RZ, UR9, !P1, P0 ;  /* 0x00000009ff007c0c */ /* 0x000fe2000cf25300 */
[----:B------:R-:W-:-:S12]  /*0120*/  ULDC.64 UR8, c[0x0][0x208] ;  /* 0x0000820000087ab9 */ /* 0x000fd80000000a00 */
.L_x_2061:
[----:B0-----:R-:W0:Y:S01]  /*0130*/  LDC R7, c[0x0][0x288] ;  /* 0x0000a200ff077b82 */ /* 0x001e220000000800 */
[----:B------:R-:W-:Y:S01]  /*0140*/  ULDC.64 UR12, c[0x0][0x278] ;  /* 0x00009e00000c7ab9 */ /* 0x000fe20000000a00 */
[----:B------:R-:W-:Y:S01]  /*0150*/  ULDC.64 UR14, c[0x0][0x280] ;  /* 0x0000a000000e7ab9 */ /* 0x000fe20000000a00 */
[----:B0-----:R-:W-:-:S04]  /*0160*/  IABS R13, R7 ;  /* 0x00000007000d7213 */ /* 0x001fc80000000000 */
[----:B------:R-:W0:Y:S08]  /*0170*/  I2F.RP R10, R13 ;  /* 0x0000000d000a7306 */ /* 0x000e300000209400 */
[----:B0-----:R-:W0:Y:S02]  /*0180*/  MUFU.RCP R10, R10 ;  /* 0x0000000a000a7308 */ /* 0x001e240000001000 */
[----:B0-2---:R-:W-:-:S02]  /*0190*/  IADD3 R8, R10, 0xffffffe, RZ ;  /* 0x0ffffffe0a087810 */ /* 0x005fc40007ffe0ff */
[----:B------:R-:W0:Y:S04]  /*01a0*/  LDC R10, c[0x0][0x294] ;  /* 0x0000a500ff0a7b82 */ /* 0x000e280000000800 */
[----:B------:R3:W4:Y:S02]  /*01b0*/  F2I.FTZ.U32.TRUNC.NTZ R9, R8 ;  /* 0x0000000800097305 */ /* 0x000724000021f000 */
[----:B---3--:R-:W-:Y:S02]  /*01c0*/  MOV R8, RZ ;  /* 0x000000ff00087202 */ /* 0x008fe40000000f00 */
[----:B----4-:R-:W-:-:S05]  /*01d0*/  IADD3 R12, RZ, -R9, RZ ;  /* 0x80000009ff0c7210 */ /* 0x010fca0007ffe0ff */
[----:B------:R-:W-:Y:S01]  /*01e0*/  IMAD R11, R12, R13, RZ ;  /* 0x0000000d0c0b7224 */ /* 0x000fe200078e02ff */
[----:B------:R-:W-:-:S03]  /*01f0*/  IABS R12, R6 ;  /* 0x00000006000c7213 */ /* 0x000fc60000000000 */
[----:B------:R-:W-:-:S06]  /*0200*/  IMAD.HI.U32 R9, R9, R11, R8 ;  /* 0x0000000b09097227 */ /* 0x000fcc00078e0008 */
[----:B------:R-:W-:-:S05]  /*0210*/  IMAD.HI.U32 R11, R9, R12, RZ ;  /* 0x0000000c090b7227 */ /* 0x000fca00078e00ff */
[----:B------:R-:W-:-:S05]  /*0220*/  IADD3 R9, -R11, RZ, RZ ;  /* 0x000000ff0b097210 */ /* 0x000fca0007ffe1ff */
[----:B------:R-:W-:Y:S01]  /*0230*/  IMAD R8, R13, R9, R12 ;  /* 0x000000090d087224 */ /* 0x000fe200078e020c */
[----:B------:R-:W-:-:S04]  /*0240*/  SHF.R.U32.HI R9, RZ, 0x2, R2 ;  /* 0x00000002ff097819 */ /* 0x000fc80000011602 */
[----:B------:R-:W-:Y:S01]  /*0250*/  ISETP.GT.U32.AND P4, PT, R13, R8, PT ;  /* 0x000000080d00720c */ /* 0x000fe20003f84070 */
[----:B0-----:R-:W-:-:S05]  /*0260*/  IMAD R9, R10, UR7, R9 ;  /* 0x000000070a097c24 */ /* 0x001fca000f8e0209 */
[C---:B------:R-:W-:Y:S02]  /*0270*/  ISETP.GE.U32.AND P0, PT, R9.reuse, UR12, PT ;  /* 0x0000000c09007c0c */ /* 0x040fe4000bf06070 */
[C---:B------:R-:W-:Y:S02]  /*0280*/  IADD3 R16, R9.reuse, 0x20, RZ ;  /* 0x0000002009107810 */ /* 0x040fe40007ffe0ff */
[----:B------:R-:W-:Y:S02]  /*0290*/  IADD3 R18, R9, 0x60, RZ ;  /* 0x0000006009127810 */ /* 0x000fe40007ffe0ff */
[----:B------:R-:W-:Y:S02]  /*02a0*/  SHF.R.S32.HI R17, RZ, 0x1f, R16 ;  /* 0x0000001fff117819 */ /* 0x000fe40000011410 */
[----:B------:R-:W-:Y:S02]  /*02b0*/  @!P4 IADD3 R8, R8, -R13, RZ ;  /* 0x8000000d0808c210 */ /* 0x000fe40007ffe0ff */
[----:B------:R-:W-:-:S02]  /*02c0*/  @!P4 IADD3 R11, R11, 0x1, RZ ;  /* 0x000000010b0bc810 */ /* 0x000fc40007ffe0ff */
[----:B------:R-:W-:Y:S02]  /*02d0*/  ISETP.GE.U32.AND P3, PT, R8, R13, PT ;  /* 0x0000000d0800720c */ /* 0x000fe40003f66070 */
[----:B------:R-:W-:Y:S02]  /*02e0*/  LOP3.LUT R8, R6, R7, RZ, 0x3c, !PT ;  /* 0x0000000706087212 */ /* 0x000fe400078e3cff */
[----:B------:R-:W-:Y:S02]  /*02f0*/  SHF.R.S32.HI R13, RZ, 0x1f, R9 ;  /* 0x0000001fff0d7819 */ /* 0x000fe40000011409 */
[----:B------:R-:W-:Y:S02]  /*0300*/  ISETP.GE.AND P2, PT, R8, RZ, PT ;  /* 0x000000ff0800720c */ /* 0x000fe40003f46270 */
[----:B------:R-:W-:Y:S02]  /*0310*/  ISETP.GE.AND.EX P0, PT, R13, UR13, PT, P0 ;  /* 0x0000000d0d007c0c */ /* 0x000fe4000bf06300 */
[----:B------:R-:W-:-:S02]  /*0320*/  ISETP.NE.AND P4, PT, R7, RZ, PT ;  /* 0x000000ff0700720c */ /* 0x000fc40003f85270 */
[C---:B------:R-:W-:Y:S02]  /*0330*/  ISETP.LT.U32.AND P0, PT, R2.reuse, 0x80, !P0 ;  /* 0x000000800200780c */ /* 0x040fe40004701070 */
[----:B------:R-:W-:Y:S02]  /*0340*/  @P3 IADD3 R11, R11, 0x1, RZ ;  /* 0x000000010b0b3810 */ /* 0x000fe40007ffe0ff */
[----:B------:R-:W-:Y:S02]  /*0350*/  SHF.L.U32 R8, R2, 0x1, RZ ;  /* 0x0000000102087819 */ /* 0x000fe400000006ff */
[----:B-1----:R-:W-:Y:S02]  /*0360*/  SHF.R.S32.HI R19, RZ, 0x1f, R18 ;  /* 0x0000001fff137819 */ /* 0x002fe40000011412 */
[----:B------:R-:W-:Y:S02]  /*0370*/  @!P2 IADD3 R11, -R11, RZ, RZ ;  /* 0x000000ff0b0ba210 */ /* 0x000fe40007ffe1ff */
[----:B------:R-:W-:-:S02]  /*0380*/  ISETP.GE.U32.AND P2, PT, R16, UR12, PT ;  /* 0x0000000c10007c0c */ /* 0x000fc4000bf46070 */
[----:B------:R-:W-:Y:S01]  /*0390*/  @!P4 LOP3.LUT R11, RZ, R7, RZ, 0x33, !PT ;  /* 0x00000007ff0bc212 */ /* 0x000fe200078e33ff */
[----:B------:R-:W0:Y:S01]  /*03a0*/  @P0 LDC.64 R28, c[0x0][0x270] ;  /* 0x00009c00ff1c0b82 */ /* 0x000e220000000a00 */
[----:B------:R-:W-:Y:S02]  /*03b0*/  ISETP.GE.AND.EX P2, PT, R17, UR13, PT, P2 ;  /* 0x0000000d11007c0c */ /* 0x000fe4000bf46320 */
[----:B------:R-:W-:Y:S02]  /*03c0*/  IADD3 R10, -R11, RZ, RZ ;  /* 0x000000ff0b0a7210 */ /* 0x000fe40007ffe1ff */
[----:B------:R-:W-:Y:S02]  /*03d0*/  ISETP.LT.U32.AND P2, PT, R2, 0x80, !P2 ;  /* 0x000000800200780c */ /* 0x000fe40005741070 */
[----:B------:R-:W-:Y:S01]  /*03e0*/  LOP3.LUT R8, R8, 0x6, RZ, 0xc0, !PT ;  /* 0x0000000608087812 */ /* 0x000fe200078ec0ff */
[----:B------:R-:W-:Y:S01]  /*03f0*/  IMAD R7, R7, R10, R6 ;  /* 0x0000000a07077224 */ /* 0x000fe200078e0206 */
[----:B------:R-:W-:-:S02]  /*0400*/  SHF.R.S32.HI R10, RZ, 0x1f, R11 ;  /* 0x0000001fff0a7819 */ /* 0x000fc4000001140b */
[----:B------:R-:W-:Y:S02]  /*0410*/  ISETP.GE.U32.AND P4, PT, R18, UR12, PT ;  /* 0x0000000c12007c0c */ /* 0x000fe4000bf86070 */
[----:B------:R-:W-:Y:S01]  /*0420*/  LEA R26, R7, R8, 0x3 ;  /* 0x00000008071a7211 */ /* 0x000fe200078e18ff */
[----:B------:R-:W-:Y:S01]  /*0430*/  IMAD R10, R10, UR14, RZ ;  /* 0x0000000e0a0a7c24 */ /* 0x000fe2000f8e02ff */
[----:B------:R-:W-:Y:S02]  /*0440*/  ISETP.GE.AND.EX P4, PT, R19, UR13, PT, P4 ;  /* 0x0000000d13007c0c */ /* 0x000fe4000bf86340 */
[----:B------:R-:W-:Y:S01]  /*0450*/  SHF.R.S32.HI R27, RZ, 0x1f, R26 ;  /* 0x0000001fff1b7819 */ /* 0x000fe2000001141a */
[----:B------:R-:W3:Y:S01]  /*0460*/  @P2 LDC.64 R14, c[0x0][0x270] ;  /* 0x00009c00ff0e2b82 */ /* 0x000ee20000000a00 */
[C---:B------:R-:W-:Y:S01]  /*0470*/  IMAD R25, R11.reuse, UR15, R10 ;  /* 0x0000000f0b197c24 */ /* 0x040fe2000f8e020a */
[----:B------:R-:W-:Y:S01]  /*0480*/  ISETP.LT.U32.AND P4, PT, R2, 0x80, !P4 ;  /* 0x000000800200780c */ /* 0x000fe20006781070 */
[----:B------:R-:W-:-:S05]  /*0490*/  IMAD.WIDE.U32 R22, R11, UR14, R26 ;  /* 0x0000000e0b167c25 */ /* 0x000fca000f8e001a */
[----:B------:R-:W4:Y:S01]  /*04a0*/  @P0 LDC.64 R10, c[0x0][0x220] ;  /* 0x00008800ff0a0b82 */ /* 0x000f220000000a00 */
[----:B0-----:R-:W-:Y:S01]  /*04b0*/  @P0 IMAD R8, R13, R28, RZ ;  /* 0x0000001c0d080224 */ /* 0x001fe200078e02ff */
[----:B------:R-:W-:Y:S02]  /*04c0*/  IADD3 R13, R9, 0x40, RZ ;  /* 0x00000040090d7810 */ /* 0x000fe40007ffe0ff */
[----:B------:R-:W-:Y:S01]  /*04d0*/  IADD3 R25, R23, R25, RZ ;  /* 0x0000001917197210 */ /* 0x000fe20007ffe0ff */
[----:B------:R-:W-:Y:S01]  /*04e0*/  @P0 IMAD R7, R9, R29, R8 ;  /* 0x0000001d09070224 */ /* 0x000fe200078e0208 */
[----:B------:R-:W-:Y:S02]  /*04f0*/  ISETP.GE.U32.AND P3, PT, R13, UR12, PT ;  /* 0x0000000c0d007c0c */ /* 0x000fe4000bf66070 */
[----:B------:R-:W-:Y:S02]  /*0500*/  SHF.R.S32.HI R20, RZ, 0x1f, R13 ;  /* 0x0000001fff147819 */ /* 0x000fe4000001140d */
[----:B------:R-:W-:-:S02]  /*0510*/  @P0 MOV R24, R22 ;  /* 0x0000001600180202 */ /* 0x000fc40000000f00 */
[----:B------:R-:W-:Y:S02]  /*0520*/  ISETP.GE.AND.EX P3, PT, R20, UR13, PT, P3 ;  /* 0x0000000d14007c0c */ /* 0x000fe4000bf66330 */
[----:B------:R-:W-:Y:S01]  /*0530*/  @P2 MOV R30, R22 ;  /* 0x00000016001e2202 */ /* 0x000fe20000000f00 */
[----:B------:R-:W-:Y:S01]  /*0540*/  @P0 IMAD.WIDE.U32 R28, R9, R28, R24 ;  /* 0x0000001c091c0225 */ /* 0x000fe200078e0018 */
[----:B------:R-:W-:Y:S01]  /*0550*/  ISETP.LT.U32.AND P3, PT, R2, 0x80, !P3 ;  /* 0x000000800200780c */ /* 0x000fe20005f61070 */
[----:B------:R-:W0:Y:S01]  /*0560*/  @P2 LDC.64 R8, c[0x0][0x220] ;  /* 0x00008800ff082b82 */ /* 0x000e220000000a00 */
[----:B------:R-:W-:Y:S01]  /*0570*/  @P2 MOV R31, R25 ;  /* 0x00000019001f2202 */ /* 0x000fe20000000f00 */
[----:B---3--:R-:W-:Y:S01]  /*0580*/  @P2 IMAD R17, R17, R14, RZ ;  /* 0x0000000e11112224 */ /* 0x008fe200078e02ff */
[----:B------:R-:W-:-:S03]  /*0590*/  @P0 IADD3 R7, R29, R7, RZ ;  /* 0x000000071d070210 */ /* 0x000fc60007ffe0ff */
[C---:B------:R-:W-:Y:S02]  /*05a0*/  @P2 IMAD R15, R16.reuse, R15, R17 ;  /* 0x0000000f100f2224 */ /* 0x040fe400078e0211 */
[----:B------:R-:W-:Y:S01]  /*05b0*/  @P2 IMAD.WIDE.U32 R16, R16, R14, R30 ;  /* 0x0000000e10102225 */ /* 0x000fe200078e001e */
[----:B----4-:R-:W-:-:S04]  /*05c0*/  @P0 LEA R30, P5, R28, R10, 0x1 ;  /* 0x0000000a1c1e0211 */ /* 0x010fc800078a08ff */
[----:B------:R-:W-:Y:S02]  /*05d0*/  @P0 LEA.HI.X R31, R28, R11, R7, 0x1, P5 ;  /* 0x0000000b1c1f0211 */ /* 0x000fe400028f0c07 */
[----:B------:R-:W3:Y:S01]  /*05e0*/  @P3 LDC.64 R10, c[0x0][0x270] ;  /* 0x00009c00ff0a3b82 */ /* 0x000ee20000000a00 */
[----:B------:R-:W-:-:S07]  /*05f0*/  @P2 IADD3 R7, R17, R15, RZ ;  /* 0x0000000f11072210 */ /* 0x000fce0007ffe0ff */
[----:B------:R-:W4:Y:S01]  /*0600*/  @P4 LDC.64 R14, c[0x0][0x270] ;  /* 0x00009c00ff0e4b82 */ /* 0x000f220000000a00 */
[----:B0-----:R-:W-:-:S04]  /*0610*/  @P2 LEA R28, P5, R16, R8, 0x1 ;  /* 0x00000008101c2211 */ /* 0x001fc800078a08ff */
[----:B------:R-:W-:Y:S02]  /*0620*/  @P2 LEA.HI.X R29, R16, R9, R7, 0x1, P5 ;  /* 0x00000009101d2211 */ /* 0x000fe400028f0c07 */
[----:B------:R-:W-:Y:S01]  /*0630*/  MOV R12, RZ ;  /* 0x000000ff000c7202 */ /* 0x000fe20000000f00 */
[----:B------:R-:W0:Y:S01]  /*0640*/  @P3 LDC.64 R16, c[0x0][0x220] ;  /* 0x00008800ff103b82 */ /* 0x000e220000000a00 */
[----:B------:R-:W-:Y:S02]  /*0650*/  @P3 MOV R21, R25 ;  /* 0x0000001900153202 */ /* 0x000fe40000000f00 */
[----:B------:R-:W-:Y:S02]  /*0660*/  MOV R7, RZ ;  /* 0x000000ff00077202 */ /* 0x000fe40000000f00 */
[----:B------:R5:W2:Y:S03]  /*0670*/  @P2 LDG.E R12, desc[UR8][R28.64] ;  /* 0x000000081c0c2981 */ /* 0x000aa6000c1e1900 */
[----:B------:R-:W1:Y:S01]  /*0680*/  @P4 LDC.64 R8, c[0x0][0x220] ;  /* 0x00008800ff084b82 */ /* 0x000e620000000a00 */
[----:B---3--:R-:W-:Y:S01]  /*0690*/  @P3 IMAD R20, R20, R10, RZ ;  /* 0x0000000a14143224 */ /* 0x008fe200078e02ff */
[----:B------:R-:W3:Y:S03]  /*06a0*/  @P0 LDG.E R7, desc[UR8][R30.64] ;  /* 0x000000081e070981 */ /* 0x000ee6000c1e1900 */
[----:B------:R-:W-:Y:S01]  /*06b0*/  @P3 IMAD R11, R13, R11, R20 ;  /* 0x0000000b0d0b3224 */ /* 0x000fe200078e0214 */
[----:B------:R-:W-:-:S02]  /*06c0*/  @P3 MOV R20, R22 ;  /* 0x0000001600143202 */ /* 0x000fc40000000f00 */
[----:B-----5:R-:W-:Y:S01]  /*06d0*/  @P4 MOV R28, R22 ;  /* 0x00000016001c4202 */ /* 0x020fe20000000f00 */
[----:B----4-:R-:W-:Y:S01]  /*06e0*/  @P4 IMAD R19, R19, R14, RZ ;  /* 0x0000000e13134224 */ /* 0x010fe200078e02ff */
[----:B------:R-:W-:Y:S01]  /*06f0*/  @P4 MOV R29, R25 ;  /* 0x00000019001d4202 */ /* 0x000fe20000000f00 */
[----:B------:R-:W-:-:S04]  /*0700*/  @P3 IMAD.WIDE.U32 R20, R13, R10, R20 ;  /* 0x0000000a0d143225 */ /* 0x000fc800078e0014 */
[C---:B------:R-:W-:Y:S02]  /*0710*/  @P4 IMAD R15, R18.reuse, R15, R19 ;  /* 0x0000000f120f4224 */ /* 0x040fe400078e0213 */
[----:B------:R-:W-:Y:S01]  /*0720*/  @P4 IMAD.WIDE.U32 R28, R18, R14, R28 ;  /* 0x0000000e121c4225 */ /* 0x000fe200078e001c */
[----:B------:R-:W-:Y:S02]  /*0730*/  @P3 IADD3 R11, R21, R11, RZ ;  /* 0x0000000b150b3210 */ /* 0x000fe40007ffe0ff */
[----:B0-----:R-:W-:Y:S02]  /*0740*/  @P3 LEA R16, P0, R20, R16, 0x1 ;  /* 0x0000001014103211 */ /* 0x001fe400078008ff */
[----:B------:R-:W-:Y:S02]  /*0750*/  @P4 IADD3 R15, R29, R15, RZ ;  /* 0x0000000f1d0f4210 */ /* 0x000fe40007ffe0ff */
[----:B-1----:R-:W-:Y:S02]  /*0760*/  @P4 LEA R8, P2, R28, R8, 0x1 ;  /* 0x000000081c084211 */ /* 0x002fe400078408ff */
[----:B------:R-:W-:-:S02]  /*0770*/  MOV R13, RZ ;  /* 0x000000ff000d7202 */ /* 0x000fc40000000f00 */
[----:B------:R-:W-:Y:S02]  /*0780*/  @P3 LEA.HI.X R17, R20, R17, R11, 0x1, P0 ;  /* 0x0000001114113211 */ /* 0x000fe400000f0c0b */
[----:B------:R-:W-:Y:S02]  /*0790*/  MOV R14, RZ ;  /* 0x000000ff000e7202 */ /* 0x000fe40000000f00 */
[----:B------:R-:W-:Y:S01]  /*07a0*/  @P4 LEA.HI.X R9, R28, R9, R15, 0x1, P2 ;  /* 0x000000091c094211 */ /* 0x000fe200010f0c0f */
[----:B------:R0:W4:Y:S04]  /*07b0*/  @P3 LDG.E R13, desc[UR8][R16.64] ;  /* 0x00000008100d3981 */ /* 0x000128000c1e1900 */
[----:B------:R1:W5:Y:S01]  /*07c0*/  @P4 LDG.E R14, desc[UR8][R8.64] ;  /* 0x00000008080e4981 */ /* 0x000362000c1e1900 */
[----:B------:R-:W0:Y:S01]  /*07d0*/  S2UR UR6, SR_CgaCtaId ;  /* 0x00000000000679c3 */ /* 0x000e220000008800 */
[----:B------:R-:W-:-:S02]  /*07e0*/  UMOV UR5, 0x400 ;  /* 0x0000040000057882 */ /* 0x000fc40000000000 */
[----:B0-----:R-:W-:Y:S01]  /*07f0*/  ULEA UR5, UR6, UR5, 0x18 ;  /* 0x0000000506057291 */ /* 0x001fe2000f8ec03f */
[----:B------:R-:W-:Y:S01]  /*0800*/  BSSY B0, `(.L_x_2037) ;  /* 0x0000050000007945 */ /* 0x000fe20003800000 */
[----:B--2---:R-:W-:Y:S02]  /*0810*/  PRMT R15, R12, 0x7632, R15 ;  /* 0x000076320c0f7816 */ /* 0x004fe4000000000f */
[----:B---3--:R-:W-:Y:S02]  /*0820*/  PRMT R10, R7, 0x7632, R10 ;  /* 0x00007632070a7816 */ /* 0x008fe4000000000a */
[----:B------:R-:W-:Y:S02]  /*0830*/  SHF.L.U32 R19, R15, 0x10, RZ ;  /* 0x000000100f137819 */ /* 0x000fe400000006ff */
[----:B------:R-:W-:Y:S01]  /*0840*/  SHF.L.U32 R11, R10, 0x10, RZ ;  /* 0x000000100a0b7819 */ /* 0x000fe200000006ff */
[----:B------:R-:W-:Y:S01]  /*0850*/  IMAD.U32 R10, R7, 0x10000, RZ ;  /* 0x00010000070a7824 */ /* 0x000fe200078e00ff */
[----:B------:R-:W-:Y:S01]  /*0860*/  SHF.L.U32 R18, R12, 0x10, RZ ;  /* 0x000000100c127819 */ /* 0x000fe200000006ff */
[----:B------:R-:W-:-:S02]  /*0870*/  FMUL.FTZ R21, R19, R19 ;  /* 0x0000001313157220 */ /* 0x000fc40000410000 */
[----:B------:R-:W-:Y:S01]  /*0880*/  FMUL.FTZ R15, R11, R11 ;  /* 0x0000000b0b0f7220 */ /* 0x000fe20000410000 */
[----:B------:R-:W-:Y:S01]  /*0890*/  FADD.FTZ R11, R10, R11 ;  /* 0x0000000b0a0b7221 */ /* 0x000fe20000010000 */
[----:B------:R-:W-:Y:S02]  /*08a0*/  FADD.FTZ R16, R18, R19 ;  /* 0x0000001312107221 */ /* 0x000fe40000010000 */
[----:B------:R-:W-:Y:S01]  /*08b0*/  FFMA.FTZ R10, R10, R10, R15 ;  /* 0x0000000a0a0a7223 */ /* 0x000fe2000001000f */
[----:B------:R-:W-:Y:S01]  /*08c0*/  FADD.FTZ R11, RZ, R11 ;  /* 0x0000000bff0b7221 */ /* 0x000fe20000010000 */
[----:B-1----:R-:W-:Y:S02]  /*08d0*/  FFMA.FTZ R8, R18, R18, R21 ;  /* 0x0000001212087223 */ /* 0x002fe40000010015 */
[----:B------:R-:W0:Y:S01]  /*08e0*/  S2R R18, SR_LANEID ;  /* 0x0000000000127919 */ /* 0x000e220000000000 */
[----:B------:R-:W-:Y:S01]  /*08f0*/  FADD.FTZ R11, R11, R16 ;  /* 0x000000100b0b7221 */ /* 0x000fe20000010000 */
[----:B----4-:R-:W-:-:S02]  /*0900*/  PRMT R9, R13, 0x7632, R9 ;  /* 0x000076320d097816 */ /* 0x010fc40000000009 */
[C---:B-----5:R-:W-:Y:S02]  /*0910*/  PRMT R15, R14.reuse, 0x7632, R15 ;  /* 0x000076320e0f7816 */ /* 0x060fe4000000000f */
[----:B------:R-:W-:Y:S02]  /*0920*/  SHF.L.U32 R17, R9, 0x10, RZ ;  /* 0x0000001009117819 */ /* 0x000fe400000006ff */
[----:B------:R-:W-:Y:S01]  /*0930*/  SHF.L.U32 R9, R15, 0x10, RZ ;  /* 0x000000100f097819 */ /* 0x000fe200000006ff */
[----:B------:R-:W-:Y:S01]  /*0940*/  FADD.FTZ R15, RZ, R10 ;  /* 0x0000000aff0f7221 */ /* 0x000fe20000010000 */
[----:B------:R-:W-:Y:S01]  /*0950*/  SHF.L.U32 R16, R13, 0x10, RZ ;  /* 0x000000100d107819 */ /* 0x000fe200000006ff */
[----:B------:R-:W-:Y:S01]  /*0960*/  FMUL.FTZ R19, R17, R17 ;  /* 0x0000001111137220 */ /* 0x000fe20000410000 */
[----:B------:R-:W-:Y:S01]  /*0970*/  SHF.L.U32 R10, R14, 0x10, RZ ;  /* 0x000000100e0a7819 */ /* 0x000fe200000006ff */
[----:B------:R-:W-:Y:S01]  /*0980*/  FADD.FTZ R8, R15, R8 ;  /* 0x000000080f087221 */ /* 0x000fe20000010000 */
[----:B------:R-:W-:Y:S01]  /*0990*/  FMUL.FTZ R15, R9, R9 ;  /* 0x00000009090f7220 */ /* 0x000fe20000410000 */
[C---:B------:R-:W-:Y:S01]  /*09a0*/  FADD.FTZ R20, R16.reuse, R17 ;  /* 0x0000001110147221 */ /* 0x040fe20000010000 */
[----:B------:R-:W-:Y:S01]  /*09b0*/  FFMA.FTZ R19, R16, R16, R19 ;  /* 0x0000001010137223 */ /* 0x000fe20000010013 */
[C---:B------:R-:W-:Y:S01]  /*09c0*/  FADD.FTZ R16, R10.reuse, R9 ;  /* 0x000000090a107221 */ /* 0x040fe20000010000 */
[----:B------:R-:W-:Y:S01]  /*09d0*/  FFMA.FTZ R15, R10, R10, R15 ;  /* 0x0000000a0a0f7223 */ /* 0x000fe2000001000f */
[----:B------:R-:W-:Y:S01]  /*09e0*/  FADD.FTZ R11, R11, R20 ;  /* 0x000000140b0b7221 */ /* 0x000fe20000010000 */
[----:B------:R-:W-:-:S03]  /*09f0*/  FADD.FTZ R8, R8, R19 ;  /* 0x0000001308087221 */ /* 0x000fc60000010000 */
[----:B------:R-:W-:Y:S01]  /*0a00*/  FADD.FTZ R16, R11, R16 ;  /* 0x000000100b107221 */ /* 0x000fe20000010000 */
[----:B------:R-:W-:-:S04]  /*0a10*/  FADD.FTZ R17, R8, R15 ;  /* 0x0000000f08117221 */ /* 0x000fc80000010000 */
[----:B------:R-:W1:Y:S04]  /*0a20*/  SHFL.DOWN PT, R9, R16, 0x1, 0x1f ;  /* 0x08201f0010097f89 */ /* 0x000e6800000e0000 */
[----:B------:R-:W2:Y:S01]  /*0a30*/  SHFL.DOWN PT, R8, R17, 0x1, 0x1f ;  /* 0x08201f0011087f89 */ /* 0x000ea200000e0000 */
[----:B0-----:R-:W-:-:S13]  /*0a40*/  ISETP.GT.AND P0, PT, R18, 0x1e, PT ;  /* 0x0000001e1200780c */ /* 0x001fda0003f04270 */
[----:B-1----:R-:W-:Y:S01]  /*0a50*/  @!P0 FADD.FTZ R16, R16, R9 ;  /* 0x0000000910108221 */ /* 0x002fe20000010000 */
[----:B--2---:R-:W-:-:S04]  /*0a60*/  @!P0 FADD.FTZ R17, R17, R8 ;  /* 0x0000000811118221 */ /* 0x004fc80000010000 */
[----:B------:R-:W0:Y:S04]  /*0a70*/  SHFL.DOWN PT, R9, R16, 0x2, 0x1f ;  /* 0x08401f0010097f89 */ /* 0x000e2800000e0000 */
[----:B------:R-:W1:Y:S01]  /*0a80*/  SHFL.DOWN PT, R8, R17, 0x2, 0x1f ;  /* 0x08401f0011087f89 */ /* 0x000e6200000e0000 */
[----:B------:R-:W-:-:S13]  /*0a90*/  ISETP.GT.AND P0, PT, R18, 0x1d, PT ;  /* 0x0000001d1200780c */ /* 0x000fda0003f04270 */
[----:B0-----:R-:W-:Y:S01]  /*0aa0*/  @!P0 FADD.FTZ R16, R16, R9 ;  /* 0x0000000910108221 */ /* 0x001fe20000010000 */
[----:B-1----:R-:W-:-:S04]  /*0ab0*/  @!P0 FADD.FTZ R17, R17, R8 ;  /* 0x0000000811118221 */ /* 0x002fc80000010000 */
[----:B------:R-:W0:Y:S04]  /*0ac0*/  SHFL.DOWN PT, R9, R16, 0x4, 0x1f ;  /* 0x08801f0010097f89 */ /* 0x000e2800000e0000 */
[----:B------:R-:W1:Y:S01]  /*0ad0*/  SHFL.DOWN PT, R8, R17, 0x4, 0x1f ;  /* 0x08801f0011087f89 */ /* 0x000e6200000e0000 */
[----:B------:R-:W-:-:S13]  /*0ae0*/  ISETP.GT.AND P0, PT, R18, 0x1b, PT ;  /* 0x0000001b1200780c */ /* 0x000fda0003f04270 */
[----:B0-----:R-:W-:Y:S01]  /*0af0*/  @!P0 FADD.FTZ R16, R16, R9 ;  /* 0x0000000910108221 */ /* 0x001fe20000010000 */
[----:B-1----:R-:W-:-:S04]  /*0b00*/  @!P0 FADD.FTZ R17, R17, R8 ;  /* 0x0000000811118221 */ /* 0x002fc80000010000 */
[----:B------:R-:W0:Y:S04]  /*0b10*/  SHFL.DOWN PT, R9, R16, 0x8, 0x1f ;  /* 0x09001f0010097f89 */ /* 0x000e2800000e0000 */
[----:B------:R-:W1:Y:S01]  /*0b20*/  SHFL.DOWN PT, R8, R17, 0x8, 0x1f ;  /* 0x09001f0011087f89 */ /* 0x000e6200000e0000 */
[----:B------:R-:W-:Y:S02]  /*0b30*/  ISETP.GT.AND P0, PT, R18, 0x17, PT ;  /* 0x000000171200780c */ /* 0x000fe40003f04270 */
[----:B------:R-:W-:-:S11]  /*0b40*/  SHF.R.S32.HI R11, RZ, 0x1f, R2 ;  /* 0x0000001fff0b7819 */ /* 0x000fd60000011402 */
[----:B0-----:R-:W-:Y:S01]  /*0b50*/  @!P0 FADD.FTZ R16, R16, R9 ;  /* 0x0000000910108221 */ /* 0x001fe20000010000 */
[----:B-1----:R-:W-:-:S04]  /*0b60*/  @!P0 FADD.FTZ R17, R17, R8 ;  /* 0x0000000811118221 */ /* 0x002fc80000010000 */
[----:B------:R-:W0:Y:S04]  /*0b70*/  SHFL.DOWN PT, R9, R16, 0x10, 0x1f ;  /* 0x0a001f0010097f89 */ /* 0x000e2800000e0000 */
[----:B------:R-:W1:Y:S01]  /*0b80*/  SHFL.DOWN PT, R8, R17, 0x10, 0x1f ;  /* 0x0a001f0011087f89 */ /* 0x000e6200000e0000 */
[C---:B------:R-:W-:Y:S02]  /*0b90*/  ISETP.GT.AND P0, PT, R18.reuse, 0xf, PT ;  /* 0x0000000f1200780c */ /* 0x040fe40003f04270 */
[----:B------:R-:W-:Y:S02]  /*0ba0*/  LEA.HI R11, R11, R2, RZ, 0x5 ;  /* 0x000000020b0b7211 */ /* 0x000fe400078f28ff */
[----:B------:R-:W-:Y:S02]  /*0bb0*/  ISETP.NE.AND P2, PT, R18, RZ, PT ;  /* 0x000000ff1200720c */ /* 0x000fe40003f45270 */
[----:B------:R-:W-:-:S04]  /*0bc0*/  SHF.R.S32.HI R11, RZ, 0x5, R11 ;  /* 0x00000005ff0b7819 */ /* 0x000fc8000001140b */
[----:B------:R-:W-:-:S03]  /*0bd0*/  LEA R11, R11, UR5, 0x3 ;  /* 0x000000050b0b7c11 */ /* 0x000fc6000f8e18ff */
[----:B0-----:R-:W-:Y:S01]  /*0be0*/  @!P0 FADD.FTZ R16, R16, R9 ;  /* 0x0000000910108221 */ /* 0x001fe20000010000 */
[----:B-1----:R-:W-:-:S05]  /*0bf0*/  @!P0 FADD.FTZ R17, R17, R8 ;  /* 0x0000000811118221 */ /* 0x002fca0000010000 */
[----:B------:R0:W-:Y:S01]  /*0c00*/  @!P2 STS.64 [R11+0x8], R16 ;  /* 0x000008100b00a388 */ /* 0x0001e20000000a00 */
[----:B------:R-:W-:Y:S01]  /*0c10*/  BAR.SYNC.DEFER_BLOCKING 0x0 ;  /* 0x0000000000007b1d */ /* 0x000fe20000010000 */
[----:B------:R-:W-:Y:S02]  /*0c20*/  ISETP.NE.AND P2, PT, R2, RZ, PT ;  /* 0x000000ff0200720c */ /* 0x000fe40003f45270 */
[----:B------:R-:W-:-:S11]  /*0c30*/  ISETP.GE.U32.AND P0, PT, R4, 0x2, PT ;  /* 0x000000020400780c */ /* 0x000fd60003f06070 */
        /* <DEDUP_REMOVED lines=12> */
.L_x_2038:
[----:B------:R-:W-:Y:S05]  /*0d00*/  BSYNC B0 ;  /* 0x0000000000007941 */ /* 0x000fea0003800000 */
.L_x_2037:
[----:B------:R-:W-:Y:S05]  /*0d10*/  @!P0 BRA `(.L_x_2039) ;  /* 0x0000001000708947 */ /* 0x000fea0003800000 */
        /* <DEDUP_REMOVED lines=10> */
[----:B------:R-:W-:Y:S01]  /*0dc0*/  LOP3.LUT P0, RZ, R5, 0x2, RZ, 0xc0, !PT ;  /* 0x0000000205ff7812 */ /* 0x000fe2000780c0ff */
[----:B------:R-:W-:Y:S01]  /*0dd0*/  IMAD R11, R3, UR7, R0 ;  /* 0x00000007030b7c24 */ /* 0x000fe2000f8e0200 */
[----:B------:R-:W-:Y:S02]  /*0de0*/  MOV R15, 0xffffffff ;  /* 0xffffffff000f7802 */ /* 0x000fe40000000f00 */
[----:B------:R-:W-:Y:S02]  /*0df0*/  SEL R19, R4, RZ, !P0 ;  /* 0x000000ff04137207 */ /* 0x000fe40004000000 */
[----:B------:R-:W-:Y:S02]  /*0e00*/  SEL R15, R15, 0x1, P0 ;  /* 0x000000010f0f7807 */ /* 0x000fe40000000000 */
[----:B------:R-:W-:Y:S02]  /*0e10*/  ISETP.NE.AND P0, PT, R19, -0x1, PT ;  /* 0xffffffff1300780c */ /* 0x000fe40003f05270 */
[----:B------:R-:W-:-:S04]  /*0e20*/  LEA R10, P3, R11, R28, 0x3 ;  /* 0x0000001c0b0a7211 */ /* 0x000fc800078618ff */
[----:B------:R-:W-:-:S05]  /*0e30*/  LEA.HI.X R11, R11, R29, RZ, 0x3, P3 ;  /* 0x0000001d0b0b7211 */ /* 0x000fca00018f1cff */
[----:B------:R0:W-:Y:S01]  /*0e40*/  STG.E.64 desc[UR8][R10.64], R16 ;  /* 0x000000100a007986 */ /* 0x0001e2000c101b08 */
[----:B------:R-:W-:Y:S06]  /*0e50*/  MEMBAR.ALL.GPU ;  /* 0x0000000000007992 */ /* 0x000fec000000a000 */
[----:B------:R-:W-:-:S00]  /*0e60*/  ERRBAR ;  /* 0x00000000000079ab */ /* 0x000fc00000000000 */
[----:B------:R-:W-:Y:S06]  /*0e70*/  CGAERRBAR ;  /* 0x00000000000075ab */ /* 0x000fec0000000000 */
[----:B------:R0:W-:Y:S01]  /*0e80*/  REDG.E.ADD.S32.STRONG.GPU desc[UR8][R8.64], R15 ;  /* 0x0000000f0800798e */ /* 0x0001e2000c10e388 */
[----:B------:R-:W-:Y:S05]  /*0e90*/  @!P0 BRA `(.L_x_2040) ;  /* 0x0000000000148947 */ /* 0x000fea0003800000 */
.L_x_2041:
[----:B0-----:R-:W2:Y:S04]  /*0ea0*/  LDG.E.STRONG.GPU R10, desc[UR8][R8.64] ;  /* 0x00000008080a7981 */ /* 0x001ea8000c1ef900 */
[----:B--2---:R-:W-:Y:S01]  /*0eb0*/  CCTL.IVALL ;  /* 0x00000000ff00798f */ /* 0x004fe20002000000 */
[----:B------:R-:W-:Y:S05]  /*0ec0*/  YIELD ;  /* 0x0000000000007946 */ /* 0x000fea0003800000 */
[----:B------:R-:W-:-:S13]  /*0ed0*/  ISETP.NE.AND P0, PT, R10, R19, PT ;  /* 0x000000130a00720c */ /* 0x000fda0003f05270 */
[----:B------:R-:W-:Y:S05]  /*0ee0*/  @P0 BRA `(.L_x_2041) ;  /* 0xfffffffc00ec0947 */ /* 0x000fea000383ffff */
.L_x_2040:
[----:B------:R-:W-:Y:S01]  /*0ef0*/  ISETP.NE.AND P0, PT, R4, RZ, PT ;  /* 0x000000ff0400720c */ /* 0x000fe20003f05270 */
[----:B------:R-:W-:Y:S05]  /*0f00*/  WARPSYNC.ALL ;  /* 0x0000000000007948 */ /* 0x000fea0003800000 */
[----:B------:R-:W-:Y:S07]  /*0f10*/  BAR.SYNC.DEFER_BLOCKING 0x0 ;  /* 0x0000000000007b1d */ /* 0x000fee0000010000 */
[----:B------:R-:W-:Y:S05]  /*0f20*/  @!P0 BRA `(.L_x_2039) ;  /* 0x0000000c00ec8947 */ /* 0x000fea0003800000 */
[----:B0-----:R-:W-:Y:S01]  /*0f30*/  IADD3 R8, R4, -0x1, RZ ;  /* 0xffffffff04087810 */ /* 0x001fe20007ffe0ff */
        /* <DEDUP_REMOVED lines=12> */
.L_x_2045:
[----:B------:R-:W-:-:S13]  /*1000*/  ISETP.EQ.OR P5, PT, R20, UR7, P2 ;  /* 0x0000000714007c0c */ /* 0x000fda00097a2670 */
[----:B------:R-:W-:-:S04]  /*1010*/  @!P5 IMAD R19, R3, R20, R0 ;  /* 0x000000140313d224 */ /* 0x000fc800078e0200 */
[----:B------:R-:W-:-:S06]  /*1020*/  @!P5 IMAD.WIDE.U32 R18, R19, 0x8, R28 ;  /* 0x000000081312d825 */ /* 0x000fcc00078e001c */
[----:B------:R-:W2:Y:S01]  /*1030*/  @!P5 LDG.E.64 R18, desc[UR8][R18.64] ;  /* 0x000000081212d981 */ /* 0x000ea2000c1e1b00 */
[C---:B------:R-:W-:Y:S02]  /*1040*/  IADD3 R11, R20.reuse, 0x1, RZ ;  /* 0x00000001140b7810 */ /* 0x040fe40007ffe0ff */
[----:B------:R-:W-:Y:S02]  /*1050*/  IADD3 R8, R20, 0x2, RZ ;  /* 0x0000000214087810 */ /* 0x000fe40007ffe0ff */
[----:B------:R-:W-:Y:S02]  /*1060*/  ISETP.EQ.OR P6, PT, R11, UR7, P2 ;  /* 0x000000070b007c0c */ /* 0x000fe400097c2670 */
[----:B------:R-:W-:-:S11]  /*1070*/  ISETP.EQ.OR P3, PT, R8, UR7, P2 ;  /* 0x0000000708007c0c */ /* 0x000fd60009762670 */
[C-C-:B------:R-:W-:Y:S02]  /*1080*/  @!P6 IMAD R11, R3.reuse, R11, R0.reuse ;  /* 0x0000000b030be224 */ /* 0x140fe400078e0200 */
[----:B------:R-:W-:Y:S02]  /*1090*/  @!P3 IMAD R9, R3, R8, R0 ;  /* 0x000000080309b224 */ /* 0x000fe400078e0200 */
[----:B------:R-:W-:-:S04]  /*10a0*/  @!P6 IMAD.WIDE.U32 R10, R11, 0x8, R28 ;  /* 0x000000080b0ae825 */ /* 0x000fc800078e001c */
[----:B------:R-:W-:Y:S02]  /*10b0*/  @!P3 IMAD.WIDE.U32 R8, R9, 0x8, R28 ;  /* 0x000000080908b825 */ /* 0x000fe400078e001c */
[----:B------:R-:W3:Y:S04]  /*10c0*/  @!P6 LDG.E.64 R10, desc[UR8][R10.64] ;  /* 0x000000080a0ae981 */ /* 0x000ee8000c1e1b00 */
[----:B------:R-:W4:Y:S01]  /*10d0*/  @!P3 LDG.E.64 R8, desc[UR8][R8.64] ;  /* 0x000000080808b981 */ /* 0x000f22000c1e1b00 */
[----:B--2---:R-:W-:Y:S01]  /*10e0*/  @!P5 FADD.FTZ R16, R16, R18 ;  /* 0x000000121010d221 */ /* 0x004fe20000010000 */
[----:B------:R-:W-:-:S04]  /*10f0*/  IADD3 R18, R20, 0x3, RZ ;  /* 0x0000000314127810 */ /* 0x000fc80007ffe0ff */
[----:B------:R-:W-:Y:S01]  /*1100*/  ISETP.EQ.OR P4, PT, R18, UR7, P2 ;  /* 0x0000000712007c0c */ /* 0x000fe20009782670 */
[----:B------:R-:W-:-:S12]  /*1110*/  @!P5 FADD.FTZ R17, R17, R19 ;  /* 0x000000131111d221 */ /* 0x000fd80000010000 */
[----:B------:R-:W-:-:S04]  /*1120*/  @!P4 IMAD R21, R3, R18, R0 ;  /* 0x000000120315c224 */ /* 0x000fc800078e0200 */
[----:B------:R-:W-:-:S06]  /*1130*/  @!P4 IMAD.WIDE.U32 R18, R21, 0x8, R28 ;  /* 0x000000081512c825 */ /* 0x000fcc00078e001c */
[----:B------:R-:W2:Y:S01]  /*1140*/  @!P4 LDG.E.64 R18, desc[UR8][R18.64] ;  /* 0x000000081212c981 */ /* 0x000ea2000c1e1b00 */
[----:B---3--:R-:W-:Y:S01]  /*1150*/  @!P6 FADD.FTZ R16, R16, R10 ;  /* 0x0000000a1010e221 */ /* 0x008fe20000010000 */
[----:B------:R-:W-:-:S03]  /*1160*/  IADD3 R10, R20, 0x4, RZ ;  /* 0x00000004140a7810 */ /* 0x000fc60007ffe0ff */
[----:B----4-:R-:W-:Y:S01]  /*1170*/  @!P3 FADD.FTZ R16, R16, R8 ;  /* 0x000000081010b221 */ /* 0x010fe20000010000 */
[----:B------:R-:W-:Y:S02]  /*1180*/  ISETP.EQ.OR P5, PT, R10, UR7, P2 ;  /* 0x000000070a007c0c */ /* 0x000fe400097a2670 */
[----:B------:R-:W-:Y:S01]  /*1190*/  IADD3 R8, R20, 0x5, RZ ;  /* 0x0000000514087810 */ /* 0x000fe20007ffe0ff */
[----:B------:R-:W-:-:S03]  /*11a0*/  @!P6 FADD.FTZ R17, R17, R11 ;  /* 0x0000000b1111e221 */ /* 0x000fc60000010000 */
[----:B------:R-:W-:Y:S01]  /*11b0*/  ISETP.EQ.OR P6, PT, R8, UR7, P2 ;  /* 0x0000000708007c0c */ /* 0x000fe200097c2670 */
[----:B------:R-:W-:-:S06]  /*11c0*/  @!P3 FADD.FTZ R17, R17, R9 ;  /* 0x000000091111b221 */ /* 0x000fcc0000010000 */
[----:B------:R-:W-:-:S04]  /*11d0*/  @!P5 IMAD R11, R3, R10, R0 ;  /* 0x0000000a030bd224 */ /* 0x000fc800078e0200 */
[----:B------:R-:W-:-:S04]  /*11e0*/  @!P5 IMAD.WIDE.U32 R10, R11, 0x8, R28 ;  /* 0x000000080b0ad825 */ /* 0x000fc800078e001c */
[----:B------:R-:W-:Y:S02]  /*11f0*/  @!P6 IMAD R9, R3, R8, R0 ;  /* 0x000000080309e224 */ /* 0x000fe400078e0200 */
[----:B------:R-:W3:Y:S02]  /*1200*/  @!P5 LDG.E.64 R10, desc[UR8][R10.64] ;  /* 0x000000080a0ad981 */ /* 0x000ee4000c1e1b00 */
[----:B------:R-:W-:-:S06]  /*1210*/  @!P6 IMAD.WIDE.U32 R8, R9, 0x8, R28 ;  /* 0x000000080908e825 */ /* 0x000fcc00078e001c */
        /* <DEDUP_REMOVED lines=8> */
[----:B------:R-:W-:-:S04]  /*12a0*/  IADD3 R21, R20, 0x7, RZ ;  /* 0x0000000714157810 */ /* 0x000fc80007ffe0ff */
[----:B------:R-:W-:Y:S01]  /*12b0*/  ISETP.EQ.OR P4, PT, R21, UR7, P2 ;  /* 0x0000000715007c0c */ /* 0x000fe20009782670 */
[----:B---3--:R-:W-:Y:S01]  /*12c0*/  @!P5 FADD.FTZ R17, R17, R11 ;  /* 0x0000000b1111d221 */ /* 0x008fe20000010000 */
[----:B------:R-:W-:Y:S01]  /*12d0*/  @!P5 FADD.FTZ R16, R16, R10 ;  /* 0x0000000a1010d221 */ /* 0x000fe20000010000 */
[----:B------:R-:W-:Y:S02]  /*12e0*/  IADD3 R10, R20, 0x8, RZ ;  /* 0x00000008140a7810 */ /* 0x000fe40007ffe0ff */
[----:B----4-:R-:W-:Y:S01]  /*12f0*/  @!P6 FADD.FTZ R17, R17, R9 ;  /* 0x000000091111e221 */ /* 0x010fe20000010000 */
[----:B------:R-:W-:Y:S01]  /*1300*/  @!P6 FADD.FTZ R16, R16, R8 ;  /* 0x000000081010e221 */ /* 0x000fe20000010000 */
[----:B------:R-:W-:Y:S02]  /*1310*/  ISETP.EQ.OR P6, PT, R10, UR7, P2 ;  /* 0x000000070a007c0c */ /* 0x000fe400097c2670 */
[----:B------:R-:W-:-:S04]  /*1320*/  IADD3 R11, R20, 0x9, RZ ;  /* 0x00000009140b7810 */ /* 0x000fc80007ffe0ff */
[----:B------:R-:W-:Y:S01]  /*1330*/  @!P4 IMAD R9, R3, R21, R0 ;  /* 0x000000150309c224 */ /* 0x000fe200078e0200 */
[----:B------:R-:W-:-:S03]  /*1340*/  ISETP.EQ.OR P5, PT, R11, UR7, P2 ;  /* 0x000000070b007c0c */ /* 0x000fc600097a2670 */
[----:B------:R-:W-:-:S06]  /*1350*/  @!P4 IMAD.WIDE.U32 R8, R9, 0x8, R28 ;  /* 0x000000080908c825 */ /* 0x000fcc00078e001c */
[----:B------:R-:W3:Y:S01]  /*1360*/  @!P4 LDG.E.64 R8, desc[UR8][R8.64] ;  /* 0x000000080808c981 */ /* 0x000ee2000c1e1b00 */
[----:B------:R-:W-:-:S03]  /*1370*/  @!P6 IMAD R21, R3, R10, R0 ;  /* 0x0000000a0315e224 */ /* 0x000fc600078e0200 */
[----:B------:R-:W-:-:S04]  /*1380*/  @!P5 IMAD R11, R3, R11, R0 ;  /* 0x0000000b030bd224 */ /* 0x000fc800078e0200 */
[----:B------:R-:W-:-:S06]  /*1390*/  @!P5 IMAD.WIDE.U32 R10, R11, 0x8, R28 ;  /* 0x000000080b0ad825 */ /* 0x000fcc00078e001c */
[----:B------:R-:W4:Y:S01]  /*13a0*/  @!P5 LDG.E.64 R10, desc[UR8][R10.64] ;  /* 0x000000080a0ad981 */ /* 0x000f22000c1e1b00 */
[----:B--2---:R-:W-:Y:S01]  /*13b0*/  @!P3 FADD.FTZ R16, R16, R18 ;  /* 0x000000121010b221 */ /* 0x004fe20000010000 */
[----:B------:R-:W-:Y:S01]  /*13c0*/  @!P3 FADD.FTZ R17, R17, R19 ;  /* 0x000000131111b221 */ /* 0x000fe20000010000 */
[----:B------:R-:W-:-:S06]  /*13d0*/  @!P6 IMAD.WIDE.U32 R18, R21, 0x8, R28 ;  /* 0x000000081512e825 */ /* 0x000fcc00078e001c */
[----:B------:R-:W2:Y:S01]  /*13e0*/  @!P6 LDG.E.64 R18, desc[UR8][R18.64] ;  /* 0x000000081212e981 */ /* 0x000ea2000c1e1b00 */
[----:B---3--:R-:W-:Y:S01]  /*13f0*/  @!P4 FADD.FTZ R17, R17, R9 ;  /* 0x000000091111c221 */ /* 0x008fe20000010000 */
[----:B------:R-:W-:Y:S01]  /*1400*/  IADD3 R9, R20, 0xa, RZ ;  /* 0x0000000a14097810 */ /* 0x000fe20007ffe0ff */
[----:B------:R-:W-:Y:S01]  /*1410*/  @!P4 FADD.FTZ R16, R16, R8 ;  /* 0x000000081010c221 */ /* 0x000fe20000010000 */
[----:B------:R-:W-:Y:S02]  /*1420*/  IADD3 R8, R20, 0xb, RZ ;  /* 0x0000000b14087810 */ /* 0x000fe40007ffe0ff */
[----:B------:R-:W-:Y:S02]  /*1430*/  ISETP.EQ.OR P4, PT, R9, UR7, P2 ;  /* 0x0000000709007c0c */ /* 0x000fe40009782670 */
[----:B------:R-:W-:Y:S01]  /*1440*/  ISETP.EQ.OR P3, PT, R8, UR7, P2 ;  /* 0x0000000708007c0c */ /* 0x000fe20009762670 */
[----:B--2---:R-:W-:Y:S01]  /*1450*/  @!P6 FADD.FTZ R16, R16, R18 ;  /* 0x000000121010e221 */ /* 0x004fe20000010000 */
[----:B------:R-:W-:-:S09]  /*1460*/  @!P6 FADD.FTZ R17, R17, R19 ;  /* 0x000000131111e221 */ /* 0x000fd20000010000 */
[----:B------:R-:W-:Y:S02]  /*1470*/  @!P4 IMAD R19, R3, R9, R0 ;  /* 0x000000090313c224 */ /* 0x000fe400078e0200 */
[----:B----4-:R-:W-:Y:S01]  /*1480*/  @!P5 FADD.FTZ R16, R16, R10 ;  /* 0x0000000a1010d221 */ /* 0x010fe20000010000 */
[----:B------:R-:W-:Y:S02]  /*1490*/  VIADD R10, R20, 0xc ;  /* 0x0000000c140a7836 */ /* 0x000fe40000000000 */
[----:B------:R-:W-:-:S04]  /*14a0*/  @!P4 IMAD.WIDE.U32 R18, R19, 0x8, R28 ;  /* 0x000000081312c825 */ /* 0x000fc800078e001c */
[----:B------:R-:W-:Y:S01]  /*14b0*/  @!P3 IMAD R9, R3, R8, R0 ;  /* 0x000000080309b224 */ /* 0x000fe200078e0200 */
[----:B------:R-:W-:Y:S01]  /*14c0*/  ISETP.EQ.OR P6, PT, R10, UR7, P2 ;  /* 0x000000070a007c0c */ /* 0x000fe200097c2670 */
[----:B------:R-:W2:Y:S02]  /*14d0*/  @!P4 LDG.E.64 R18, desc[UR8][R18.64] ;  /* 0x000000081212c981 */ /* 0x000ea4000c1e1b00 */
[----:B------:R-:W-:-:S06]  /*14e0*/  @!P3 IMAD.WIDE.U32 R8, R9, 0x8, R28 ;  /* 0x000000080908b825 */ /* 0x000fcc00078e001c */
[----:B------:R-:W3:Y:S01]  /*14f0*/  @!P3 LDG.E.64 R8, desc[UR8][R8.64] ;  /* 0x000000080808b981 */ /* 0x000ee2000c1e1b00 */
[----:B------:R-:W-:-:S03]  /*1500*/  @!P5 FADD.FTZ R17, R17, R11 ;  /* 0x0000000b1111d221 */ /* 0x000fc60000010000 */
[----:B------:R-:W-:-:S04]  /*1510*/  @!P6 IMAD R21, R3, R10, R0 ;  /* 0x0000000a0315e224 */ /* 0x000fc800078e0200 */
[----:B------:R-:W-:-:S06]  /*1520*/  @!P6 IMAD.WIDE.U32 R10, R21, 0x8, R28 ;  /* 0x00000008150ae825 */ /* 0x000fcc00078e001c */
[----:B------:R-:W4:Y:S01]  /*1530*/  @!P6 LDG.E.64 R10, desc[UR8][R10.64] ;  /* 0x000000080a0ae981 */ /* 0x000f22000c1e1b00 */
[----:B------:R-:W-:-:S04]  /*1540*/  IADD3 R21, R20, 0xd, RZ ;  /* 0x0000000d14157810 */ /* 0x000fc80007ffe0ff */
[----:B------:R-:W-:Y:S01]  /*1550*/  ISETP.EQ.OR P5, PT, R21, UR7, P2 ;  /* 0x0000000715007c0c */ /* 0x000fe200097a2670 */
[----:B--2---:R-:W-:Y:S01]  /*1560*/  @!P4 FADD.FTZ R17, R17, R19 ;  /* 0x000000131111c221 */ /* 0x004fe20000010000 */
[----:B------:R-:W-:Y:S01]  /*1570*/  IADD3 R19, R20, 0xe, RZ ;  /* 0x0000000e14137810 */ /* 0x000fe20007ffe0ff */
[----:B------:R-:W-:Y:S01]  /*1580*/  @!P4 FADD.FTZ R16, R16, R18 ;  /* 0x000000121010c221 */ /* 0x000fe20000010000 */
[----:B------:R-:W-:Y:S02]  /*1590*/  IADD3 R18, R20, 0xf, RZ ;  /* 0x0000000f14127810 */ /* 0x000fe40007ffe0ff */
[----:B------:R-:W-:Y:S01]  /*15a0*/  ISETP.EQ.OR P4, PT, R19, UR7, P2 ;  /* 0x0000000713007c0c */ /* 0x000fe20009782670 */
[----:B---3--:R-:W-:-:S06]  /*15b0*/  @!P3 FADD.FTZ R17, R17, R9 ;  /* 0x000000091111b221 */ /* 0x008fcc0000010000 */
[----:B------:R-:W-:Y:S02]  /*15c0*/  @!P5 IMAD R9, R3, R21, R0 ;  /* 0x000000150309d224 */ /* 0x000fe400078e0200 */
[----:B------:R-:W-:Y:S01]  /*15d0*/  @!P3 FADD.FTZ R16, R16, R8 ;  /* 0x000000081010b221 */ /* 0x000fe20000010000 */
[----:B------:R-:W-:Y:S01]  /*15e0*/  ISETP.EQ.OR P3, PT, R18, UR7, P2 ;  /* 0x0000000712007c0c */ /* 0x000fe20009762670 */
[----:B------:R-:W-:-:S04]  /*15f0*/  @!P5 IMAD.WIDE.U32 R8, R9, 0x8, R28 ;  /* 0x000000080908d825 */ /* 0x000fc800078e001c */
[----:B------:R-:W-:Y:S02]  /*1600*/  @!P4 IMAD R19, R3, R19, R0 ;  /* 0x000000130313c224 */ /* 0x000fe400078e0200 */
[----:B------:R-:W2:Y:S01]  /*1610*/  @!P5 LDG.E.64 R8, desc[UR8][R8.64] ;  /* 0x000000080808d981 */ /* 0x000ea2000c1e1b00 */
[----:B----4-:R-:W-:Y:S01]  /*1620*/  @!P6 FADD.FTZ R16, R16, R10 ;  /* 0x0000000a1010e221 */ /* 0x010fe20000010000 */
[----:B------:R-:W-:Y:S01]  /*1630*/  @!P6 FADD.FTZ R17, R17, R11 ;  /* 0x0000000b1111e221 */ /* 0x000fe20000010000 */
        /* <DEDUP_REMOVED lines=15> */
.L_x_2044:
[----:B------:R-:W-:-:S13]  /*1730*/  ISETP.GT.AND P3, PT, R15, 0x4, PT ;  /* 0x000000040f00780c */ /* 0x000fda0003f64270 */
[----:B------:R-:W-:Y:S05]  /*1740*/  @!P3 BRA `(.L_x_2046) ;  /* 0x0000000000ecb947 */ /* 0x000fea0003800000 */
[C---:B------:R-:W-:Y:S02]  /*1750*/  ISETP.EQ.OR P3, PT, R20.reuse, UR7, P2 ;  /* 0x0000000714007c0c */ /* 0x040fe40009762670 */
[----:B------:R-:W-:-:S04]  /*1760*/  IADD3 R19, R20, 0x1, RZ ;  /* 0x0000000114137810 */ /* 0x000fc80007ffe0ff */
[----:B------:R-:W-:-:S07]  /*1770*/  ISETP.EQ.OR P4, PT, R19, UR7, P2 ;  /* 0x0000000713007c0c */ /* 0x000fce0009782670 */
[----:B------:R-:W-:-:S04]  /*1780*/  @!P3 IMAD R9, R20, R3, R0 ;  /* 0x000000031409b224 */ /* 0x000fc800078e0200 */
[----:B------:R-:W-:-:S06]  /*1790*/  @!P3 IMAD.WIDE.U32 R8, R9, 0x8, R28 ;  /* 0x000000080908b825 */ /* 0x000fcc00078e001c */
[----:B------:R-:W2:Y:S01]  /*17a0*/  @!P3 LDG.E.64 R8, desc[UR8][R8.64] ;  /* 0x000000080808b981 */ /* 0x000ea2000c1e1b00 */
[----:B------:R-:W-:-:S04]  /*17b0*/  @!P4 IMAD R19, R3, R19, R0 ;  /* 0x000000130313c224 */ /* 0x000fc800078e0200 */
[----:B------:R-:W-:-:S06]  /*17c0*/  @!P4 IMAD.WIDE.U32 R18, R19, 0x8, R28 ;  /* 0x000000081312c825 */ /* 0x000fcc00078e001c */
[----:B------:R-:W3:Y:S01]  /*17d0*/  @!P4 LDG.E.64 R18, desc[UR8][R18.64] ;  /* 0x000000081212c981 */ /* 0x000ee2000c1e1b00 */
[C---:B------:R-:W-:Y:S02]  /*17e0*/  IADD3 R11, R20.reuse, 0x2, RZ ;  /* 0x00000002140b7810 */ /* 0x040fe40007ffe0ff */
[----:B------:R-:W-:Y:S02]  /*17f0*/  IADD3 R10, R20, 0x3, RZ ;  /* 0x00000003140a7810 */ /* 0x000fe40007ffe0ff */
[----:B------:R-:W-:Y:S02]  /*1800*/  ISETP.EQ.OR P5, PT, R11, UR7, P2 ;  /* 0x000000070b007c0c */ /* 0x000fe400097a2670 */
[----:B------:R-:W-:Y:S02]  /*1810*/  ISETP.EQ.OR P0, PT, R10, UR7, P2 ;  /* 0x000000070a007c0c */ /* 0x000fe40009702670 */
[----:B------:R-:W-:-:S09]  /*1820*/  IADD3 R20, R20, 0x4, RZ ;  /* 0x0000000414147810 */ /* 0x000fd20007ffe0ff */
[C-C-:B------:R-:W-:Y:S02]  /*1830*/  @!P5 IMAD R11, R3.reuse, R11, R0.reuse ;  /* 0x0000000b030bd224 */ /* 0x140fe400078e0200 */
[----:B------:R-:W-:Y:S02]  /*1840*/  @!P0 IMAD R21, R3, R10, R0 ;  /* 0x0000000a03158224 */ /* 0x000fe400078e0200 */
[----:B--2---:R-:W-:Y:S01]  /*1850*/  @!P3 FADD.FTZ R16, R16, R8 ;  /* 0x000000081010b221 */ /* 0x004fe20000010000 */
[----:B------:R-:W-:Y:S01]  /*1860*/  @!P3 FADD.FTZ R17, R17, R9 ;  /* 0x000000091111b221 */ /* 0x000fe20000010000 */
[----:B------:R-:W-:Y:S01]  /*1870*/  @!P5 IMAD.WIDE.U32 R8, R11, 0x8, R28 ;  /* 0x000000080b08d825 */ /* 0x000fe200078e001c */
[----:B------:R-:W-:-:S04]  /*1880*/  ISETP.EQ.OR P3, PT, R20, UR7, P2 ;  /* 0x0000000714007c0c */ /* 0x000fc80009762670 */
[----:B------:R0:W2:Y:S02]  /*1890*/  @!P5 LDG.E.64 R10, desc[UR8][R8.64] ;  /* 0x00000008080ad981 */ /* 0x0000a4000c1e1b00 */
[----:B0-----:R-:W-:-:S06]  /*18a0*/  @!P0 IMAD.WIDE.U32 R8, R21, 0x8, R28 ;  /* 0x0000000815088825 */ /* 0x001fcc00078e001c */
[----:B------:R-:W4:Y:S01]  /*18b0*/  @!P0 LDG.E.64 R8, desc[UR8][R8.64] ;  /* 0x0000000808088981 */ /* 0x000f22000c1e1b00 */
[----:B---3--:R-:W-:Y:S01]  /*18c0*/  @!P4 FADD.FTZ R17, R17, R19 ;  /* 0x000000131111c221 */ /* 0x008fe20000010000 */
[----:B------:R-:W-:Y:S02]  /*18d0*/  @!P3 IMAD R19, R3, R20, R0 ;  /* 0x000000140313b224 */ /* 0x000fe400078e0200 */
[----:B------:R-:W-:Y:S02]  /*18e0*/  @!P4 FADD.FTZ R16, R16, R18 ;  /* 0x000000121010c221 */ /* 0x000fe40000010000 */
[----:B------:R-:W-:-:S06]  /*18f0*/  @!P3 IMAD.WIDE.U32 R18, R19, 0x8, R28 ;  /* 0x000000081312b825 */ /* 0x000fcc00078e001c */
[----:B------:R-:W3:Y:S01]  /*1900*/  @!P3 LDG.E.64 R18, desc[UR8][R18.64] ;  /* 0x000000081212b981 */ /* 0x000ee2000c1e1b00 */
[----:B------:R-:W-:Y:S01]  /*1910*/  IADD3 R31, R20, 0x1, RZ ;  /* 0x00000001141f7810 */ /* 0x000fe20007ffe0ff */
[----:B--2---:R-:W-:Y:S01]  /*1920*/  @!P5 FADD.FTZ R16, R16, R10 ;  /* 0x0000000a1010d221 */ /* 0x004fe20000010000 */
[----:B------:R-:W-:Y:S01]  /*1930*/  @!P5 FADD.FTZ R17, R17, R11 ;  /* 0x0000000b1111d221 */ /* 0x000fe20000010000 */
[----:B------:R-:W-:Y:S02]  /*1940*/  IADD3 R11, R20, 0x2, RZ ;  /* 0x00000002140b7810 */ /* 0x000fe40007ffe0ff */
[----:B------:R-:W-:Y:S02]  /*1950*/  ISETP.EQ.OR P5, PT, R31, UR7, P2 ;  /* 0x000000071f007c0c */ /* 0x000fe400097a2670 */
[----:B------:R-:W-:Y:S01]  /*1960*/  ISETP.EQ.OR P6, PT, R11, UR7, P2 ;  /* 0x000000070b007c0c */ /* 0x000fe200097c2670 */
[----:B----4-:R-:W-:Y:S01]  /*1970*/  @!P0 FADD.FTZ R16, R16, R8 ;  /* 0x0000000810108221 */ /* 0x010fe20000010000 */
[----:B------:R-:W-:-:S09]  /*1980*/  IADD3 R8, R20, 0x3, RZ ;  /* 0x0000000314087810 */ /* 0x000fd20007ffe0ff */
[--C-:B------:R-:W-:Y:S02]  /*1990*/  @!P5 IMAD R31, R3, R31, R0.reuse ;  /* 0x0000001f031fd224 */ /* 0x100fe400078e0200 */
[----:B------:R-:W-:Y:S01]  /*19a0*/  @!P0 FADD.FTZ R17, R17, R9 ;  /* 0x0000000911118221 */ /* 0x000fe20000010000 */
[----:B------:R-:W-:Y:S01]  /*19b0*/  @!P6 IMAD R11, R3, R11, R0 ;  /* 0x0000000b030be224 */ /* 0x000fe200078e0200 */
[----:B------:R-:W-:Y:S01]  /*19c0*/  ISETP.EQ.OR P4, PT, R8, UR7, P2 ;  /* 0x0000000708007c0c */ /* 0x000fe20009782670 */
[----:B------:R-:W-:-:S04]  /*19d0*/  @!P5 IMAD.WIDE.U32 R30, R31, 0x8, R28 ;  /* 0x000000081f1ed825 */ /* 0x000fc800078e001c */
[----:B------:R-:W-:-:S04]  /*19e0*/  @!P6 IMAD.WIDE.U32 R10, R11, 0x8, R28 ;  /* 0x000000080b0ae825 */ /* 0x000fc800078e001c */
[----:B---3--:R-:W-:Y:S01]  /*19f0*/  @!P3 FADD.FTZ R16, R16, R18 ;  /* 0x000000121010b221 */ /* 0x008fe20000010000 */
[----:B------:R-:W-:Y:S01]  /*1a00*/  @!P3 FADD.FTZ R17, R17, R19 ;  /* 0x000000131111b221 */ /* 0x000fe20000010000 */
[----:B------:R-:W2:Y:S02]  /*1a10*/  @!P6 LDG.E.64 R10, desc[UR8][R10.64] ;  /* 0x000000080a0ae981 */ /* 0x000ea4000c1e1b00 */
[----:B------:R-:W-:Y:S02]  /*1a20*/  @!P4 IMAD R18, R3, R8, R0 ;  /* 0x000000080312c224 */ /* 0x000fe400078e0200 */
[----:B------:R-:W3:Y:S02]  /*1a30*/  @!P5 LDG.E.64 R8, desc[UR8][R30.64] ;  /* 0x000000081e08d981 */ /* 0x000ee4000c1e1b00 */
[----:B------:R-:W-:-:S06]  /*1a40*/  @!P4 IMAD.WIDE.U32 R18, R18, 0x8, R28 ;  /* 0x000000081212c825 */ /* 0x000fcc00078e001c */
[----:B------:R-:W4:Y:S01]  /*1a50*/  @!P4 LDG.E.64 R18, desc[UR8][R18.64] ;  /* 0x000000081212c981 */ /* 0x000f22000c1e1b00 */
[----:B------:R-:W-:Y:S02]  /*1a60*/  IADD3 R15, R15, -0x4, RZ ;  /* 0xfffffffc0f0f7810 */ /* 0x000fe40007ffe0ff */
[----:B------:R-:W-:Y:S02]  /*1a70*/  PLOP3.LUT P0, PT, PT, PT, PT, 0x8, 0x0 ;  /* 0x000000000000781c */ /* 0x000fe40003f0e170 */
[----:B------:R-:W-:Y:S02]  /*1a80*/  IADD3 R15, R15, -0x4, RZ ;  /* 0xfffffffc0f0f7810 */ /* 0x000fe40007ffe0ff */
[----:B------:R-:W-:Y:S01]  /*1a90*/  IADD3 R20, R20, 0x4, RZ ;  /* 0x0000000414147810 */ /* 0x000fe20007ffe0ff */
[----:B---3--:R-:W-:Y:S01]  /*1aa0*/  @!P5 FADD.FTZ R16, R16, R8 ;  /* 0x000000081010d221 */ /* 0x008fe20000010000 */
[----:B------:R-:W-:-:S03]  /*1ab0*/  @!P5 FADD.FTZ R17, R17, R9 ;  /* 0x000000091111d221 */ /* 0x000fc60000010000 */
[----:B--2---:R-:W-:Y:S01]  /*1ac0*/  @!P6 FADD.FTZ R16, R16, R10 ;  /* 0x0000000a1010e221 */ /* 0x004fe20000010000 */
[----:B------:R-:W-:-:S03]  /*1ad0*/  @!P6 FADD.FTZ R17, R17, R11 ;  /* 0x0000000b1111e221 */ /* 0x000fc60000010000 */
[----:B----4-:R-:W-:Y:S01]  /*1ae0*/  @!P4 FADD.FTZ R16, R16, R18 ;  /* 0x000000121010c221 */ /* 0x010fe20000010000 */
[----:B------:R-:W-:-:S07]  /*1af0*/  @!P4 FADD.FTZ R17, R17, R19 ;  /* 0x000000131111c221 */ /* 0x000fce0000010000 */
.L_x_2046:
[----:B------:R-:W-:-:S13]  /*1b00*/  ISETP.NE.OR P0, PT, R15, RZ, P0 ;  /* 0x000000ff0f00720c */ /* 0x000fda0000705670 */
[----:B------:R-:W-:Y:S05]  /*1b10*/  @!P0 BRA `(.L_x_2042) ;  /* 0x00000000007c8947 */ /* 0x000fea0003800000 */
.L_x_2043:
        /* <DEDUP_REMOVED lines=8> */
[----:B------:R-:W-:-:S04]  /*1ba0*/  IADD3 R18, R20, 0x3, RZ ;  /* 0x0000000314127810 */ /* 0x000fc80007ffe0ff */
[----:B------:R-:W-:-:S05]  /*1bb0*/  ISETP.EQ.OR P5, PT, R18, UR7, P2 ;  /* 0x0000000712007c0c */ /* 0x000fca00097a2670 */
[C-C-:B------:R-:W-:Y:S02]  /*1bc0*/  @!P3 IMAD R31, R3.reuse, R31, R0.reuse ;  /* 0x0000001f031fb224 */ /* 0x140fe400078e0200 */
[----:B------:R-:W-:Y:S02]  /*1bd0*/  @!P4 IMAD R11, R3, R11, R0 ;  /* 0x0000000b030bc224 */ /* 0x000fe400078e0200 */
[----:B------:R-:W-:-:S04]  /*1be0*/  @!P3 IMAD.WIDE.U32 R30, R31, 0x8, R28 ;  /* 0x000000081f1eb825 */ /* 0x000fc800078e001c */
[----:B------:R-:W-:-:S04]  /*1bf0*/  @!P4 IMAD.WIDE.U32 R10, R11, 0x8, R28 ;  /* 0x000000080b0ac825 */ /* 0x000fc800078e001c */
[----:B------:R-:W-:Y:S02]  /*1c00*/  @!P5 IMAD R19, R3, R18, R0 ;  /* 0x000000120313d224 */ /* 0x000fe400078e0200 */
[----:B------:R-:W3:Y:S02]  /*1c10*/  @!P4 LDG.E.64 R10, desc[UR8][R10.64] ;  /* 0x000000080a0ac981 */ /* 0x000ee4000c1e1b00 */
[----:B------:R-:W-:-:S06]  /*1c20*/  @!P5 IMAD.WIDE.U32 R18, R19, 0x8, R28 ;  /* 0x000000081312d825 */ /* 0x000fcc00078e001c */
[----:B------:R-:W4:Y:S01]  /*1c30*/  @!P5 LDG.E.64 R18, desc[UR8][R18.64] ;  /* 0x000000081212d981 */ /* 0x000f22000c1e1b00 */
[----:B--2---:R-:W-:Y:S01]  /*1c40*/  @!P0 FADD.FTZ R16, R16, R8 ;  /* 0x0000000810108221 */ /* 0x004fe20000010000 */
[----:B------:R-:W-:Y:S02]  /*1c50*/  @!P0 FADD.FTZ R17, R17, R9 ;  /* 0x0000000911118221 */ /* 0x000fe40000010000 */
[----:B------:R-:W2:Y:S01]  /*1c60*/  @!P3 LDG.E.64 R8, desc[UR8][R30.64] ;  /* 0x000000081e08b981 */ /* 0x000ea2000c1e1b00 */
[----:B------:R-:W-:-:S04]  /*1c70*/  IADD3 R15, R15, -0x4, RZ ;  /* 0xfffffffc0f0f7810 */ /* 0x000fc80007ffe0ff */
[----:B------:R-:W-:Y:S02]  /*1c80*/  ISETP.NE.AND P0, PT, R15, RZ, PT ;  /* 0x000000ff0f00720c */ /* 0x000fe40003f05270 */
[----:B------:R-:W-:Y:S01]  /*1c90*/  IADD3 R20, R20, 0x4, RZ ;  /* 0x0000000414147810 */ /* 0x000fe20007ffe0ff */
[----:B--2---:R-:W-:Y:S01]  /*1ca0*/  @!P3 FADD.FTZ R16, R16, R8 ;  /* 0x000000081010b221 */ /* 0x004fe20000010000 */
[----:B------:R-:W-:-:S03]  /*1cb0*/  @!P3 FADD.FTZ R17, R17, R9 ;  /* 0x000000091111b221 */ /* 0x000fc60000010000 */
[----:B---3--:R-:W-:Y:S01]  /*1cc0*/  @!P4 FADD.FTZ R16, R16, R10 ;  /* 0x0000000a1010c221 */ /* 0x008fe20000010000 */
[----:B------:R-:W-:-:S03]  /*1cd0*/  @!P4 FADD.FTZ R17, R17, R11 ;  /* 0x0000000b1111c221 */ /* 0x000fc60000010000 */
[----:B----4-:R-:W-:Y:S01]  /*1ce0*/  @!P5 FADD.FTZ R16, R16, R18 ;  /* 0x000000121010d221 */ /* 0x010fe20000010000 */
[----:B------:R-:W-:Y:S01]  /*1cf0*/  @!P5 FADD.FTZ R17, R17, R19 ;  /* 0x000000131111d221 */ /* 0x000fe20000010000 */
[----:B------:R-:W-:Y:S06]  /*1d00*/  @P0 BRA `(.L_x_2043) ;  /* 0xfffffffc00840947 */ /* 0x000fec000383ffff */
.L_x_2042:
        /* <DEDUP_REMOVED lines=12> */
.L_x_2048:
[----:B------:R-:W-:Y:S05]  /*1dd0*/  BSYNC B0 ;  /* 0x0000000000007941 */ /* 0x000fea0003800000 */
.L_x_2047:
        /* <DEDUP_REMOVED lines=16> */
.L_x_2039:
[----:B------:R-:W1:Y:S01]  /*1ee0*/  S2UR UR6, SR_CgaCtaId ;  /* 0x00000000000679c3 */ /* 0x000e620000008800 */
[----:B------:R-:W-:Y:S01]  /*1ef0*/  UMOV UR5, 0x400 ;  /* 0x0000040000057882 */ /* 0x000fe20000000000 */
[----:B------:R-:W-:Y:S01]  /*1f00*/  ULDC UR11, c[0x0][0x2a4] ;  /* 0x0000a900000b7ab9 */ /* 0x000fe20000000800 */
[----:B0-----:R-:W-:Y:S01]  /*1f10*/  SHF.L.U32 R10, R26, 0x2, RZ ;  /* 0x000000021a0a7819 */ /* 0x001fe200000006ff */
[----:B------:R-:W-:Y:S01]  /*1f20*/  ULDC.64 UR12, c[0x0][0x228] ;  /* 0x00008a00000c7ab9 */ /* 0x000fe20000000a00 */
[----:B------:R-:W-:Y:S01]  /*1f30*/  SHF.R.S32.HI R11, RZ, 0x1f, R26 ;  /* 0x0000001fff0b7819 */ /* 0x000fe2000001141a */
[----:B------:R-:W-:Y:S01]  /*1f40*/  ULDC.64 UR14, c[0x0][0x230] ;  /* 0x00008c00000e7ab9 */ /* 0x000fe20000000a00 */
[----:B------:R-:W-:Y:S01]  /*1f50*/  IADD3 R18, P0, R10, UR12, RZ ;  /* 0x0000000c0a127c10 */ /* 0x000fe2000ff1e0ff */
[----:B------:R-:W0:Y:S01]  /*1f60*/  @P1 LDC.64 R8, c[0x0][0x218] ;  /* 0x00008600ff081b82 */ /* 0x000e220000000a00 */
[----:B------:R-:W-:Y:S02]  /*1f70*/  SHF.L.U64.HI R26, R26, 0x2, R11 ;  /* 0x000000021a1a7819 */ /* 0x000fe4000001020b */
[----:B------:R-:W-:-:S02]  /*1f80*/  IADD3 R10, P3, R10, UR14, RZ ;  /* 0x0000000e0a0a7c10 */ /* 0x000fc4000ff7e0ff */
[C---:B------:R-:W-:Y:S02]  /*1f90*/  IADD3.X R19, R26.reuse, UR13, RZ, P0, !PT ;  /* 0x0000000d1a137c10 */ /* 0x040fe400087fe4ff */
[----:B------:R-:W-:Y:S01]  /*1fa0*/  IADD3.X R11, R26, UR15, RZ, P3, !PT ;  /* 0x0000000f1a0b7c10 */ /* 0x000fe20009ffe4ff */
[----:B------:R-:W2:Y:S01]  /*1fb0*/  LDC R28, c[0x0][0x294] ;  /* 0x0000a500ff1c7b82 */ /* 0x000ea20000000800 */
[----:B------:R-:W-:Y:S01]  /*1fc0*/  ULDC.64 UR14, c[0x0][0x278] ;  /* 0x00009e00000e7ab9 */ /* 0x000fe20000000a00 */
[----:B-1----:R-:W-:Y:S01]  /*1fd0*/  ULEA UR5, UR6, UR5, 0x18 ;  /* 0x0000000506057291 */ /* 0x002fe2000f8ec03f */
[----:B0-----:R-:W-:-:S04]  /*1fe0*/  @P1 IMAD.WIDE R20, R6, 0x8, R8 ;  /* 0x0000000806141825 */ /* 0x001fc800078e0208 */
[----:B------:R-:W-:Y:S01]  /*1ff0*/  @P1 FMUL.FTZ R9, R17, UR11 ;  /* 0x0000000b11091c20 */ /* 0x000fe20008410000 */
[----:B------:R-:W-:-:S03]  /*2000*/  @P1 FMUL.FTZ R8, R16, UR11 ;  /* 0x0000000b10081c20 */ /* 0x000fc60008410000 */
[----:B------:R-:W-:Y:S04]  /*2010*/  @!P2 STS.64 [UR5+0x30], R16 ;  /* 0x00003010ff00a988 */ /* 0x000fe80008000a05 */
[----:B------:R0:W-:Y:S01]  /*2020*/  @P1 STG.E.64 desc[UR8][R20.64], R8 ;  /* 0x0000000814001986 */ /* 0x0001e2000c101b08 */
[----:B------:R-:W-:Y:S06]  /*2030*/  BAR.SYNC.DEFER_BLOCKING 0x0 ;  /* 0x0000000000007b1d */ /* 0x000fec0000010000 */
[----:B0-----:R0:W3:Y:S04]  /*2040*/  LDG.E.64 R8, desc[UR8][R18.64] ;  /* 0x0000000812087981 */ /* 0x0010e8000c1e1b00 */
[----:B------:R-:W3:Y:S01]  /*2050*/  LDG.E.64 R10, desc[UR8][R10.64] ;  /* 0x000000080a0a7981 */ /* 0x000ee2000c1e1b00 */
[----:B------:R-:W-:-:S02]  /*2060*/  ISETP.NE.AND P2, PT, RZ, UR10, PT ;  /* 0x0000000aff007c0c */ /* 0x000fc4000bf45270 */
[C---:B------:R-:W-:Y:S01]  /*2070*/  PRMT R20, R13.reuse, 0x7632, R20 ;  /* 0x000076320d147816 */ /* 0x040fe20000000014 */
[----:B------:R-:W1:Y:S01]  /*2080*/  LDS.64 R16, [UR5+0x30] ;  /* 0x00003005ff107984 */ /* 0x000e620008000a00 */
[----:B------:R-:W-:Y:S02]  /*2090*/  SHF.L.U32 R21, R13, 0x10, RZ ;  /* 0x000000100d157819 */ /* 0x000fe400000006ff */
[C---:B0-----:R-:W-:Y:S02]  /*20a0*/  PRMT R18, R7.reuse, 0x7632, R18 ;  /* 0x0000763207127816 */ /* 0x041fe40000000012 */
[----:B------:R-:W-:Y:S02]  /*20b0*/  SHF.L.U32 R7, R7, 0x10, RZ ;  /* 0x0000001007077819 */ /* 0x000fe400000006ff */
[----:B------:R-:W-:Y:S02]  /*20c0*/  SHF.L.U32 R18, R18, 0x10, RZ ;  /* 0x0000001012127819 */ /* 0x000fe400000006ff */
[----:B------:R-:W-:-:S02]  /*20d0*/  PRMT R19, R12, 0x7632, R19 ;  /* 0x000076320c137816 */ /* 0x000fc40000000013 */
[----:B------:R-:W-:Y:S02]  /*20e0*/  SHF.L.U32 R12, R12, 0x10, RZ ;  /* 0x000000100c0c7819 */ /* 0x000fe400000006ff */
[----:B------:R-:W-:Y:S02]  /*20f0*/  SHF.L.U32 R19, R19, 0x10, RZ ;  /* 0x0000001013137819 */ /* 0x000fe400000006ff */
[----:B------:R-:W-:Y:S01]  /*2100*/  SHF.L.U32 R20, R20, 0x10, RZ ;  /* 0x0000001014147819 */ /* 0x000fe200000006ff */
[----:B-1----:R-:W-:-:S04]  /*2110*/  FMUL.FTZ R16, R16, UR11 ;  /* 0x0000000b10107c20 */ /* 0x002fc80008410000 */
[C---:B------:R-:W-:Y:S01]  /*2120*/  FMUL.FTZ R26, R16.reuse, R16 ;  /* 0x00000010101a7220 */ /* 0x040fe20000410000 */
[----:B------:R-:W-:Y:S01]  /*2130*/  FADD.FTZ R7, R7, -R16 ;  /* 0x8000001007077221 */ /* 0x000fe20000010000 */
[----:B------:R-:W-:Y:S01]  /*2140*/  FADD.FTZ R18, -R16, R18 ;  /* 0x0000001210127221 */ /* 0x000fe20000010100 */
[----:B------:R-:W-:Y:S01]  /*2150*/  FADD.FTZ R12, R12, -R16 ;  /* 0x800000100c0c7221 */ /* 0x000fe20000010000 */
[----:B------:R-:W-:Y:S01]  /*2160*/  FFMA.FTZ R26, R17, UR11, -R26 ;  /* 0x0000000b111a7c23 */ /* 0x000fe2000801081a */
[----:B------:R-:W-:Y:S01]  /*2170*/  SHF.R.U32.HI R17, RZ, 0x2, R2 ;  /* 0x00000002ff117819 */ /* 0x000fe20000011602 */
[C---:B------:R-:W-:Y:S01]  /*2180*/  FADD.FTZ R27, -R16.reuse, R19 ;  /* 0x00000013101b7221 */ /* 0x040fe20000010100 */
[----:B------:R-:W-:Y:S01]  /*2190*/  FADD.FTZ R21, R21, -R16 ;  /* 0x8000001015157221 */ /* 0x000fe20000010000 */
[----:B------:R-:W-:Y:S01]  /*21a0*/  FADD.FTZ R20, -R16, R20 ;  /* 0x0000001410147221 */ /* 0x000fe20000010100 */
[----:B------:R-:W-:Y:S01]  /*21b0*/  FSETP.GTU.FTZ.AND P0, PT, R26, RZ, PT ;  /* 0x000000ff1a00720b */ /* 0x000fe20003f1c000 */
[----:B--2---:R-:W-:-:S05]  /*21c0*/  IMAD R17, R28, UR7, R17 ;  /* 0x000000071c117c24 */ /* 0x004fca000f8e0211 */
[----:B------:R-:W-:-:S07]  /*21d0*/  SHF.R.S32.HI R13, RZ, 0x1f, R17 ;  /* 0x0000001fff0d7819 */ /* 0x000fce0000011411 */
[----:B------:R-:W0:Y:S02]  /*21e0*/  @P0 LDC R15, c[0x0][0x238] ;  /* 0x00008e00ff0f0b82 */ /* 0x000e240000000800 */
[----:B0-----:R-:W-:Y:S01]  /*21f0*/  @P0 FADD.FTZ R26, R26, R15 ;  /* 0x0000000f1a1a0221 */ /* 0x001fe20000010000 */
[----:B------:R-:W-:-:S06]  /*2200*/  IMAD.MOV.U32 R15, RZ, RZ, 0x3f800000 ;  /* 0x3f800000ff0f7424 */ /* 0x000fcc00078e00ff */
[----:B------:R0:W1:Y:S01]  /*2210*/  @P0 MUFU.RSQ R15, R26 ;  /* 0x0000001a000f0308 */ /* 0x0000620000001400 */
[----:B------:R-:W-:-:S04]  /*2220*/  ISETP.GE.U32.AND P0, PT, R17, UR14, PT ;  /* 0x0000000e11007c0c */ /* 0x000fc8000bf06070 */
[----:B------:R-:W-:Y:S02]  /*2230*/  ISETP.GE.AND.EX P0, PT, R13, UR15, PT, P0 ;  /* 0x0000000f0d007c0c */ /* 0x000fe4000bf06300 */
[C---:B0-----:R-:W-:Y:S02]  /*2240*/  PRMT R26, R14.reuse, 0x7632, R26 ;  /* 0x000076320e1a7816 */ /* 0x041fe4000000001a */
[----:B------:R-:W-:Y:S02]  /*2250*/  SHF.L.U32 R14, R14, 0x10, RZ ;  /* 0x000000100e0e7819 */ /* 0x000fe400000006ff */
[----:B------:R-:W-:Y:S02]  /*2260*/  SHF.L.U32 R26, R26, 0x10, RZ ;  /* 0x000000101a1a7819 */ /* 0x000fe400000006ff */
[----:B------:R-:W-:Y:S01]  /*2270*/  ISETP.LT.U32.AND P0, PT, R2, 0x80, !P0 ;  /* 0x000000800200780c */ /* 0x000fe20004701070 */
[----:B------:R-:W-:Y:S01]  /*2280*/  FADD.FTZ R14, R14, -R16 ;  /* 0x800000100e0e7221 */ /* 0x000fe20000010000 */
[-C--:B-1----:R-:W-:Y:S01]  /*2290*/  FMUL.FTZ R7, R7, R15.reuse ;  /* 0x0000000f07077220 */ /* 0x082fe20000410000 */
[----:B------:R-:W-:Y:S01]  /*22a0*/  FMUL.FTZ R18, R18, R15 ;  /* 0x0000000f12127220 */ /* 0x000fe20000410000 */
[----:B------:R-:W-:-:S02]  /*22b0*/  FADD.FTZ R26, -R16, R26 ;  /* 0x0000001a101a7221 */ /* 0x000fc40000010100 */
[----:B---3--:R-:W-:Y:S01]  /*22c0*/  FFMA.FTZ R7, R8, R7, R10 ;  /* 0x0000000708077223 */ /* 0x008fe2000001000a */
[----:B------:R-:W-:Y:S01]  /*22d0*/  FFMA.FTZ R16, R9, R18, R11 ;  /* 0x0000001209107223 */ /* 0x000fe2000001000b */
[----:B------:R-:W-:Y:S06]  /*22e0*/  @!P2 BRA `(.L_x_2049) ;  /* 0x000000000028a947 */ /* 0x000fec0003800000 */
        /* <DEDUP_REMOVED lines=10> */
.L_x_2049:
        /* <DEDUP_REMOVED lines=9> */
[----:B------:R-:W-:-:S04]  /*2420*/  ULDC.64 UR12, c[0x0][0x210] ;  /* 0x00008400000c7ab9 */ /* 0x000fc80000000a00 */
[----:B------:R-:W-:Y:S02]  /*2430*/  IADD3 R13, R19, R13, RZ ;  /* 0x0000000d130d7210 */ /* 0x000fe40007ffe0ff */
[----:B------:R-:W-:-:S04]  /*2440*/  LEA R28, P0, R18, UR12, 0x1 ;  /* 0x0000000c121c7c11 */ /* 0x000fc8000f8008ff */
[----:B------:R-:W-:-:S05]  /*2450*/  LEA.HI.X R29, R18, UR13, R13, 0x1, P0 ;  /* 0x0000000d121d7c11 */ /* 0x000fca00080f0c0d */
[----:B------:R0:W-:Y:S04]  /*2460*/  STG.E desc[UR8][R28.64], R7 ;  /* 0x000000071c007986 */ /* 0x0001e8000c101908 */
.L_x_2051:
[----:B------:R-:W-:Y:S05]  /*2470*/  BSYNC B0 ;  /* 0x0000000000007941 */ /* 0x000fea0003800000 */
.L_x_2050:
[-C--:B------:R-:W-:Y:S01]  /*2480*/  FMUL.FTZ R19, R12, R15.reuse ;  /* 0x0000000f0c137220 */ /* 0x080fe20000410000 */
[-C--:B------:R-:W-:Y:S01]  /*2490*/  FMUL.FTZ R21, R21, R15.reuse ;  /* 0x0000000f15157220 */ /* 0x080fe20000410000 */
[C---:B------:R-:W-:Y:S01]  /*24a0*/  IADD3 R13, R17.reuse, 0x20, RZ ;  /* 0x00000020110d7810 */ /* 0x040fe20007ffe0ff */
[----:B0-----:R-:W-:Y:S01]  /*24b0*/  FMUL.FTZ R29, R14, R15 ;  /* 0x0000000f0e1d7220 */ /* 0x001fe20000410000 */
[C---:B------:R-:W-:Y:S01]  /*24c0*/  IADD3 R7, R17.reuse, 0x40, RZ ;  /* 0x0000004011077810 */ /* 0x040fe20007ffe0ff */
[C-C-:B------:R-:W-:Y:S01]  /*24d0*/  FFMA.FTZ R14, R8.reuse, R19, R10.reuse ;  /* 0x00000013080e7223 */ /* 0x140fe2000001000a */
[----:B------:R-:W-:Y:S01]  /*24e0*/  IADD3 R17, R17, 0x60, RZ ;  /* 0x0000006011117810 */ /* 0x000fe20007ffe0ff */
[C-C-:B------:R-:W-:Y:S01]  /*24f0*/  FFMA.FTZ R12, R8.reuse, R21, R10.reuse ;  /* 0x00000015080c7223 */ /* 0x140fe2000001000a */
[----:B------:R-:W-:Y:S01]  /*2500*/  FFMA.FTZ R10, R8, R29, R10 ;  /* 0x0000001d080a7223 */ /* 0x000fe2000001000a */
[----:B------:R-:W-:Y:S01]  /*2510*/  ISETP.GE.U32.AND P0, PT, R13, UR14, PT ;  /* 0x0000000e0d007c0c */ /* 0x000fe2000bf06070 */
[-C--:B------:R-:W-:Y:S01]  /*2520*/  FMUL.FTZ R28, R20, R15.reuse ;  /* 0x0000000f141c7220 */ /* 0x080fe20000410000 */
[----:B------:R-:W-:Y:S01]  /*2530*/  ISETP.GE.U32.AND P3, PT, R7, UR14, PT ;  /* 0x0000000e07007c0c */ /* 0x000fe2000bf66070 */
[-C--:B------:R-:W-:Y:S01]  /*2540*/  FMUL.FTZ R26, R26, R15.reuse ;  /* 0x0000000f1a1a7220 */ /* 0x080fe20000410000 */
[----:B------:R-:W-:Y:S01]  /*2550*/  ISETP.GE.U32.AND P4, PT, R17, UR14, PT ;  /* 0x0000000e11007c0c */ /* 0x000fe2000bf86070 */
[----:B------:R-:W-:Y:S01]  /*2560*/  FMUL.FTZ R20, R27, R15 ;  /* 0x0000000f1b147220 */ /* 0x000fe20000410000 */
[----:B------:R-:W-:Y:S01]  /*2570*/  SHF.R.S32.HI R8, RZ, 0x1f, R13 ;  /* 0x0000001fff087819 */ /* 0x000fe2000001140d */
[C---:B------:R-:W-:Y:S01]  /*2580*/  FFMA.FTZ R19, R9.reuse, R28, R11 ;  /* 0x0000001c09137223 */ /* 0x040fe2000001000b */
[----:B------:R-:W-:Y:S01]  /*2590*/  SHF.R.S32.HI R16, RZ, 0x1f, R7 ;  /* 0x0000001fff107819 */ /* 0x000fe20000011407 */
[C---:B------:R-:W-:Y:S01]  /*25a0*/  FFMA.FTZ R15, R9.reuse, R26, R11 ;  /* 0x0000001a090f7223 */ /* 0x040fe2000001000b */
[----:B------:R-:W-:Y:S01]  /*25b0*/  SHF.R.S32.HI R18, RZ, 0x1f, R17 ;  /* 0x0000001fff127819 */ /* 0x000fe20000011411 */
[----:B------:R-:W-:Y:S01]  /*25c0*/  FFMA.FTZ R11, R9, R20, R11 ;  /* 0x00000014090b7223 */ /* 0x000fe2000001000b */
[----:B------:R-:W-:-:S02]  /*25d0*/  ISETP.GE.AND.EX P0, PT, R8, UR15, PT, P0 ;  /* 0x0000000f08007c0c */ /* 0x000fc4000bf06300 */
[----:B------:R-:W-:Y:S02]  /*25e0*/  ISETP.GE.AND.EX P3, PT, R16, UR15, PT, P3 ;  /* 0x0000000f10007c0c */ /* 0x000fe4000bf66330 */
[----:B------:R-:W-:Y:S02]  /*25f0*/  ISETP.GE.AND.EX P4, PT, R18, UR15, PT, P4 ;  /* 0x0000000f12007c0c */ /* 0x000fe4000bf86340 */
[C---:B------:R-:W-:Y:S02]  /*2600*/  ISETP.LT.U32.AND P0, PT, R2.reuse, 0x80, !P0 ;  /* 0x000000800200780c */ /* 0x040fe40004701070 */
[C---:B------:R-:W-:Y:S02]  /*2610*/  ISETP.LT.U32.AND P3, PT, R2.reuse, 0x80, !P3 ;  /* 0x000000800200780c */ /* 0x040fe40005f61070 */
[----:B------:R-:W-:Y:S01]  /*2620*/  ISETP.LT.U32.AND P4, PT, R2, 0x80, !P4 ;  /* 0x000000800200780c */ /* 0x000fe20006781070 */
[----:B------:R-:W-:-:S12]  /*2630*/  @!P2 BRA `(.L_x_2052) ;  /* 0x000000000028a947 */ /* 0x000fd80003800000 */
        /* <DEDUP_REMOVED lines=10> */
.L_x_2052:
[----:B------:R-:W-:Y:S04]  /*26e0*/  BSSY B0, `(.L_x_2053) ;  /* 0x000000e000007945 */ /* 0x000fe80003800000 */
[----:B------:R-:W-:Y:S05]  /*26f0*/  @!P0 BRA `(.L_x_2054) ;  /* 0x0000000000308947 */ /* 0x000fea0003800000 */
[----:B------:R-:W-:Y:S01]  /*2700*/  ULDC.64 UR12, c[0x0][0x270] ;  /* 0x00009c00000c7ab9 */ /* 0x000fe20000000a00 */
[----:B------:R-:W-:Y:S01]  /*2710*/  MOV R9, R25 ;  /* 0x0000001900097202 */ /* 0x000fe20000000f00 */
[----:B------:R-:W-:Y:S01]  /*2720*/  IMAD R20, R8, UR12, RZ ;  /* 0x0000000c08147c24 */ /* 0x000fe2000f8e02ff */
[----:B------:R-:W-:Y:S02]  /*2730*/  MOV R8, R22 ;  /* 0x0000001600087202 */ /* 0x000fe40000000f00 */
[----:B------:R-:W-:-:S03]  /*2740*/  F2FP.BF16.F32.PACK_AB R11, R11, R14 ;  /* 0x0000000e0b0b723e */ /* 0x000fc600000010ff */
[----:B------:R-:W-:-:S04]  /*2750*/  IMAD.WIDE.U32 R8, R13, UR12, R8 ;  /* 0x0000000c0d087c25 */ /* 0x000fc8000f8e0008 */
[----:B------:R-:W-:Y:S01]  /*2760*/  IMAD R13, R13, UR13, R20 ;  /* 0x0000000d0d0d7c24 */ /* 0x000fe2000f8e0214 */
[----:B------:R-:W-:Y:S02]  /*2770*/  ULDC.64 UR12, c[0x0][0x210] ;  /* 0x00008400000c7ab9 */ /* 0x000fe40000000a00 */
[----:B------:R-:W-:Y:S02]  /*2780*/  LEA R20, P0, R8, UR12, 0x1 ;  /* 0x0000000c08147c11 */ /* 0x000fe4000f8008ff */
[----:B------:R-:W-:-:S04]  /*2790*/  IADD3 R13, R9, R13, RZ ;  /* 0x0000000d090d7210 */ /* 0x000fc80007ffe0ff */
[----:B------:R-:W-:-:S05]  /*27a0*/  LEA.HI.X R21, R8, UR13, R13, 0x1, P0 ;  /* 0x0000000d08157c11 */ /* 0x000fca00080f0c0d */
[----:B------:R0:W-:Y:S02]  /*27b0*/  STG.E desc[UR8][R20.64], R11 ;  /* 0x0000000b14007986 */ /* 0x0001e4000c101908 */
.L_x_2054:
[----:B------:R-:W-:Y:S05]  /*27c0*/  BSYNC B0 ;  /* 0x0000000000007941 */ /* 0x000fea0003800000 */
.L_x_2053:
        /* <DEDUP_REMOVED lines=11> */
.L_x_2055:
[----:B------:R-:W-:Y:S04]  /*2880*/  BSSY B0, `(.L_x_2056) ;  /* 0x000000e000007945 */ /* 0x000fe80003800000 */
[----:B------:R-:W-:Y:S05]  /*2890*/  @!P3 BRA `(.L_x_2057) ;  /* 0x000000000030b947 */ /* 0x000fea0003800000 */
[----:B------:R-:W-:Y:S01]  /*28a0*/  ULDC.64 UR12, c[0x0][0x270] ;  /* 0x00009c00000c7ab9 */ /* 0x000fe20000000a00 */
[----:B------:R-:W-:Y:S01]  /*28b0*/  MOV R8, R22 ;  /* 0x0000001600087202 */ /* 0x000fe20000000f00 */
[----:B------:R-:W-:Y:S01]  /*28c0*/  IMAD R16, R16, UR12, RZ ;  /* 0x0000000c10107c24 */ /* 0x000fe2000f8e02ff */
[----:B------:R-:W-:Y:S02]  /*28d0*/  MOV R9, R25 ;  /* 0x0000001900097202 */ /* 0x000fe40000000f00 */
[----:B------:R-:W-:Y:S01]  /*28e0*/  F2FP.BF16.F32.PACK_AB R19, R19, R12 ;  /* 0x0000000c1313723e */ /* 0x000fe200000010ff */
[----:B------:R-:W-:-:S04]  /*28f0*/  IMAD.WIDE.U32 R8, R7, UR12, R8 ;  /* 0x0000000c07087c25 */ /* 0x000fc8000f8e0008 */
[----:B------:R-:W-:Y:S01]  /*2900*/  IMAD R7, R7, UR13, R16 ;  /* 0x0000000d07077c24 */ /* 0x000fe2000f8e0210 */
[----:B------:R-:W-:Y:S02]  /*2910*/  ULDC.64 UR12, c[0x0][0x210] ;  /* 0x00008400000c7ab9 */ /* 0x000fe40000000a00 */
[----:B0-----:R-:W-:Y:S02]  /*2920*/  LEA R20, P0, R8, UR12, 0x1 ;  /* 0x0000000c08147c11 */ /* 0x001fe4000f8008ff */
[----:B------:R-:W-:-:S04]  /*2930*/  IADD3 R7, R9, R7, RZ ;  /* 0x0000000709077210 */ /* 0x000fc80007ffe0ff */
[----:B------:R-:W-:-:S05]  /*2940*/  LEA.HI.X R21, R8, UR13, R7, 0x1, P0 ;  /* 0x0000000d08157c11 */ /* 0x000fca00080f0c07 */
[----:B------:R1:W-:Y:S02]  /*2950*/  STG.E desc[UR8][R20.64], R19 ;  /* 0x0000001314007986 */ /* 0x0003e4000c101908 */
.L_x_2057:
[----:B------:R-:W-:Y:S05]  /*2960*/  BSYNC B0 ;  /* 0x0000000000007941 */ /* 0x000fea0003800000 */
.L_x_2056:
[----:B------:R-:W-:Y:S05]  /*2970*/  @!P2 BRA `(.L_x_2058) ;  /* 0x000000000028a947 */ /* 0x000fea0003800000 */
[----:B0-----:R-:W-:Y:S01]  /*2980*/  FMUL.FTZ R11, R15, -1.4426950216293334961 ;  /* 0xbfb8aa3b0f0b7820 */ /* 0x001fe20000410000 */
[----:B------:R-:W-:-:S05]  /*2990*/  FMUL.FTZ R7, R10, -1.4426950216293334961 ;  /* 0xbfb8aa3b0a077820 */ /* 0x000fca0000410000 */
[----:B------:R-:W0:Y:S08]  /*29a0*/  MUFU.EX2 R11, R11 ;  /* 0x0000000b000b7308 */ /* 0x000e300000000800 */
[----:B------:R-:W2:Y:S01]  /*29b0*/  MUFU.EX2 R7, R7 ;  /* 0x0000000700077308 */ /* 0x000ea20000000800 */
[----:B0-----:R-:W-:-:S07]  /*29c0*/  FADD.FTZ R12, R11, 1 ;  /* 0x3f8000000b0c7421 */ /* 0x001fce0000010000 */
[----:B------:R-:W0:Y:S01]  /*29d0*/  MUFU.RCP R12, R12 ;  /* 0x0000000c000c7308 */ /* 0x000e220000001000 */
[----:B--2---:R-:W-:-:S07]  /*29e0*/  FADD.FTZ R8, R7, 1 ;  /* 0x3f80000007087421 */ /* 0x004fce0000010000 */
[----:B------:R-:W2:Y:S01]  /*29f0*/  MUFU.RCP R9, R8 ;  /* 0x0000000800097308 */ /* 0x000ea20000001000 */
[----:B0-----:R-:W-:Y:S01]  /*2a00*/  FMUL.FTZ R15, R15, R12 ;  /* 0x0000000c0f0f7220 */ /* 0x001fe20000410000 */
[----:B--2---:R-:W-:-:S07]  /*2a10*/  FMUL.FTZ R10, R10, R9 ;  /* 0x000000090a0a7220 */ /* 0x004fce0000410000 */
.L_x_2058:
[----:B------:R-:W-:Y:S04]  /*2a20*/  BSSY B0, `(.L_x_2059) ;  /* 0x000000d000007945 */ /* 0x000fe80003800000 */
[----:B------:R-:W-:Y:S05]  /*2a30*/  @!P4 BRA `(.L_x_2060) ;  /* 0x00000000002cc947 */ /* 0x000fea0003800000 */
[----:B------:R-:W-:Y:S01]  /*2a40*/  ULDC.64 UR12, c[0x0][0x270] ;  /* 0x00009c00000c7ab9 */ /* 0x000fe20000000a00 */
[----:B------:R-:W-:Y:S01]  /*2a50*/  MOV R23, R25 ;  /* 0x0000001900177202 */ /* 0x000fe20000000f00 */
[----:B------:R-:W-:Y:S01]  /*2a60*/  IMAD R18, R18, UR12, RZ ;  /* 0x0000000c12127c24 */ /* 0x000fe2000f8e02ff */
[----:B------:R-:W-:Y:S01]  /*2a70*/  F2FP.BF16.F32.PACK_AB R15, R15, R10 ;  /* 0x0000000a0f0f723e */ /* 0x000fe200000010ff */
[----:B------:R-:W-:-:S04]  /*2a80*/  IMAD.WIDE.U32 R22, R17, UR12, R22 ;  /* 0x0000000c11167c25 */ /* 0x000fc8000f8e0016 */
[----:B------:R-:W-:Y:S01]  /*2a90*/  IMAD R17, R17, UR13, R18 ;  /* 0x0000000d11117c24 */ /* 0x000fe2000f8e0212 */
[----:B------:R-:W-:Y:S02]  /*2aa0*/  ULDC.64 UR12, c[0x0][0x210] ;  /* 0x00008400000c7ab9 */ /* 0x000fe40000000a00 */
[----:B------:R-:W-:Y:S02]  /*2ab0*/  LEA R8, P0, R22, UR12, 0x1 ;  /* 0x0000000c16087c11 */ /* 0x000fe4000f8008ff */
[----:B------:R-:W-:-:S04]  /*2ac0*/  IADD3 R17, R23, R17, RZ ;  /* 0x0000001117117210 */ /* 0x000fc80007ffe0ff */
[----:B------:R-:W-:-:S05]  /*2ad0*/  LEA.HI.X R9, R22, UR13, R17, 0x1, P0 ;  /* 0x0000000d16097c11 */ /* 0x000fca00080f0c11 */
[----:B------:R2:W-:Y:S02]  /*2ae0*/  STG.E desc[UR8][R8.64], R15 ;  /* 0x0000000f08007986 */ /* 0x0005e4000c101908 */
.L_x_2060:
[----:B------:R-:W-:Y:S05]  /*2af0*/  BSYNC B0 ;  /* 0x0000000000007941 */ /* 0x000fea0003800000 */
.L_x_2059:
[----:B------:R-:W-:Y:S02]  /*2b00*/  IADD3 R6, R3, R6, RZ ;  /* 0x0000000603067210 */ /* 0x000fe40007ffe0ff */
[----:B------:R-:W-:Y:S02]  /*2b10*/  IADD3 R5, R5, 0x1, RZ ;  /* 0x0000000105057810 */ /* 0x000fe40007ffe0ff */
[----:B------:R-:W-:-:S13]  /*2b20*/  ISETP.GE.AND P0, PT, R6, UR4, PT ;  /* 0x0000000406007c0c */ /* 0x000fda000bf06270 */
[----:B------:R-:W-:Y:S05]  /*2b30*/  @!P0 BRA `(.L_x_2061) ;  /* 0xffffffd4007c8947 */ /* 0x000fea000383ffff */
[----:B------:R-:W-:Y:S05]  /*2b40*/  EXIT ;  /* 0x000000000000794d */ /* 0x000fea0003800000 */
.L_x_2062:
        /* <DEDUP_REMOVED lines=11> */
.L_x_3369:


//--------------------- .text._Z35group_norm_nhwc_fwd_one_pass_kernelI11Bf16IOFp32WLi256ELi8ELi128EEv26Group_norm_nhwc_fwd_params --------------------------
	.section	.text._Z35group_norm_nhwc_fwd_one_pass_kernelI11Bf16IOFp32WLi256ELi8ELi128EEv26Group_norm_nhwc_fwd_params,"ax",@progbits
	.align	128
        .global         _Z35group_norm_nhwc_fwd_one_pass_kernelI11Bf16IOFp32WLi256ELi8ELi128EEv26Group_norm_nhwc_fwd_params
        .type           _Z35group_norm_nhwc_fwd_one_pass_kernelI11Bf16IOFp32WLi256ELi8ELi128EEv26Group_norm_nhwc_fwd_params,@function
        .size           _Z35group_norm_nhwc_fwd_one_pass_kernelI11Bf16IOFp32WLi256ELi8ELi128EEv26Group_norm_nhwc_fwd_params,(.L_x_3370 - _Z35group_norm_nhwc_fwd_one_pass_kernelI11Bf16IOFp32WLi256ELi8ELi128EEv26Group_norm_nhwc_fwd_params)
        .other          _Z35group_norm_nhwc_fwd_one_pass_kernelI11Bf16IOFp32WLi256ELi8ELi128EEv26Group_norm_nhwc_fwd_params,@"STO_CUDA_ENTRY STV_DEFAULT"
_Z35group_norm_nhwc_fwd_one_pass_kernelI11Bf16IOFp32WLi256ELi8ELi128EEv26Group_norm_nhwc_fwd_params:
.text._Z35group_norm_nhwc_fwd_one_pass_kernelI11Bf16IOFp32WLi256ELi8ELi128EEv26Group_norm_nhwc_fwd_params:
        /* <DEDUP_REMOVED lines=11> */
[----:B------:R-:W-:Y:S01]  /*00b0*/  R2UR UR11, R0 ;  /* 0x00000000000b72ca */ /* 0x000fe200000e0000 */
[----:B------:R-:W-:Y:S01]  /*00c0*/  UMOV UR4, 0x400 ;  /* 0x0000040000047882 */ /* 0x000fe20000000000 */
[----:B------:R-:W-:Y:S01]  /*00d0*/  ULDC UR12, c[0x0][0x10] ;  /* 0x00000400000c7ab9 */ /* 0x000fe20000000800 */
[----:B------:R-:W-:-:S03]  /*00e0*/  ULDC.U8 UR13, c[0x0][0x28c] ;  /* 0x0000a300000d7ab9 */ /* 0x000fc60000000000 */
[----:B------:R-:W1:Y:S08]  /*00f0*/  LDC R3, c[0x0][0x294] ;  /* 0x0000a500ff037b82 */ /* 0x000e700000000800 */
[----:B------:R-:W2:Y:S01]  /*0100*/  S2UR UR6, SR_CgaCtaId ;  /* 0x00000000000679c3 */ /* 0x000ea20000008800 */
[----:B0-----:R-:W-:Y:S02]  /*0110*/  SHF.R.U32.HI R2, RZ, 0x2, R6 ;  /* 0x00000002ff027819 */ /* 0x001fe40000011606 */
[----:B------:R-:W-:-:S03]  /*0120*/  ISETP.GE.U32.AND P1, PT, R6, 0x80, PT ;  /* 0x000000800600780c */ /* 0x000fc60003f26070 */
[----:B-1----:R-:W-:Y:S01]  /*0130*/  IMAD R2, R3, UR10, R2 ;  /* 0x0000000a03027c24 */ /* 0x002fe2000f8e0202 */
[----:B--2---:R-:W-:-:S04]  /*0140*/  ULEA UR4, UR6, UR4, 0x18 ;  /* 0x0000000406047291 */ /* 0x004fc8000f8ec03f */
[C---:B------:R-:W-:Y:S02]  /*0150*/  IADD3 R3, R2.reuse, 0x60, RZ ;  /* 0x0000006002037810 */ /* 0x040fe40007ffe0ff */
[C---:B------:R-:W-:Y:S02]  /*0160*/  IADD3 R4, R2.reuse, 0x20, RZ ;  /* 0x0000002002047810 */ /* 0x040fe40007ffe0ff */
[----:B------:R-:W-:Y:S02]  /*0170*/  ISETP.LT.U32.AND P3, PT, R3, UR8, PT ;  /* 0x0000000803007c0c */ /* 0x000fe4000bf61070 */
[----:B------:R-:W-:Y:S02]  /*0180*/  SHF.R.S32.HI R3, RZ, 0x1f, R3 ;  /* 0x0000001fff037819 */ /* 0x000fe40000011403 */
[----:B------:R-:W-:Y:S02]  /*0190*/  IADD3 R36, R2, 0x40, RZ ;  /* 0x0000004002247810 */ /* 0x000fe40007ffe0ff */
[----:B------:R-:W-:-:S02]  /*01a0*/  ISETP.LT.AND.EX P3, PT, R3, UR9, !P1, P3 ;  /* 0x0000000903007c0c */ /* 0x000fc4000cf61330 */
[----:B------:R-:W-:Y:S02]  /*01b0*/  SHF.R.S32.HI R3, RZ, 0x1f, R6 ;  /* 0x0000001fff037819 */ /* 0x000fe40000011406 */
[----:B------:R-:W-:Y:S02]  /*01c0*/  ISETP.LT.U32.AND P2, PT, R4, UR8, PT ;  /* 0x0000000804007c0c */ /* 0x000fe4000bf41070 */
[----:B------:R-:W-:Y:S02]  /*01d0*/  LEA.HI R3, R3, R6, RZ, 0x5 ;  /* 0x0000000603037211 */ /* 0x000fe400078f28ff */
[----:B------:R-:W-:Y:S02]  /*01e0*/  SHF.R.S32.HI R5, RZ, 0x1f, R4 ;  /* 0x0000001fff057819 */ /* 0x000fe40000011404 */
[----:B------:R-:W-:Y:S02]  /*01f0*/  ISETP.LT.U32.AND P0, PT, R36, UR8, PT ;  /* 0x0000000824007c0c */ /* 0x000fe4000bf01070 */
[----:B------:R-:W-:-:S02]  /*0200*/  SHF.R.S32.HI R4, RZ, 0x1f, R36 ;  /* 0x0000001fff047819 */ /* 0x000fc40000011424 */
[----:B------:R-:W-:Y:S02]  /*0210*/  SHF.R.S32.HI R3, RZ, 0x5, R3 ;  /* 0x00000005ff037819 */ /* 0x000fe40000011403 */
[----:B------:R-:W-:Y:S02]  /*0220*/  ISETP.LT.AND.EX P2, PT, R5, UR9, !P1, P2 ;  /* 0x0000000905007c0c */ /* 0x000fe4000cf41320 */
[----:B------:R-:W-:Y:S01]  /*0230*/  ISETP.LT.AND.EX P1, PT, R4, UR9, !P1, P0 ;  /* 0x0000000904007c0c */ /* 0x000fe2000cf21300 */
[----:B------:R-:W-:Y:S01]  /*0240*/  ULDC.64 UR8, c[0x0][0x208] ;  /* 0x0000820000087ab9 */ /* 0x000fe20000000a00 */
[----:B------:R-:W-:Y:S01]  /*0250*/  LEA R35, R3, UR4, 0x3 ;  /* 0x0000000403237c11 */ /* 0x000fe2000f8e18ff */
[----:B------:R-:W-:-:S10]  /*0260*/  UMOV UR4, URZ ;  /* 0x0000003f00047c82 */ /* 0x000fd40008000000 */
.L_x_2099:
[----:B01----:R-:W0:Y:S01]  /*0270*/  LDC R9, c[0x0][0x288] ;  /* 0x0000a200ff097b82 */ /* 0x003e220000000800 */
[----:B------:R-:W-:Y:S01]  /*0280*/  IABS R8, UR11 ;  /* 0x0000000b00087c13 */ /* 0x000fe20008000000 */
[----:B------:R-:W1:Y:S01]  /*0290*/  S2R R37, SR_TID.X ;  /* 0x0000000000257919 */ /* 0x000e620000002100 */
[----:B------:R-:W-:Y:S01]  /*02a0*/  ULDC.64 UR6, c[0x0][0x280] ;  /* 0x0000a00000067ab9 */ /* 0x000fe20000000a00 */
[----:B------:R-:W-:Y:S02]  /*02b0*/  SHF.R.S32.HI R34, RZ, 0x1f, R2 ;  /* 0x0000001fff227819 */ /* 0x000fe40000011402 */
[C---:B------:R-:W-:Y:S02]  /*02c0*/  IADD3 R12, R2.reuse, 0x20, RZ ;  /* 0x00000020020c7810 */ /* 0x040fe40007ffe0ff */
[----:B--2---:R-:W2:Y:S01]  /*02d0*/  @P2 LDC.64 R22, c[0x0][0x270] ;  /* 0x00009c00ff162b82 */ /* 0x004ea20000000a00 */
[----:B------:R-:W-:Y:S02]  /*02e0*/  IADD3 R13, R2, 0x20, RZ ;  /* 0x00000020020d7810 */ /* 0x000fe40007ffe0ff */
[----:B------:R-:W-:-:S05]  /*02f0*/  SHF.R.S32.HI R12, RZ, 0x1f, R12 ;  /* 0x0000001fff0c7819 */ /* 0x000fca000001140c */
[----:B------:R-:W3:Y:S01]  /*0300*/  @P1 LDC.64 R24, c[0x0][0x270] ;  /* 0x00009c00ff181b82 */ /* 0x000ee20000000a00 */
[----:B0-----:R-:W-:-:S07]  /*0310*/  IABS R6, R9 ;  /* 0x0000000900067213 */ /* 0x001fce0000000000 */
[----:B------:R-:W0:Y:S01]  /*0320*/  @P2 LDC.64 R10, c[0x0][0x220] ;  /* 0x00008800ff0a2b82 */ /* 0x000e220000000a00 */
[----:B------:R-:W4:Y:S01]  /*0330*/  I2F.RP R3, R6 ;  /* 0x0000000600037306 */ /* 0x000f220000209400 */
[----:B--2---:R-:W-:-:S06]  /*0340*/  @P2 IMAD R28, R12, R22, RZ ;  /* 0x000000160c1c2224 */ /* 0x004fcc00078e02ff */
[----:B------:R-:W2:Y:S01]  /*0350*/  @P3 LDC.64 R26, c[0x0][0x270] ;  /* 0x00009c00ff1a3b82 */ /* 0x000ea20000000a00 */
[----:B------:R-:W-:Y:S01]  /*0360*/  SHF.R.S32.HI R12, RZ, 0x1f, R36 ;  /* 0x0000001fff0c7819 */ /* 0x000fe20000011424 */
[----:B------:R-:W-:-:S04]  /*0370*/  @P2 IMAD R28, R13, R23, R28 ;  /* 0x000000170d1c2224 */ /* 0x000fc800078e021c */
[----:B---3--:R-:W-:Y:S01]  /*0380*/  @P1 IMAD R31, R12, R24, RZ ;  /* 0x000000180c1f1224 */ /* 0x008fe200078e02ff */
[----:B----4-:R-:W3:Y:S03]  /*0390*/  MUFU.RCP R3, R3 ;  /* 0x0000000300037308 */ /* 0x010ee60000001000 */
[----:B------:R-:W-:Y:S01]  /*03a0*/  @P1 IMAD R31, R36, R25, R31 ;  /* 0x00000019241f1224 */ /* 0x000fe200078e021f */
[----:B---3--:R-:W-:-:S04]  /*03b0*/  IADD3 R4, R3, 0xffffffe, RZ ;  /* 0x0ffffffe03047810 */ /* 0x008fc80007ffe0ff */
[----:B------:R3:W4:Y:S02]  /*03c0*/  F2I.FTZ.U32.TRUNC.NTZ R5, R4 ;  /* 0x0000000400057305 */ /* 0x000724000021f000 */
[----:B---3--:R-:W-:Y:S01]  /*03d0*/  HFMA2.MMA R4, -RZ, RZ, 0, 0 ;  /* 0x00000000ff047435 */ /* 0x008fe200000001ff */
[----:B----4-:R-:W-:-:S05]  /*03e0*/  IADD3 R7, RZ, -R5, RZ ;  /* 0x80000005ff077210 */ /* 0x010fca0007ffe0ff */
[----:B------:R-:W-:-:S04]  /*03f0*/  IMAD R7, R7, R6, RZ ;  /* 0x0000000607077224 */ /* 0x000fc800078e02ff */
[----:B------:R-:W-:Y:S01]  /*0400*/  IMAD.HI.U32 R5, R5, R7, R4 ;  /* 0x0000000705057227 */ /* 0x000fe200078e0004 */
[----:B------:R-:W-:-:S05]  /*0410*/  MOV R7, R8 ;  /* 0x0000000800077202 */ /* 0x000fca0000000f00 */
[----:B------:R-:W-:-:S05]  /*0420*/  IMAD.HI.U32 R5, R5, R7, RZ ;  /* 0x0000000705057227 */ /* 0x000fca00078e00ff */
[----:B------:R-:W-:-:S05]  /*0430*/  IADD3 R3, -R5, RZ, RZ ;  /* 0x000000ff05037210 */ /* 0x000fca0007ffe1ff */
[----:B------:R-:W-:-:S05]  /*0440*/  IMAD R3, R6, R3, R7 ;  /* 0x0000000306037224 */ /* 0x000fca00078e0207 */
[----:B------:R-:W-:-:S13]  /*0450*/  ISETP.GT.U32.AND P4, PT, R6, R3, PT ;  /* 0x000000030600720c */ /* 0x000fda0003f84070 */
[-C--:B------:R-:W-:Y:S02]  /*0460*/  @!P4 IADD3 R3, R3, -R6.reuse, RZ ;  /* 0x800000060303c210 */ /* 0x080fe40007ffe0ff */
[----:B------:R-:W-:Y:S02]  /*0470*/  @!P4 IADD3 R5, R5, 0x1, RZ ;  /* 0x000000010505c810 */ /* 0x000fe40007ffe0ff */
[----:B------:R-:W-:Y:S02]  /*0480*/  ISETP.GE.U32.AND P0, PT, R3, R6, PT ;  /* 0x000000060300720c */ /* 0x000fe40003f06070 */
[C---:B------:R-:W-:Y:S01]  /*0490*/  LOP3.LUT R3, R9.reuse, UR11, RZ, 0x3c, !PT ;  /* 0x0000000b09037c12 */ /* 0x040fe2000f8e3cff */
[----:B------:R-:W3:Y:S01]  /*04a0*/  @P3 LDC.64 R6, c[0x0][0x220] ;  /* 0x00008800ff063b82 */ /* 0x000ee20000000a00 */
[----:B------:R-:W-:Y:S02]  /*04b0*/  ISETP.NE.AND P4, PT, R9, RZ, PT ;  /* 0x000000ff0900720c */ /* 0x000fe40003f85270 */
[----:B------:R-:W-:-:S02]  /*04c0*/  ISETP.GE.AND P5, PT, R3, RZ, PT ;  /* 0x000000ff0300720c */ /* 0x000fc40003fa6270 */
[----:B-1----:R-:W-:-:S04]  /*04d0*/  SHF.L.U32 R3, R37, 0x1, RZ ;  /* 0x0000000125037819 */ /* 0x002fc800000006ff */
[----:B------:R-:W-:Y:S02]  /*04e0*/  LOP3.LUT R3, R3, 0x6, RZ, 0xc0, !PT ;  /* 0x0000000603037812 */ /* 0x000fe400078ec0ff */
[----:B------:R-:W-:-:S05]  /*04f0*/  @P0 IADD3 R5, R5, 0x1, RZ ;  /* 0x0000000105050810 */ /* 0x000fca0007ffe0ff */
[----:B------:R-:W-:Y:S02]  /*0500*/  @!P5 IADD3 R5, -R5, RZ, RZ ;  /* 0x000000ff0505d210 */ /* 0x000fe40007ffe1ff */
[----:B------:R-:W-:-:S04]  /*0510*/  @!P4 LOP3.LUT R5, RZ, R9, RZ, 0x33, !PT ;  /* 0x00000009ff05c212 */ /* 0x000fc800078e33ff */
[----:B------:R-:W-:Y:S02]  /*0520*/  IADD3 R14, -R5, RZ, RZ ;  /* 0x000000ff050e7210 */ /* 0x000fe40007ffe1ff */
[----:B------:R-:W-:-:S03]  /*0530*/  SHF.R.S32.HI R4, RZ, 0x1f, R5 ;  /* 0x0000001fff047819 */ /* 0x000fc60000011405 */
[----:B------:R-:W-:Y:S02]  /*0540*/  IMAD R14, R9, R14, UR11 ;  /* 0x0000000b090e7e24 */ /* 0x000fe4000f8e020e */
[----:B------:R-:W-:Y:S01]  /*0550*/  IMAD R4, R4, UR6, RZ ;  /* 0x0000000604047c24 */ /* 0x000fe2000f8e02ff */
[----:B------:R-:W1:Y:S02]  /*0560*/  @P1 LDC.64 R8, c[0x0][0x220] ;  /* 0x00008800ff081b82 */ /* 0x000e640000000a00 */
[----:B------:R-:W-:Y:S01]  /*0570*/  LEA R14, R14, R3, 0x3 ;  /* 0x000000030e0e7211 */ /* 0x000fe200078e18ff */
[----:B------:R-:W-:Y:S01]  /*0580*/  IMAD R19, R5, UR7, R4 ;  /* 0x0000000705137c24 */ /* 0x000fe2000f8e0204 */
[----:B------:R-:W-:Y:S02]  /*0590*/  IADD3 R3, R2, 0x80, RZ ;  /* 0x0000008002037810 */ /* 0x000fe40007ffe0ff */
[----:B------:R-:W-:Y:S02]  /*05a0*/  SHF.R.S32.HI R15, RZ, 0x1f, R14 ;  /* 0x0000001fff0f7819 */ /* 0x000fe4000001140e */
[----:B------:R-:W-:-:S02]  /*05b0*/  SHF.R.S32.HI R32, RZ, 0x1f, R3 ;  /* 0x0000001fff207819 */ /* 0x000fc40000011403 */
[C---:B------:R-:W-:Y:S01]  /*05c0*/  IADD3 R4, R2.reuse, 0xa0, RZ ;  /* 0x000000a002047810 */ /* 0x040fe20007ffe0ff */
[----:B------:R-:W-:Y:S01]  /*05d0*/  IMAD.WIDE.U32 R16, R5, UR6, R14 ;  /* 0x0000000605107c25 */ /* 0x000fe2000f8e000e */
[----:B------:R-:W-:Y:S01]  /*05e0*/  ULDC.64 UR6, c[0x0][0x278] ;  /* 0x00009e0000067ab9 */ /* 0x000fe20000000a00 */
[C---:B------:R-:W-:Y:S02]  /*05f0*/  IADD3 R5, R2.reuse, 0x60, RZ ;  /* 0x0000006002057810 */ /* 0x040fe40007ffe0ff */
[----:B------:R-:W-:Y:S02]  /*0600*/  ISETP.GE.U32.AND P4, PT, R2, UR6, PT ;  /* 0x0000000602007c0c */ /* 0x000fe4000bf86070 */
[----:B------:R-:W-:Y:S02]  /*0610*/  ISETP.GE.U32.AND P5, PT, R3, UR6, PT ;  /* 0x0000000603007c0c */ /* 0x000fe4000bfa6070 */
[----:B------:R-:W-:Y:S02]  /*0620*/  ISETP.GE.AND.EX P4, PT, R34, UR7, PT, P4 ;  /* 0x0000000722007c0c */ /* 0x000fe4000bf86340 */
[----:B------:R-:W-:-:S02]  /*0630*/  ISETP.GE.AND.EX P5, PT, R32, UR7, PT, P5 ;  /* 0x0000000720007c0c */ /* 0x000fc4000bfa6350 */
[----:B------:R-:W-:Y:S02]  /*0640*/  ISETP.GT.U32.OR P4, PT, R37, 0x7f, P4 ;  /* 0x0000007f2500780c */ /* 0x000fe40002784470 */
[----:B------:R-:W-:Y:S02]  /*0650*/  IADD3 R19, R17, R19, RZ ;  /* 0x0000001311137210 */ /* 0x000fe40007ffe0ff */
[----:B------:R-:W-:Y:S02]  /*0660*/  ISETP.LT.U32.AND P5, PT, R37, 0x80, !P5 ;  /* 0x000000802500780c */ /* 0x000fe40006fa1070 */
[----:B------:R-:W-:Y:S02]  /*0670*/  @P2 MOV R18, R16 ;  /* 0x0000001000122202 */ /* 0x000fe40000000f00 */
[----:B------:R-:W-:Y:S02]  /*0680*/  ISETP.GE.U32.AND P0, PT, R4, UR6, PT ;  /* 0x0000000604007c0c */ /* 0x000fe4000bf06070 */
[----:B------:R-:W-:Y:S01]  /*0690*/  SHF.R.S32.HI R30, RZ, 0x1f, R4 ;  /* 0x0000001fff1e7819 */ /* 0x000fe20000011404 */
[----:B------:R-:W-:Y:S01]  /*06a0*/  @P2 IMAD.WIDE.U32 R22, R13, R22, R18 ;  /* 0x000000160d162225 */ /* 0x000fe200078e0012 */
[----:B------:R-:W-:Y:S01]  /*06b0*/  @P1 MOV R29, R19 ;  /* 0x00000013001d1202 */ /* 0x000fe20000000f00 */
[----:B------:R-:W4:Y:S01]  /*06c0*/  @!P4 LDC.64 R12, c[0x0][0x270] ;  /* 0x00009c00ff0ccb82 */ /* 0x000f220000000a00 */
[----:B------:R-:W-:-:S02]  /*06d0*/  ISETP.GE.AND.EX P0, PT, R30, UR7, PT, P0 ;  /* 0x000000071e007c0c */ /* 0x000fc4000bf06300 */
[----:B------:R-:W-:Y:S02]  /*06e0*/  @P2 IADD3 R23, R23, R28, RZ ;  /* 0x0000001c17172210 */ /* 0x000fe40007ffe0ff */
[----:B------:R-:W-:Y:S02]  /*06f0*/  @P1 MOV R28, R16 ;  /* 0x00000010001c1202 */ /* 0x000fe40000000f00 */
[----:B------:R-:W-:Y:S01]  /*0700*/  ISETP.LT.U32.AND P0, PT, R37, 0x80, !P0 ;  /* 0x000000802500780c */ /* 0x000fe20004701070 */
[----:B------:R-:W5:Y:S01]  /*0710*/  @P5 LDC.64 R20, c[0x0][0x270] ;  /* 0x00009c00ff145b82 */ /* 0x000f620000000a00 */
[----:B------:R-:W-:Y:S01]  /*0720*/  SHF.R.S32.HI R33, RZ, 0x1f, R5 ;  /* 0x0000001fff217819 */ /* 0x000fe20000011405 */
[----:B------:R-:W-:Y:S01]  /*0730*/  @P1 IMAD.WIDE.U32 R24, R36, R24, R28 ;  /* 0x0000001824181225 */ /* 0x000fe200078e001c */
[----:B0-----:R-:W-:Y:S02]  /*0740*/  @P2 LEA R10, P6, R22, R10, 0x1 ;  /* 0x0000000a160a2211 */ /* 0x001fe400078c08ff */
[----:B------:R-:W-:Y:S01]  /*0750*/  @P3 MOV R28, R16 ;  /* 0x00000010001c3202 */ /* 0x000fe20000000f00 */
[----:B--2---:R-:W-:Y:S01]  /*0760*/  @P3 IMAD R33, R33, R26, RZ ;  /* 0x0000001a21213224 */ /* 0x004fe200078e02ff */
[----:B------:R-:W-:-:S02]  /*0770*/  @P3 MOV R29, R19 ;  /* 0x00000013001d3202 */ /* 0x000fc40000000f00 */
[----:B------:R-:W-:Y:S02]  /*0780*/  @P2 LEA.HI.X R11, R22, R11, R23, 0x1, P6 ;  /* 0x0000000b160b2211 */ /* 0x000fe400030f0c17 */
[----:B------:R-:W-:Y:S01]  /*0790*/  @P1 IADD3 R25, R25, R31, RZ ;  /* 0x0000001f19191210 */ /* 0x000fe20007ffe0ff */
[----:B------:R-:W0:Y:S01]  /*07a0*/  @!P4 LDC.64 R22, c[0x0][0x220] ;  /* 0x00008800ff16cb82 */ /* 0x000e220000000a00 */
[C---:B-1----:R-:W-:Y:S01]  /*07b0*/  @P1 LEA R8, P6, R24.reuse, R8, 0x1 ;  /* 0x0000000818081211 */ /* 0x042fe200078c08ff */
[C---:B------:R-:W-:Y:S01]  /*07c0*/  @P3 IMAD R31, R5.reuse, R27, R33 ;  /* 0x0000001b051f3224 */ /* 0x040fe200078e0221 */
[----:B------:R-:W-:Y:S01]  /*07d0*/  @P5 MOV R33, R19 ;  /* 0x0000001300215202 */ /* 0x000fe20000000f00 */
[----:B------:R-:W-:Y:S01]  /*07e0*/  @P3 IMAD.WIDE.U32 R28, R5, R26, R28 ;  /* 0x0000001a051c3225 */ /* 0x000fe200078e001c */
[----:B------:R-:W-:-:S03]  /*07f0*/  @P1 LEA.HI.X R9, R24, R9, R25, 0x1, P6 ;  /* 0x0000000918091211 */ /* 0x000fc600030f0c19 */
[----:B------:R-:W1:Y:S01]  /*0800*/  @P0 LDC.64 R24, c[0x0][0x270] ;  /* 0x00009c00ff180b82 */ /* 0x000e620000000a00 */
[----:B------:R-:W-:Y:S01]  /*0810*/  @P3 IADD3 R31, R29, R31, RZ ;  /* 0x0000001f1d1f3210 */ /* 0x000fe20007ffe0ff */
[----:B----4-:R-:W-:Y:S01]  /*0820*/  @!P4 IMAD R5, R34, R12, RZ ;  /* 0x0000000c2205c224 */ /* 0x010fe200078e02ff */
[----:B---3--:R-:W-:Y:S01]  /*0830*/  @P3 LEA R6, P6, R28, R6, 0x1 ;  /* 0x000000061c063211 */ /* 0x008fe200078c08ff */
[----:B-----5:R-:W-:Y:S01]  /*0840*/  @P5 IMAD R32, R32, R20, RZ ;  /* 0x0000001420205224 */ /* 0x020fe200078e02ff */
[----:B------:R-:W-:Y:S01]  /*0850*/  @!P4 MOV R29, R19 ;  /* 0x00000013001dc202 */ /* 0x000fe20000000f00 */
[----:B------:R-:W-:Y:S01]  /*0860*/  @!P4 IMAD R5, R2, R13, R5 ;  /* 0x0000000d0205c224 */ /* 0x000fe200078e0205 */
[----:B------:R-:W-:Y:S01]  /*0870*/  @P3 LEA.HI.X R7, R28, R7, R31, 0x1, P6 ;  /* 0x000000071c073211 */ /* 0x000fe200030f0c1f */
[----:B------:R-:W2:Y:S01]  /*0880*/  @P5 LDC.64 R26, c[0x0][0x220] ;  /* 0x00008800ff1a5b82 */ /* 0x000ea20000000a00 */
[----:B------:R-:W-:Y:S02]  /*0890*/  @!P4 IMAD.MOV.U32 R28, RZ, RZ, R16 ;  /* 0x000000ffff1cc224 */ /* 0x000fe400078e0010 */
[----:B------:R-:W-:Y:S01]  /*08a0*/  @P5 IMAD R21, R3, R21, R32 ;  /* 0x0000001503155224 */ /* 0x000fe200078e0220 */
[----:B------:R-:W-:Y:S01]  /*08b0*/  @P5 MOV R32, R16 ;  /* 0x0000001000205202 */ /* 0x000fe20000000f00 */
[----:B------:R-:W-:-:S03]  /*08c0*/  @!P4 IMAD.WIDE.U32 R28, R2, R12, R28 ;  /* 0x0000000c021cc225 */ /* 0x000fc600078e001c */
[----:B------:R-:W3:Y:S01]  /*08d0*/  @P0 LDC.64 R12, c[0x0][0x220] ;  /* 0x00008800ff0c0b82 */ /* 0x000ee20000000a00 */
[----:B------:R-:W-:Y:S01]  /*08e0*/  @P5 IMAD.WIDE.U32 R32, R3, R20, R32 ;  /* 0x0000001403205225 */ /* 0x000fe200078e0020 */
[----:B------:R-:W-:Y:S01]  /*08f0*/  @!P4 IADD3 R5, R29, R5, RZ ;  /* 0x000000051d05c210 */ /* 0x000fe20007ffe0ff */
[----:B------:R-:W-:Y:S01]  /*0900*/  HFMA2.MMA R3, -RZ, RZ, 0, 0 ;  /* 0x00000000ff037435 */ /* 0x000fe200000001ff */
[C---:B0-----:R-:W-:Y:S02]  /*0910*/  @!P4 LEA R22, P6, R28.reuse, R22, 0x1 ;  /* 0x000000161c16c211 */ /* 0x041fe400078c08ff */
[----:B------:R-:W-:Y:S02]  /*0920*/  @P0 MOV R29, R19 ;  /* 0x00000013001d0202 */ /* 0x000fe40000000f00 */
[----:B------:R-:W-:Y:S01]  /*0930*/  @!P4 LEA.HI.X R23, R28, R23, R5, 0x1, P6 ;  /* 0x000000171c17c211 */ /* 0x000fe200030f0c05 */
[----:B-1----:R-:W-:Y:S01]  /*0940*/  @P0 IMAD R30, R30, R24, RZ ;  /* 0x000000181e1e0224 */ /* 0x002fe200078e02ff */
[----:B------:R-:W-:-:S02]  /*0950*/  @P0 MOV R28, R16 ;  /* 0x00000010001c0202 */ /* 0x000fc40000000f00 */
[----:B------:R-:W-:Y:S01]  /*0960*/  @P5 IADD3 R21, R33, R21, RZ ;  /* 0x0000001521155210 */ /* 0x000fe20007ffe0ff */
[----:B------:R-:W-:Y:S01]  /*0970*/  @P0 IMAD R25, R4, R25, R30 ;  /* 0x0000001904190224 */ /* 0x000fe200078e021e */
[----:B------:R-:W-:Y:S01]  /*0980*/  IADD3 R20, R2, 0xc0, RZ ;  /* 0x000000c002147810 */ /* 0x000fe20007ffe0ff */
[----:B------:R-:W-:Y:S01]  /*0990*/  @P0 IMAD.WIDE.U32 R4, R4, R24, R28 ;  /* 0x0000001804040225 */ /* 0x000fe200078e001c */
[C---:B--2---:R-:W-:Y:S02]  /*09a0*/  @P5 LEA R26, P6, R32.reuse, R26, 0x1 ;  /* 0x0000001a201a5211 */ /* 0x044fe400078c08ff */
[----:B------:R-:W-:Y:S02]  /*09b0*/  SHF.R.S32.HI R28, RZ, 0x1f, R20 ;  /* 0x0000001fff1c7819 */ /* 0x000fe40000011414 */
[----:B------:R-:W-:Y:S02]  /*09c0*/  @P5 LEA.HI.X R27, R32, R27, R21, 0x1, P6 ;  /* 0x0000001b201b5211 */ /* 0x000fe400030f0c15 */
[----:B------:R-:W-:-:S02]  /*09d0*/  ISETP.GE.U32.AND P6, PT, R20, UR6, PT ;  /* 0x0000000614007c0c */ /* 0x000fc4000bfc6070 */
[----:B------:R-:W-:Y:S01]  /*09e0*/  @P0 IADD3 R25, R5, R25, RZ ;  /* 0x0000001905190210 */ /* 0x000fe20007ffe0ff */
[----:B------:R0:W2:Y:S01]  /*09f0*/  @P5 LDG.E R3, desc[UR8][R26.64] ;  /* 0x000000081a035981 */ /* 0x0000a2000c1e1900 */
[----:B------:R-:W-:Y:S02]  /*0a00*/  ISETP.GE.AND.EX P6, PT, R28, UR7, PT, P6 ;  /* 0x000000071c007c0c */ /* 0x000fe4000bfc6360 */
[----:B---3--:R-:W-:Y:S02]  /*0a10*/  @P0 LEA R12, P5, R4, R12, 0x1 ;  /* 0x0000000c040c0211 */ /* 0x008fe400078a08ff */
[----:B------:R-:W-:Y:S02]  /*0a20*/  IADD3 R21, R2, 0xe0, RZ ;  /* 0x000000e002157810 */ /* 0x000fe40007ffe0ff */
[----:B------:R-:W-:Y:S02]  /*0a30*/  ISETP.LT.U32.AND P6, PT, R37, 0x80, !P6 ;  /* 0x000000802500780c */ /* 0x000fe400077c1070 */
[----:B------:R-:W-:-:S02]  /*0a40*/  @P0 LEA.HI.X R13, R4, R13, R25, 0x1, P5 ;  /* 0x0000000d040d0211 */ /* 0x000fc400028f0c19 */
[----:B------:R-:W-:Y:S02]  /*0a50*/  CS2R R4, SRZ ;  /* 0x0000000000047805 */ /* 0x000fe4000001ff00 */
[----:B------:R-:W-:Y:S02]  /*0a60*/  ISETP.GE.U32.AND P5, PT, R21, UR6, PT ;  /* 0x0000000615007c0c */ /* 0x000fe4000bfa6070 */
[----:B------:R-:W-:Y:S02]  /*0a70*/  SHF.R.S32.HI R30, RZ, 0x1f, R21 ;  /* 0x0000001fff1e7819 */ /* 0x000fe40000011415 */
[----:B0-----:R-:W-:Y:S01]  /*0a80*/  CS2R R26, SRZ ;  /* 0x00000000001a7805 */ /* 0x001fe2000001ff00 */
[----:B------:R-:W3:Y:S01]  /*0a90*/  @P2 LDG.E R4, desc[UR8][R10.64] ;  /* 0x000000080a042981 */ /* 0x000ee2000c1e1900 */
[----:B------:R-:W-:Y:S01]  /*0aa0*/  ISETP.GE.AND.EX P5, PT, R30, UR7, PT, P5 ;  /* 0x000000071e007c0c */ /* 0x000fe2000bfa6350 */
[----:B------:R-:W0:Y:S03]  /*0ab0*/  @P6 LDC.64 R24, c[0x0][0x270] ;  /* 0x00009c00ff186b82 */ /* 0x000e260000000a00 */
[----:B------:R-:W-:Y:S01]  /*0ac0*/  ISETP.LT.U32.AND P5, PT, R37, 0x80, !P5 ;  /* 0x000000802500780c */ /* 0x000fe20006fa1070 */
[----:B------:R1:W4:Y:S04]  /*0ad0*/  @!P4 LDG.E R27, desc[UR8][R22.64] ;  /* 0x00000008161bc981 */ /* 0x000328000c1e1900 */
[----:B------:R-:W5:Y:S01]  /*0ae0*/  @P1 LDG.E R26, desc[UR8][R8.64] ;  /* 0x00000008081a1981 */ /* 0x000f62000c1e1900 */
[----:B------:R-:W-:-:S03]  /*0af0*/  @P6 MOV R29, R19 ;  /* 0x00000013001d6202 */ /* 0x000fc60000000f00 */
[----:B------:R1:W2:Y:S02]  /*0b00*/  @P3 LDG.E R5, desc[UR8][R6.64] ;  /* 0x0000000806053981 */ /* 0x0002a4000c1e1900 */
[----:B-1----:R-:W1:Y:S08]  /*0b10*/  @P6 LDC.64 R22, c[0x0][0x220] ;  /* 0x00008800ff166b82 */ /* 0x002e700000000a00 */
[----:B------:R-:W1:Y:S01]  /*0b20*/  @P5 LDC.64 R10, c[0x0][0x270] ;  /* 0x00009c00ff0a5b82 */ /* 0x000e620000000a00 */
[----:B------:R-:W-:Y:S01]  /*0b30*/  CS2R R6, SRZ ;  /* 0x0000000000067805 */ /* 0x000fe2000001ff00 */
[----:B0-----:R-:W-:-:S05]  /*0b40*/  @P6 IMAD R28, R28, R24, RZ ;  /* 0x000000181c1c6224 */ /* 0x001fca00078e02ff */
[----:B------:R0:W2:Y:S01]  /*0b50*/  @P0 LDG.E R6, desc[UR8][R12.64] ;  /* 0x000000080c060981 */ /* 0x0000a2000c1e1900 */
[----:B------:R-:W1:Y:S01]  /*0b60*/  @P5 LDC.64 R8, c[0x0][0x220] ;  /* 0x00008800ff085b82 */ /* 0x000e620000000a00 */
[----:B------:R-:W-:Y:S01]  /*0b70*/  @P6 IMAD R25, R20, R25, R28 ;  /* 0x0000001914196224 */ /* 0x000fe200078e021c */
[----:B------:R-:W-:-:S05]  /*0b80*/  @P6 MOV R28, R16 ;  /* 0x00000010001c6202 */ /* 0x000fca0000000f00 */
[----:B------:R-:W-:Y:S01]  /*0b90*/  @P6 IMAD.WIDE.U32 R28, R20, R24, R28 ;  /* 0x00000018141c6225 */ /* 0x000fe200078e001c */
[----:B0-----:R-:W-:Y:S02]  /*0ba0*/  @P5 MOV R12, R16 ;  /* 0x00000010000c5202 */ /* 0x001fe40000000f00 */
[----:B------:R-:W-:Y:S01]  /*0bb0*/  @P5 MOV R13, R19 ;  /* 0x00000013000d5202 */ /* 0x000fe20000000f00 */
[-C--:B-1----:R-:W-:Y:S01]  /*0bc0*/  @P5 IMAD R30, R30, R10.reuse, RZ ;  /* 0x0000000a1e1e5224 */ /* 0x082fe200078e02ff */
[----:B------:R-:W-:Y:S01]  /*0bd0*/  @P6 IADD3 R25, R29, R25, RZ ;  /* 0x000000191d196210 */ /* 0x000fe20007ffe0ff */
[----:B------:R-:W-:Y:S01]  /*0be0*/  @P5 IMAD.WIDE.U32 R12, R21, R10, R12 ;  /* 0x0000000a150c5225 */ /* 0x000fe200078e000c */
[----:B------:R-:W-:-:S03]  /*0bf0*/  @P6 LEA R22, P0, R28, R22, 0x1 ;  /* 0x000000161c166211 */ /* 0x000fc600078008ff */
[----:B------:R-:W-:Y:S01]  /*0c00*/  @P5 IMAD R11, R21, R11, R30 ;  /* 0x0000000b150b5224 */ /* 0x000fe200078e021e */
[----:B------:R-:W-:Y:S02]  /*0c10*/  @P6 LEA.HI.X R23, R28, R23, R25, 0x1, P0 ;  /* 0x000000171c176211 */ /* 0x000fe400000f0c19 */
[C---:B------:R-:W-:Y:S02]  /*0c20*/  @P5 LEA R8, P0, R12.reuse, R8, 0x1 ;  /* 0x000000080c085211 */ /* 0x040fe400078008ff */
[----:B------:R-:W-:Y:S01]  /*0c30*/  @P5 IADD3 R11, R13, R11, RZ ;  /* 0x0000000b0d0b5210 */ /* 0x000fe20007ffe0ff */
[----:B------:R-:W2:Y:S03]  /*0c40*/  @P6 LDG.E R7, desc[UR8][R22.64] ;  /* 0x0000000816076981 */ /* 0x000ea6000c1e1900 */
[----:B------:R-:W-:Y:S01]  /*0c50*/  @P5 LEA.HI.X R9, R12, R9, R11, 0x1, P0 ;  /* 0x000000090c095211 */ /* 0x000fe200000f0c0b */
[----:B------:R-:W-:-:S10]  /*0c60*/  HFMA2.MMA R12, -RZ, RZ, 0, 0 ;  /* 0x00000000ff0c7435 */ /* 0x000fd400000001ff */
[----:B------:R0:W2:Y:S01]  /*0c70*/  @P5 LDG.E R12, desc[UR8][R8.64] ;  /* 0x00000008080c5981 */ /* 0x0000a2000c1e1900 */
[----:B------:R-:W1:Y:S02]  /*0c80*/  S2R R25, SR_LANEID ;  /* 0x0000000000197919 */ /* 0x000e640000000000 */
[----:B-1----:R-:W-:Y:S02]  /*0c90*/  ISETP.GT.AND P0, PT, R25, 0x1e, PT ;  /* 0x0000001e1900780c */ /* 0x002fe40003f04270 */
[C---:B---3--:R-:W-:Y:S02]  /*0ca0*/  PRMT R10, R4.reuse, 0x7632, R10 ;  /* 0x00007632040a7816 */ /* 0x048fe4000000000a */
[----:B------:R-:W-:Y:S02]  /*0cb0*/  SHF.L.U32 R11, R4, 0x10, RZ ;  /* 0x00000010040b7819 */ /* 0x000fe400000006ff */
[----:B------:R-:W-:Y:S02]  /*0cc0*/  SHF.L.U32 R20, R10, 0x10, RZ ;  /* 0x000000100a147819 */ /* 0x000fe400000006ff */
[----:B----4-:R-:W-:-:S04]  /*0cd0*/  PRMT R10, R27, 0x7632, R10 ;  /* 0x000076321b0a7816 */ /* 0x010fc8000000000a */
[----:B------:R-:W-:Y:S01]  /*0ce0*/  SHF.L.U32 R21, R10, 0x10, RZ ;  /* 0x000000100a157819 */ /* 0x000fe200000006ff */
[----:B------:R-:W-:Y:S01]  /*0cf0*/  FMUL.FTZ R24, R20, R20 ;  /* 0x0000001414187220 */ /* 0x000fe20000410000 */
[C---:B-----5:R-:W-:Y:S01]  /*0d00*/  PRMT R13, R26.reuse, 0x7632, R13 ;  /* 0x000076321a0d7816 */ /* 0x060fe2000000000d */
[----:B------:R-:W-:Y:S01]  /*0d10*/  FADD.FTZ R10, R11, R20 ;  /* 0x000000140b0a7221 */ /* 0x000fe20000010000 */
[----:B------:R-:W-:Y:S01]  /*0d20*/  SHF.L.U32 R20, R27, 0x10, RZ ;  /* 0x000000101b147819 */ /* 0x000fe200000006ff */
[----:B0-----:R-:W-:Y:S01]  /*0d30*/  FMUL.FTZ R9, R21, R21 ;  /* 0x0000001515097220 */ /* 0x001fe20000410000 */
[----:B------:R-:W-:Y:S02]  /*0d40*/  SHF.L.U32 R8, R13, 0x10, RZ ;  /* 0x000000100d087819 */ /* 0x000fe400000006ff */
[----:B------:R-:W-:Y:S01]  /*0d50*/  SHF.L.U32 R13, R26, 0x10, RZ ;  /* 0x000000101a0d7819 */ /* 0x000fe200000006ff */
[C---:B------:R-:W-:Y:S01]  /*0d60*/  FADD.FTZ R21, R20.reuse, R21 ;  /* 0x0000001514157221 */ /* 0x040fe20000010000 */
[----:B--2---:R-:W-:Y:S01]  /*0d70*/  PRMT R23, R5, 0x7632, R23 ;  /* 0x0000763205177816 */ /* 0x004fe20000000017 */
[----:B------:R-:W-:Y:S01]  /*0d80*/  FFMA.FTZ R20, R20, R20, R9 ;  /* 0x0000001414147223 */ /* 0x000fe20000010009 */
[----:B------:R-:W-:Y:S01]  /*0d90*/  FMUL.FTZ R22, R8, R8 ;  /* 0x0000000808167220 */ /* 0x000fe20000410000 */
[----:B------:R-:W-:Y:S01]  /*0da0*/  FFMA.FTZ R11, R11, R11, R24 ;  /* 0x0000000b0b0b7223 */ /* 0x000fe20000010018 */
[----:B------:R-:W-:Y:S01]  /*0db0*/  FADD.FTZ R8, R13, R8 ;  /* 0x000000080d087221 */ /* 0x000fe20000010000 */
[----:B------:R-:W-:-:S02]  /*0dc0*/  IMAD.U32 R9, R23, 0x10000, RZ ;  /* 0x0001000017097824 */ /* 0x000fc400078e00ff */
[----:B------:R-:W-:Y:S01]  /*0dd0*/  FADD.FTZ R20, RZ, R20 ;  /* 0x00000014ff147221 */ /* 0x000fe20000010000 */
[----:B------:R-:W-:Y:S01]  /*0de0*/  FFMA.FTZ R13, R13, R13, R22 ;  /* 0x0000000d0d0d7223 */ /* 0x000fe20000010016 */
[----:B------:R-:W-:Y:S01]  /*0df0*/  FADD.FTZ R21, RZ, R21 ;  /* 0x00000015ff157221 */ /* 0x000fe20000010000 */
[----:B------:R-:W-:Y:S01]  /*0e00*/  SHF.L.U32 R22, R5, 0x10, RZ ;  /* 0x0000001005167819 */ /* 0x000fe200000006ff */
[----:B------:R-:W-:Y:S01]  /*0e10*/  FMUL.FTZ R23, R9, R9 ;  /* 0x0000000909177220 */ /* 0x000fe20000410000 */
[--C-:B------:R-:W-:Y:S01]  /*0e20*/  FADD.FTZ R20, R20, R11.reuse ;  /* 0x0000000b14147221 */ /* 0x100fe20000010000 */
[----:B------:R-:W-:Y:S01]  /*0e30*/  PRMT R11, R3, 0x7632, R11 ;  /* 0x00007632030b7816 */ /* 0x000fe2000000000b */
[----:B------:R-:W-:Y:S01]  /*0e40*/  FADD.FTZ R21, R21, R10 ;  /* 0x0000000a15157221 */ /* 0x000fe20000010000 */
[C---:B------:R-:W-:Y:S01]  /*0e50*/  FADD.FTZ R10, R22.reuse, R9 ;  /* 0x00000009160a7221 */ /* 0x040fe20000010000 */
[----:B------:R-:W-:Y:S01]  /*0e60*/  FFMA.FTZ R9, R22, R22, R23 ;  /* 0x0000001616097223 */ /* 0x000fe20000010017 */
[----:B------:R-:W-:Y:S01]  /*0e70*/  SHF.L.U32 R22, R11, 0x10, RZ ;  /* 0x000000100b167819 */ /* 0x000fe200000006ff */
[----:B------:R-:W-:Y:S01]  /*0e80*/  FADD.FTZ R21, R21, R8 ;  /* 0x0000000815157221 */ /* 0x000fe20000010000 */
[----:B------:R-:W-:-:S02]  /*0e90*/  SHF.L.U32 R11, R3, 0x10, RZ ;  /* 0x00000010030b7819 */ /* 0x000fc400000006ff */
[----:B------:R-:W-:Y:S01]  /*0ea0*/  PRMT R8, R6, 0x7632, R8 ;  /* 0x0000763206087816 */ /* 0x000fe20000000008 */
[----:B------:R-:W-:Y:S01]  /*0eb0*/  FMUL.FTZ R24, R22, R22 ;  /* 0x0000001616187220 */ /* 0x000fe20000410000 */
[----:B------:R-:W-:Y:S01]  /*0ec0*/  FADD.FTZ R20, R20, R13 ;  /* 0x0000000d14147221 */ /* 0x000fe20000010000 */
[C---:B------:R-:W-:Y:S01]  /*0ed0*/  FADD.FTZ R13, R11.reuse, R22 ;  /* 0x000000160b0d7221 */ /* 0x040fe20000010000 */
[----:B------:R-:W-:Y:S01]  /*0ee0*/  SHF.L.U32 R8, R8, 0x10, RZ ;  /* 0x0000001008087819 */ /* 0x000fe200000006ff */
[----:B------:R-:W-:Y:S01]  /*0ef0*/  FFMA.FTZ R24, R11, R11, R24 ;  /* 0x0000000b0b187223 */ /* 0x000fe20000010018 */
[----:B------:R-:W-:Y:S01]  /*0f00*/  FADD.FTZ R10, R21, R10 ;  /* 0x0000000a150a7221 */ /* 0x000fe20000010000 */
[----:B------:R-:W-:Y:S01]  /*0f10*/  FADD.FTZ R9, R20, R9 ;  /* 0x0000000914097221 */ /* 0x000fe20000010000 */
[----:B------:R-:W-:Y:S01]  /*0f20*/  SHF.L.U32 R11, R6, 0x10, RZ ;  /* 0x00000010060b7819 */ /* 0x000fe200000006ff */
[----:B------:R-:W-:Y:S01]  /*0f30*/  FMUL.FTZ R20, R8, R8 ;  /* 0x0000000808147220 */ /* 0x000fe20000410000 */
[----:B------:R-:W-:Y:S01]  /*0f40*/  FADD.FTZ R10, R10, R13 ;  /* 0x0000000d0a0a7221 */ /* 0x000fe20000010000 */
[----:B------:R-:W-:-:S02]  /*0f50*/  FADD.FTZ R24, R9, R24 ;  /* 0x0000001809187221 */ /* 0x000fc40000010000 */
[C---:B------:R-:W-:Y:S01]  /*0f60*/  FADD.FTZ R13, R11.reuse, R8 ;  /* 0x000000080b0d7221 */ /* 0x040fe20000010000 */
[----:B------:R-:W-:Y:S01]  /*0f70*/  FFMA.FTZ R11, R11, R11, R20 ;  /* 0x0000000b0b0b7223 */ /* 0x000fe20000010014 */
[----:B------:R-:W-:-:S04]  /*0f80*/  PRMT R21, R7, 0x7632, R21 ;  /* 0x0000763207157816 */ /* 0x000fc80000000015 */
[----:B------:R-:W-:Y:S01]  /*0f90*/  SHF.L.U32 R9, R21, 0x10, RZ ;  /* 0x0000001015097819 */ /* 0x000fe200000006ff */
[----:B------:R-:W-:Y:S01]  /*0fa0*/  FADD.FTZ R10, R10, R13 ;  /* 0x0000000d0a0a7221 */ /* 0x000fe20000010000 */
[----:B------:R-:W-:-:S03]  /*0fb0*/  SHF.L.U32 R8, R7, 0x10, RZ ;  /* 0x0000001007087819 */ /* 0x000fc600000006ff */
[----:B------:R-:W-:Y:S01]  /*0fc0*/  FMUL.FTZ R13, R9, R9 ;  /* 0x00000009090d7220 */ /* 0x000fe20000410000 */
[----:B------:R-:W-:Y:S01]  /*0fd0*/  PRMT R20, R12, 0x7632, R20 ;  /* 0x000076320c147816 */ /* 0x000fe20000000014 */
[C---:B------:R-:W-:Y:S02]  /*0fe0*/  FADD.FTZ R9, R8.reuse, R9 ;  /* 0x0000000908097221 */ /* 0x040fe40000010000 */
[----:B------:R-:W-:Y:S01]  /*0ff0*/  FFMA.FTZ R8, R8, R8, R13 ;  /* 0x0000000808087223 */ /* 0x000fe2000001000d */
[----:B------:R-:W-:Y:S02]  /*1000*/  SHF.L.U32 R20, R20, 0x10, RZ ;  /* 0x0000001014147819 */ /* 0x000fe400000006ff */
[----:B------:R-:W-:Y:S01]  /*1010*/  SHF.L.U32 R13, R12, 0x10, RZ ;  /* 0x000000100c0d7819 */ /* 0x000fe200000006ff */
[----:B------:R-:W-:Y:S02]  /*1020*/  FADD.FTZ R11, R24, R11 ;  /* 0x0000000b180b7221 */ /* 0x000fe40000010000 */
[----:B------:R-:W-:Y:S01]  /*1030*/  FMUL.FTZ R22, R20, R20 ;  /* 0x0000001414167220 */ /* 0x000fe20000410000 */
[----:B------:R-:W-:Y:S01]  /*1040*/  FADD.FTZ R9, R10, R9 ;  /* 0x000000090a097221 */ /* 0x000fe20000010000 */
[----:B------:R-:W-:Y:S01]  /*1050*/  FADD.FTZ R20, R13, R20 ;  /* 0x000000140d147221 */ /* 0x000fe20000010000 */
[----:B------:R-:W-:Y:S01]  /*1060*/  FADD.FTZ R8, R11, R8 ;  /* 0x000000080b087221 */ /* 0x000fe20000010000 */
[----:B------:R-:W-:-:S02]  /*1070*/  FFMA.FTZ R13, R13, R13, R22 ;  /* 0x0000000d0d0d7223 */ /* 0x000fc40000010016 */
[----:B------:R-:W-:Y:S02]  /*1080*/  FADD.FTZ R20, R9, R20 ;  /* 0x0000001409147221 */ /* 0x000fe40000010000 */
[----:B------:R-:W-:-:S03]  /*1090*/  FADD.FTZ R21, R8, R13 ;  /* 0x0000000d08157221 */ /* 0x000fc60000010000 */
[----:B------:R-:W0:Y:S04]  /*10a0*/  SHFL.DOWN PT, R9, R20, 0x1, 0x1f ;  /* 0x08201f0014097f89 */ /* 0x000e2800000e0000 */
[----:B------:R-:W1:Y:S01]  /*10b0*/  SHFL.DOWN PT, R8, R21, 0x1, 0x1f ;  /* 0x08201f0015087f89 */ /* 0x000e6200000e0000 */
        /* <DEDUP_REMOVED lines=19> */
[C---:B------:R-:W-:Y:S02]  /*11f0*/  ISETP.GT.AND P0, PT, R25.reuse, 0xf, PT ;  /* 0x0000000f1900780c */ /* 0x040fe40003f04270 */
[----:B------:R-:W-:Y:S01]  /*1200*/  ISETP.NE.AND P5, PT, R25, RZ, PT ;  /* 0x000000ff1900720c */ /* 0x000fe20003fa5270 */
[----:B------:R-:W2:Y:S10]  /*1210*/  LDC R13, c[0x0][0xc] ;  /* 0x00000300ff0d7b82 */ /* 0x000eb40000000800 */
[----:B0-----:R-:W-:Y:S01]  /*1220*/  @!P0 FADD.FTZ R20, R20, R9 ;  /* 0x0000000914148221 */ /* 0x001fe20000010000 */
[----:B-1----:R-:W-:-:S05]  /*1230*/  @!P0 FADD.FTZ R21, R21, R8 ;  /* 0x0000000815158221 */ /* 0x002fca0000010000 */
[----:B------:R0:W-:Y:S01]  /*1240*/  @!P5 STS.64 [R35+0x8], R20 ;  /* 0x000008142300d388 */ /* 0x0001e20000000a00 */
[----:B------:R-:W-:Y:S01]  /*1250*/  BAR.SYNC.DEFER_BLOCKING 0x0 ;  /* 0x0000000000007b1d */ /* 0x000fe20000010000 */
[----:B------:R-:W-:Y:S02]  /*1260*/  ISETP.NE.AND P5, PT, R37, RZ, PT ;  /* 0x000000ff2500720c */ /* 0x000fe40003fa5270 */
[----:B--2---:R-:W-:-:S03]  /*1270*/  ISETP.GE.U32.AND P0, PT, R13, 0x2, PT ;  /* 0x000000020d00780c */ /* 0x004fc60003f06070 */
[----:B------:R-:W-:Y:S01]  /*1280*/  BSSY B0, `(.L_x_2063) ;  /* 0x0000011000007945 */ /* 0x000fe20003800000 */
[----:B------:R-:W-:Y:S02]  /*1290*/  PRMT R32, R4, 0x7632, R32 ;  /* 0x0000763204207816 */ /* 0x000fe40000000020 */
[----:B------:R-:W-:Y:S02]  /*12a0*/  PRMT R31, R26, 0x7632, R31 ;  /* 0x000076321a1f7816 */ /* 0x000fe4000000001f */
[----:B------:R-:W-:Y:S02]  /*12b0*/  PRMT R30, R5, 0x7632, R30 ;  /* 0x00007632051e7816 */ /* 0x000fe4000000001e */
[----:B------:R-:W-:Y:S01]  /*12c0*/  PRMT R33, R27, 0x7632, R33 ;  /* 0x000076321b217816 */ /* 0x000fe20000000021 */
[----:B0-----:R-:W-:Y:S06]  /*12d0*/  @P5 BRA `(.L_x_2064) ;  /* 0x00000000002c5947 */ /* 0x001fec0003800000 */
        /* <DEDUP_REMOVED lines=11> */
.L_x_2064:
[----:B------:R-:W-:Y:S05]  /*1390*/  BSYNC B0 ;  /* 0x0000000000007941 */ /* 0x000fea0003800000 */
.L_x_2063:
[----:B------:R-:W-:Y:S02]  /*13a0*/  PRMT R29, R3, 0x7632, R29 ;  /* 0x00007632031d7816 */ /* 0x000fe4000000001d */
[----:B------:R-:W-:Y:S01]  /*13b0*/  PRMT R28, R6, 0x7632, R28 ;  /* 0x00007632061c7816 */ /* 0x000fe2000000001c */
[----:B------:R-:W-:Y:S06]  /*13c0*/  @!P0 BRA `(.L_x_2065) ;  /* 0x00000010007c8947 */ /* 0x000fec0003800000 */
[----:B------:R-:W0:Y:S01]  /*13d0*/  LDC.64 R8, c[0x0][0x240] ;  /* 0x00009000ff087b82 */ /* 0x000e220000000a00 */
[----:B------:R-:W-:-:S04]  /*13e0*/  ULOP3.LUT UR6, UR4, 0x1, URZ, 0xc0, !UPT ;  /* 0x0000000104067892 */ /* 0x000fc8000f8ec03f */
[----:B------:R-:W-:-:S03]  /*13f0*/  UIMAD UR6, UR6, UR12, URZ ;  /* 0x0000000c060672a4 */ /* 0x000fc6000f8e023f */
[----:B------:R-:W1:Y:S03]  /*1400*/  LDC.64 R10, c[0x0][0x248] ;  /* 0x00009200ff0a7b82 */ /* 0x000e660000000a00 */
[----:B------:R-:W-:Y:S01]  /*1410*/  IMAD R22, R13, UR6, RZ ;  /* 0x000000060d167c24 */ /* 0x000fe2000f8e02ff */
[----:B------:R-:W-:-:S04]  /*1420*/  IADD3 R23, R0, UR6, RZ ;  /* 0x0000000600177c10 */ /* 0x000fc8000fffe0ff */
[----:B------:R-:W-:Y:S01]  /*1430*/  SHF.L.U32 R22, R22, 0x1, RZ ;  /* 0x0000000116167819 */ /* 0x000fe200000006ff */
[----:B0-----:R-:W-:-:S04]  /*1440*/  IMAD.WIDE.U32 R8, R23, 0x4, R8 ;  /* 0x0000000417087825 */ /* 0x001fc800078e0008 */
[----:B-1----:R-:W-:Y:S01]  /*1450*/  IMAD.WIDE R10, R22, 0x4, R10 ;  /* 0x00000004160a7825 */ /* 0x002fe200078e020a */
[----:B------:R-:W-:Y:S06]  /*1460*/  @P5 BRA `(.L_x_2066) ;  /* 0x00000000005c5947 */ /* 0x000fec0003800000 */
[----:B------:R-:W0:Y:S01]  /*1470*/  S2R R22, SR_CTAID.X ;  /* 0x0000000000167919 */ /* 0x000e220000002500 */
[----:B------:R-:W1:Y:S01]  /*1480*/  S2UR UR6, SR_CTAID.Y ;  /* 0x00000000000679c3 */ /* 0x000e620000002600 */
[----:B------:R-:W-:-:S06]  /*1490*/  ULOP3.LUT UP0, URZ, UR4, 0x2, URZ, 0xc0, !UPT ;  /* 0x00000002043f7892 */ /* 0x000fcc000f80c03f */
[----:B------:R-:W-:Y:S02]  /*14a0*/  PLOP3.LUT P0, PT, PT, PT, UP0, 0x80, 0x0 ;  /* 0x000000000000781c */ /* 0x000fe40003f0f008 */
[----:B-1----:R-:W-:Y:S01]  /*14b0*/  MOV R0, UR6 ;  /* 0x0000000600007c02 */ /* 0x002fe20008000f00 */
[----:B------:R-:W-:Y:S02]  /*14c0*/  UMOV UR6, 0xffffffff ;  /* 0xffffffff00067882 */ /* 0x000fe40000000000 */
[----:B------:R-:W-:Y:S02]  /*14d0*/  USEL UR6, UR6, 0x1, UP0 ;  /* 0x0000000106067887 */ /* 0x000fe40008000000 */
[----:B0-----:R-:W-:-:S04]  /*14e0*/  IMAD R22, R22, UR12, R0 ;  /* 0x0000000c16167c24 */ /* 0x001fc8000f8e0200 */
[----:B------:R-:W-:Y:S01]  /*14f0*/  MOV R24, UR6 ;  /* 0x0000000600187c02 */ /* 0x000fe20008000f00 */
[----:B------:R-:W-:-:S05]  /*1500*/  IMAD.WIDE.U32 R22, R22, 0x8, R10 ;  /* 0x0000000816167825 */ /* 0x000fca00078e000a */
[----:B------:R0:W-:Y:S01]  /*1510*/  STG.E.64 desc[UR8][R22.64], R20 ;  /* 0x0000001416007986 */ /* 0x0001e2000c101b08 */
[----:B------:R-:W-:Y:S06]  /*1520*/  MEMBAR.ALL.GPU ;  /* 0x0000000000007992 */ /* 0x000fec000000a000 */
[----:B------:R-:W-:-:S00]  /*1530*/  ERRBAR ;  /* 0x00000000000079ab */ /* 0x000fc00000000000 */
[----:B------:R-:W-:Y:S06]  /*1540*/  CGAERRBAR ;  /* 0x00000000000075ab */ /* 0x000fec0000000000 */
[----:B------:R1:W-:Y:S01]  /*1550*/  REDG.E.ADD.S32.STRONG.GPU desc[UR8][R8.64], R24 ;  /* 0x000000180800798e */ /* 0x0003e2000c10e388 */
[----:B0-----:R-:W-:-:S04]  /*1560*/  SEL R22, R13, RZ, !P0 ;  /* 0x000000ff0d167207 */ /* 0x001fc80004000000 */
[----:B------:R-:W-:-:S13]  /*1570*/  ISETP.NE.AND P0, PT, R22, -0x1, PT ;  /* 0xffffffff1600780c */ /* 0x000fda0003f05270 */
[----:B-1----:R-:W-:Y:S05]  /*1580*/  @!P0 BRA `(.L_x_2066) ;  /* 0x0000000000148947 */ /* 0x002fea0003800000 */
.L_x_2067:
[----:B------:R-:W2:Y:S04]  /*1590*/  LDG.E.STRONG.GPU R23, desc[UR8][R8.64] ;  /* 0x0000000808177981 */ /* 0x000ea8000c1ef900 */
[----:B--2---:R-:W-:Y:S01]  /*15a0*/  CCTL.IVALL ;  /* 0x00000000ff00798f */ /* 0x004fe20002000000 */
[----:B------:R-:W-:Y:S05]  /*15b0*/  YIELD ;  /* 0x0000000000007946 */ /* 0x000fea0003800000 */
[----:B------:R-:W-:-:S13]  /*15c0*/  ISETP.NE.AND P0, PT, R23, R22, PT ;  /* 0x000000161700720c */ /* 0x000fda0003f05270 */
[----:B------:R-:W-:Y:S05]  /*15d0*/  @P0 BRA `(.L_x_2067) ;  /* 0xfffffffc00ec0947 */ /* 0x000fea000383ffff */
.L_x_2066:
[----:B------:R-:W-:Y:S01]  /*15e0*/  ISETP.NE.AND P0, PT, R13, RZ, PT ;  /* 0x000000ff0d00720c */ /* 0x000fe20003f05270 */
[----:B------:R-:W-:Y:S05]  /*15f0*/  WARPSYNC.ALL ;  /* 0x0000000000007948 */ /* 0x000fea0003800000 */
[----:B------:R-:W-:Y:S07]  /*1600*/  BAR.SYNC.DEFER_BLOCKING 0x0 ;  /* 0x0000000000007b1d */ /* 0x000fee0000010000 */
[----:B------:R-:W-:Y:S05]  /*1610*/  @!P0 BRA `(.L_x_2065) ;  /* 0x0000000c00e88947 */ /* 0x000fea0003800000 */
[----:B------:R-:W-:-:S04]  /*1620*/  IADD3 R8, R13, -0x1, RZ ;  /* 0xffffffff0d087810 */ /* 0x000fc80007ffe0ff */
[----:B------:R-:W-:Y:S01]  /*1630*/  ISETP.GE.U32.AND P0, PT, R8, 0x3, PT ;  /* 0x000000030800780c */ /* 0x000fe20003f06070 */
[----:B------:R-:W-:-:S12]  /*1640*/  HFMA2.MMA R8, -RZ, RZ, 0, 0 ;  /* 0x00000000ff087435 */ /* 0x000fd800000001ff */
[----:B------:R-:W-:Y:S05]  /*1650*/  @!P0 BRA `(.L_x_2068) ;  /* 0x0000000c00688947 */ /* 0x000fea0003800000 */
[----:B------:R-:W-:-:S04]  /*1660*/  LOP3.LUT R8, R13, 0x3, RZ, 0xc0, !PT ;  /* 0x000000030d087812 */ /* 0x000fc800078ec0ff */
[----:B------:R-:W-:Y:S02]  /*1670*/  IADD3 R9, -R8, R13, RZ ;  /* 0x0000000d08097210 */ /* 0x000fe40007ffe1ff */
[----:B------:R-:W-:Y:S02]  /*1680*/  MOV R8, RZ ;  /* 0x000000ff00087202 */ /* 0x000fe40000000f00 */
[----:B------:R-:W-:-:S13]  /*1690*/  ISETP.GT.AND P0, PT, R9, RZ, PT ;  /* 0x000000ff0900720c */ /* 0x000fda0003f04270 */
[----:B------:R-:W-:Y:S05]  /*16a0*/  @!P0 BRA `(.L_x_2069) ;  /* 0x0000000800d88947 */ /* 0x000fea0003800000 */
[----:B------:R-:W-:Y:S02]  /*16b0*/  ISETP.GT.AND P6, PT, R9, 0xc, PT ;  /* 0x0000000c0900780c */ /* 0x000fe40003fc4270 */
[----:B------:R-:W-:-:S11]  /*16c0*/  PLOP3.LUT P0, PT, PT, PT, PT, 0x80, 0x0 ;  /* 0x000000000000781c */ /* 0x000fd60003f0f070 */
[----:B------:R-:W-:Y:S05]  /*16d0*/  @!P6 BRA `(.L_x_2070) ;  /* 0x0000000400d0e947 */ /* 0x000fea0003800000 */
[----:B------:R-:W-:-:S13]  /*16e0*/  PLOP3.LUT P0, PT, PT, PT, PT, 0x8, 0x0 ;  /* 0x000000000000781c */ /* 0x000fda0003f0e170 */
.L_x_2071:
[----:B------:R-:W-:-:S13]  /*16f0*/  ISETP.EQ.OR P6, PT, R8, UR10, P5 ;  /* 0x0000000a08007c0c */ /* 0x000fda000afc2670 */
[----:B------:R-:W-:-:S04]  /*1700*/  @!P6 IMAD R22, R8, UR12, R0 ;  /* 0x0000000c0816ec24 */ /* 0x000fc8000f8e0200 */
[----:B------:R-:W-:-:S06]  /*1710*/  @!P6 IMAD.WIDE.U32 R22, R22, 0x8, R10 ;  /* 0x000000081616e825 */ /* 0x000fcc00078e000a */
[----:B------:R-:W2:Y:S01]  /*1720*/  @!P6 LDG.E.64 R22, desc[UR8][R22.64] ;  /* 0x000000081616e981 */ /* 0x000ea2000c1e1b00 */
[----:B------:R-:W-:Y:S01]  /*1730*/  IADD3 R24, R8, 0x1, RZ ;  /* 0x0000000108187810 */ /* 0x000fe20007ffe0ff */
[----:B--2---:R-:W-:Y:S01]  /*1740*/  @!P6 FADD.FTZ R20, R20, R22 ;  /* 0x000000161414e221 */ /* 0x004fe20000010000 */
[----:B------:R-:W-:Y:S02]  /*1750*/  @!P6 FADD.FTZ R21, R21, R23 ;  /* 0x000000171515e221 */ /* 0x000fe40000010000 */
        /* <DEDUP_REMOVED lines=46> */
[----:B------:R-:W-:Y:S02]  /*1a40*/  VIADD R24, R8, 0x8 ;  /* 0x0000000808187836 */ /* 0x000fe40000000000 */
        /* <DEDUP_REMOVED lines=61> */
.L_x_2070:
        /* <DEDUP_REMOVED lines=11> */
[----:B------:R-:W-:Y:S01]  /*1ed0*/  IADD3 R37, R8, 0x3, RZ ;  /* 0x0000000308257810 */ /* 0x000fe20007ffe0ff */
[----:B--2---:R-:W-:Y:S01]  /*1ee0*/  @!P0 FADD.FTZ R20, R20, R22 ;  /* 0x0000001614148221 */ /* 0x004fe20000010000 */
[----:B------:R-:W-:Y:S01]  /*1ef0*/  IADD3 R22, R8, 0x2, RZ ;  /* 0x0000000208167810 */ /* 0x000fe20007ffe0ff */
[----:B------:R-:W-:-:S03]  /*1f00*/  @!P0 FADD.FTZ R21, R21, R23 ;  /* 0x0000001715158221 */ /* 0x000fc60000010000 */
[----:B------:R-:W-:Y:S01]  /*1f10*/  ISETP.EQ.OR P0, PT, R22, UR10, P5 ;  /* 0x0000000a16007c0c */ /* 0x000fe2000af02670 */
[----:B---3--:R-:W-:Y:S01]  /*1f20*/  @!P6 FADD.FTZ R20, R20, R24 ;  /* 0x000000181414e221 */ /* 0x008fe20000010000 */
[----:B------:R-:W-:Y:S01]  /*1f30*/  @!P6 FADD.FTZ R21, R21, R25 ;  /* 0x000000191515e221 */ /* 0x000fe20000010000 */
[----:B------:R-:W-:-:S10]  /*1f40*/  ISETP.EQ.OR P6, PT, R37, UR10, P5 ;  /* 0x0000000a25007c0c */ /* 0x000fd4000afc2670 */
[----:B------:R-:W-:-:S04]  /*1f50*/  @!P0 IMAD R22, R22, UR12, R0 ;  /* 0x0000000c16168c24 */ /* 0x000fc8000f8e0200 */
[----:B------:R-:W-:-:S04]  /*1f60*/  @!P0 IMAD.WIDE.U32 R22, R22, 0x8, R10 ;  /* 0x0000000816168825 */ /* 0x000fc800078e000a */
[----:B------:R-:W-:Y:S02]  /*1f70*/  @!P6 IMAD R24, R37, UR12, R0 ;  /* 0x0000000c2518ec24 */ /* 0x000fe4000f8e0200 */
[----:B------:R-:W2:Y:S02]  /*1f80*/  @!P0 LDG.E.64 R22, desc[UR8][R22.64] ;  /* 0x0000000816168981 */ /* 0x000ea4000c1e1b00 */
[----:B------:R-:W-:-:S06]  /*1f90*/  @!P6 IMAD.WIDE.U32 R24, R24, 0x8, R10 ;  /* 0x000000081818e825 */ /* 0x000fcc00078e000a */
[----:B------:R-:W3:Y:S01]  /*1fa0*/  @!P6 LDG.E.64 R24, desc[UR8][R24.64] ;  /* 0x000000081818e981 */ /* 0x000ee2000c1e1b00 */
[----:B------:R-:W-:-:S04]  /*1fb0*/  IADD3 R8, R8, 0x4, RZ ;  /* 0x0000000408087810 */ /* 0x000fc80007ffe0ff */
        /* <DEDUP_REMOVED lines=27> */
[----:B------:R-:W-:Y:S02]  /*2170*/  IADD3 R9, R9, -0x4, RZ ;  /* 0xfffffffc09097810 */ /* 0x000fe40007ffe0ff */
[----:B------:R-:W-:Y:S02]  /*2180*/  IADD3 R8, R8, 0x4, RZ ;  /* 0x0000000408087810 */ /* 0x000fe40007ffe0ff */
[----:B------:R-:W-:Y:S01]  /*2190*/  IADD3 R9, R9, -0x4, RZ ;  /* 0xfffffffc09097810 */ /* 0x000fe20007ffe0ff */
[----:B--2---:R-:W-:Y:S01]  /*21a0*/  @!P0 FADD.FTZ R20, R20, R22 ;  /* 0x0000001614148221 */ /* 0x004fe20000010000 */
[----:B------:R-:W-:Y:S01]  /*21b0*/  @!P0 FADD.FTZ R21, R21, R23 ;  /* 0x0000001715158221 */ /* 0x000fe20000010000 */
[----:B------:R-:W-:Y:S02]  /*21c0*/  PLOP3.LUT P0, PT, PT, PT, PT, 0x8, 0x0 ;  /* 0x000000000000781c */ /* 0x000fe40003f0e170 */
[----:B---3--:R-:W-:Y:S01]  /*21d0*/  @!P6 FADD.FTZ R20, R20, R24 ;  /* 0x000000181414e221 */ /* 0x008fe20000010000 */
[----:B------:R-:W-:-:S10]  /*21e0*/  @!P6 FADD.FTZ R21, R21, R25 ;  /* 0x000000191515e221 */ /* 0x000fd40000010000 */
.L_x_2072:
[----:B------:R-:W-:-:S13]  /*21f0*/  ISETP.NE.OR P0, PT, R9, RZ, P0 ;  /* 0x000000ff0900720c */ /* 0x000fda0000705670 */
[----:B------:R-:W-:Y:S05]  /*2200*/  @!P0 BRA `(.L_x_2068) ;  /* 0x00000000007c8947 */ /* 0x000fea0003800000 */
.L_x_2069:
        /* <DEDUP_REMOVED lines=27> */
[----:B------:R-:W-:Y:S02]  /*23c0*/  ISETP.NE.AND P0, PT, R9, RZ, PT ;  /* 0x000000ff0900720c */ /* 0x000fe40003f05270 */
[----:B---3--:R-:W-:Y:S01]  /*23d0*/  @!P6 FADD.FTZ R20, R20, R24 ;  /* 0x000000181414e221 */ /* 0x008fe20000010000 */
[----:B------:R-:W-:-:S10]  /*23e0*/  @!P6 FADD.FTZ R21, R21, R25 ;  /* 0x000000191515e221 */ /* 0x000fd40000010000 */
[----:B------:R-:W-:Y:S05]  /*23f0*/  @P0 BRA `(.L_x_2069) ;  /* 0xfffffffc00840947 */ /* 0x000fea000383ffff */
.L_x_2068:
        /* <DEDUP_REMOVED lines=11> */
.L_x_2074:
[----:B------:R-:W-:Y:S05]  /*24b0*/  BSYNC B0 ;  /* 0x0000000000007941 */ /* 0x000fea0003800000 */
.L_x_2073:
[----:B------:R-:W-:Y:S05]  /*24c0*/  @!P6 BRA `(.L_x_2065) ;  /* 0x00000000003ce947 */ /* 0x000fea0003800000 */
[C---:B------:R-:W-:Y:S01]  /*24d0*/  VIADD R9, R8.reuse, 0x2 ;  /* 0x0000000208097836 */ /* 0x040fe20000000000 */
[----:B------:R-:W-:-:S04]  /*24e0*/  IADD3 R23, R8, 0x1, RZ ;  /* 0x0000000108177810 */ /* 0x000fc80007ffe0ff */
        /* <DEDUP_REMOVED lines=13> */
.L_x_2065:
[----:B------:R-:W0:Y:S01]  /*25c0*/  S2R R37, SR_TID.X ;  /* 0x0000000000257919 */ /* 0x000e220000002100 */
[----:B------:R-:W-:Y:S01]  /*25d0*/  ULDC.64 UR6, c[0x0][0x218] ;  /* 0x0000860000067ab9 */ /* 0x000fe20000000a00 */
[----:B------:R-:W-:Y:S01]  /*25e0*/  MOV R23, UR11 ;  /* 0x0000000b00177c02 */ /* 0x000fe20008000f00 */
[----:B------:R-:W-:Y:S01]  /*25f0*/  ULDC.64 UR14, c[0x0][0x228] ;  /* 0x00008a00000e7ab9 */ /* 0x000fe20000000a00 */
[----:B------:R-:W-:Y:S01]  /*2600*/  ISETP.EQ.U32.AND P6, PT, RZ, UR6, PT ;  /* 0x00000006ff007c0c */ /* 0x000fe2000bfc2070 */
[----:B------:R-:W-:Y:S01]  /*2610*/  UMOV UR6, 0x400 ;  /* 0x0000040000067882 */ /* 0x000fe20000000000 */
[C---:B------:R-:W-:Y:S02]  /*2620*/  SHF.L.U32 R13, R14.reuse, 0x2, RZ ;  /* 0x000000020e0d7819 */ /* 0x040fe400000006ff */
[----:B------:R-:W-:Y:S02]  /*2630*/  SHF.L.U64.HI R15, R14, 0x2, R15 ;  /* 0x000000020e0f7819 */ /* 0x000fe4000001020f */
[----:B0-----:R-:W-:-:S04]  /*2640*/  LOP3.LUT P0, RZ, R37, UR10, RZ, 0xfc, !PT ;  /* 0x0000000a25ff7c12 */ /* 0x001fc8000f80fcff */
[----:B------:R-:W-:Y:S01]  /*2650*/  ISETP.EQ.OR.EX P0, PT, RZ, UR7, P0, P6 ;  /* 0x00000007ff007c0c */ /* 0x000fe20008702760 */
[----:B------:R-:W0:Y:S01]  /*2660*/  S2UR UR7, SR_CgaCtaId ;  /* 0x00000000000779c3 */ /* 0x000e220000008800 */
[----:B------:R-:W-:-:S04]  /*2670*/  IADD3 R8, P6, R13, UR14, RZ ;  /* 0x0000000e0d087c10 */ /* 0x000fc8000ffde0ff */
[----:B------:R-:W-:Y:S01]  /*2680*/  IADD3.X R9, R15, UR15, RZ, P6, !PT ;  /* 0x0000000f0f097c10 */ /* 0x000fe2000b7fe4ff */
[----:B------:R-:W-:Y:S02]  /*2690*/  ULDC.64 UR14, c[0x0][0x230] ;  /* 0x00008c00000e7ab9 */ /* 0x000fe40000000a00 */
[----:B------:R-:W-:-:S04]  /*26a0*/  IADD3 R14, P6, R13, UR14, RZ ;  /* 0x0000000e0d0e7c10 */ /* 0x000fc8000ffde0ff */
[----:B------:R-:W1:Y:S01]  /*26b0*/  @!P0 LDC.64 R10, c[0x0][0x218] ;  /* 0x00008600ff0a8b82 */ /* 0x000e620000000a00 */
[----:B------:R-:W-:Y:S01]  /*26c0*/  IADD3.X R15, R15, UR15, RZ, P6, !PT ;  /* 0x0000000f0f0f7c10 */ /* 0x000fe2000b7fe4ff */
[----:B0-----:R-:W-:-:S03]  /*26d0*/  ULEA UR6, UR7, UR6, 0x18 ;  /* 0x0000000607067291 */ /* 0x001fc6000f8ec03f */
[----:B------:R-:W-:Y:S02]  /*26e0*/  ULDC UR7, c[0x0][0x2a4] ;  /* 0x0000a90000077ab9 */ /* 0x000fe40000000800 */
[----:B------:R-:W-:-:S04]  /*26f0*/  @!P0 FMUL.FTZ R22, R20, UR7 ;  /* 0x0000000714168c20 */ /* 0x000fc80008410000 */
[----:B------:R0:W-:Y:S01]  /*2700*/  @!P5 STS.64 [UR6+0x30], R20 ;  /* 0x00003014ff00d988 */ /* 0x0001e20008000a06 */
[----:B-1----:R-:W-:-:S04]  /*2710*/  @!P0 IMAD.WIDE R10, R23, 0x8, R10 ;  /* 0x00000008170a8825 */ /* 0x002fc800078e020a */
[----:B------:R-:W-:-:S05]  /*2720*/  @!P0 FMUL.FTZ R23, R21, UR7 ;  /* 0x0000000715178c20 */ /* 0x000fca0008410000 */
[----:B------:R-:W-:Y:S01]  /*2730*/  @!P0 STG.E.64 desc[UR8][R10.64], R22 ;  /* 0x000000160a008986 */ /* 0x000fe2000c101b08 */
[----:B------:R-:W-:Y:S06]  /*2740*/  BAR.SYNC.DEFER_BLOCKING 0x0 ;  /* 0x0000000000007b1d */ /* 0x000fec0000010000 */
[----:B------:R-:W2:Y:S04]  /*2750*/  LDG.E.64 R8, desc[UR8][R8.64] ;  /* 0x0000000808087981 */ /* 0x000ea8000c1e1b00 */
[----:B------:R-:W2:Y:S01]  /*2760*/  LDG.E.64 R14, desc[UR8][R14.64] ;  /* 0x000000080e0e7981 */ /* 0x000ea2000c1e1b00 */
[----:B------:R-:W-:-:S02]  /*2770*/  ISETP.NE.AND P5, PT, RZ, UR13, PT ;  /* 0x0000000dff007c0c */ /* 0x000fc4000bfa5270 */
[----:B0-----:R-:W-:Y:S01]  /*2780*/  SHF.L.U32 R20, R27, 0x10, RZ ;  /* 0x000000101b147819 */ /* 0x001fe200000006ff */
[----:B------:R-:W0:Y:S01]  /*2790*/  LDS.64 R10, [UR6+0x30] ;  /* 0x00003006ff0a7984 */ /* 0x000e220008000a00 */
[----:B------:R-:W-:Y:S02]  /*27a0*/  SHF.L.U32 R4, R4, 0x10, RZ ;  /* 0x0000001004047819 */ /* 0x000fe400000006ff */
[----:B------:R-:W-:Y:S01]  /*27b0*/  SHF.L.U32 R32, R32, 0x10, RZ ;  /* 0x0000001020207819 */ /* 0x000fe200000006ff */
[----:B0-----:R-:W-:Y:S01]  /*27c0*/  FMUL.FTZ R13, R10, UR7 ;  /* 0x000000070a0d7c20 */ /* 0x001fe20008410000 */
[----:B------:R-:W-:-:S03]  /*27d0*/  SHF.L.U32 R10, R33, 0x10, RZ ;  /* 0x00000010210a7819 */ /* 0x000fc600000006ff */
[C---:B------:R-:W-:Y:S02]  /*27e0*/  FMUL.FTZ R24, R13.reuse, R13 ;  /* 0x0000000d0d187220 */ /* 0x040fe40000410000 */
[----:B------:R-:W-:Y:S02]  /*27f0*/  FADD.FTZ R10, -R13, R10 ;  /* 0x0000000a0d0a7221 */ /* 0x000fe40000010100 */
[----:B------:R-:W-:Y:S01]  /*2800*/  FFMA.FTZ R24, R11, UR7, -R24 ;  /* 0x000000070b187c23 */ /* 0x000fe20008010818 */
[----:B------:R-:W-:-:S04]  /*2810*/  FADD.FTZ R11, R20, -R13 ;  /* 0x8000000d140b7221 */ /* 0x000fc80000010000 */
[----:B------:R-:W-:-:S13]  /*2820*/  FSETP.GTU.FTZ.AND P0, PT, R24, RZ, PT ;  /* 0x000000ff1800720b */ /* 0x000fda0003f1c000 */
[----:B------:R-:W-:Y:S01]  /*2830*/  VOTEU.ANY UP0, P0 ;  /* 0x00000000003f7886 */ /* 0x000fe20000000100 */
[----:B------:R-:W-:-:S04]  /*2840*/  PLOP3.LUT P0, PT, PT, PT, UP0, 0x80, 0x0 ;  /* 0x000000000000781c */ /* 0x000fc80003f0f008 */
[----:B------:R-:W-:-:S09]  /*2850*/  @UP0 ULDC UR6, c[0x0][0x238] ;  /* 0x00008e0000060ab9 */ /* 0x000fd20000000800 */
[----:B------:R-:W-:Y:S01]  /*2860*/  @P0 FADD.FTZ R24, R24, UR6 ;  /* 0x0000000618180e21 */ /* 0x000fe20008010000 */
[----:B------:R-:W-:-:S05]  /*2870*/  UMOV UR6, 0x3f800000 ;  /* 0x3f80000000067882 */ /* 0x000fca0000000000 */
[----:B------:R-:W0:Y:S02]  /*2880*/  @P0 MUFU.RSQ R24, R24 ;  /* 0x0000001800180308 */ /* 0x000e240000001400 */
[----:B0-----:R-:W-:-:S13]  /*2890*/  @P0 R2UR UR7, R24 ;  /* 0x00000000180702ca */ /* 0x001fda00000e0000 */
[----:B------:R-:W-:Y:S02]  /*28a0*/  @UP0 UMOV UR6, UR7 ;  /* 0x0000000700060c82 */ /* 0x000fe40008000000 */
[----:B------:R-:W-:Y:S01]  /*28b0*/  FMUL.FTZ R11, R11, UR6 ;  /* 0x000000060b0b7c20 */ /* 0x000fe20008410000 */
[----:B------:R-:W-:-:S03]  /*28c0*/  FMUL.FTZ R10, R10, UR6 ;  /* 0x000000060a0a7c20 */ /* 0x000fc60008410000 */
[----:B--2---:R-:W-:Y:S01]  /*28d0*/  FFMA.FTZ R22, R8, R11, R14 ;  /* 0x0000000b08167223 */ /* 0x004fe2000001000e */
        /* <DEDUP_REMOVED lines=12> */
.L_x_2075:
[----:B------:R-:W-:Y:S04]  /*29a0*/  BSSY B0, `(.L_x_2076) ;  /* 0x000000e000007945 */ /* 0x000fe80003800000 */
[----:B------:R-:W-:Y:S05]  /*29b0*/  @P4 BRA `(.L_x_2077) ;  /* 0x0000000000304947 */ /* 0x000fea0003800000 */
        /* <DEDUP_REMOVED lines=12> */
.L_x_2077:
[----:B------:R-:W-:Y:S05]  /*2a80*/  BSYNC B0 ;  /* 0x0000000000007941 */ /* 0x000fea0003800000 */
.L_x_2076:
[----:B0-----:R-:W-:Y:S01]  /*2a90*/  IADD3 R20, R2, 0x80, RZ ;  /* 0x0000008002147810 */ /* 0x001fe20007ffe0ff */
[--C-:B------:R-:W-:Y:S01]  /*2aa0*/  FADD.FTZ R4, R4, -R13.reuse ;  /* 0x8000000d04047221 */ /* 0x100fe20000010000 */
[----:B------:R-:W-:Y:S01]  /*2ab0*/  FADD.FTZ R32, -R13, R32 ;  /* 0x000000200d207221 */ /* 0x000fe20000010100 */
[----:B------:R-:W-:Y:S01]  /*2ac0*/  ULDC.64 UR16, c[0x0][0x278] ;  /* 0x00009e0000107ab9 */ /* 0x000fe20000000a00 */
[----:B------:R-:W-:Y:S01]  /*2ad0*/  SHF.L.U32 R22, R26, 0x10, RZ ;  /* 0x000000101a167819 */ /* 0x000fe200000006ff */
[----:B------:R-:W-:Y:S01]  /*2ae0*/  FMUL.FTZ R25, R4, UR6 ;  /* 0x0000000604197c20 */ /* 0x000fe20008410000 */
[----:B------:R-:W-:Y:S01]  /*2af0*/  SHF.L.U32 R24, R31, 0x10, RZ ;  /* 0x000000101f187819 */ /* 0x000fe200000006ff */
[----:B------:R-:W-:Y:S01]  /*2b00*/  FMUL.FTZ R32, R32, UR6 ;  /* 0x0000000620207c20 */ /* 0x000fe20008410000 */
[----:B------:R-:W-:Y:S01]  /*2b10*/  ISETP.GE.U32.AND P0, PT, R20, UR16, PT ;  /* 0x0000001014007c0c */ /* 0x000fe2000bf06070 */
[----:B------:R-:W-:Y:S01]  /*2b20*/  FADD.FTZ R22, R22, -R13 ;  /* 0x8000000d16167221 */ /* 0x000fe20000010000 */
[----:B------:R-:W-:Y:S01]  /*2b30*/  SHF.R.S32.HI R21, RZ, 0x1f, R20 ;  /* 0x0000001fff157819 */ /* 0x000fe20000011414 */
[----:B------:R-:W-:Y:S01]  /*2b40*/  FADD.FTZ R24, -R13, R24 ;  /* 0x000000180d187221 */ /* 0x000fe20000010100 */
[----:B------:R-:W-:Y:S01]  /*2b50*/  SHF.L.U32 R23, R5, 0x10, RZ ;  /* 0x0000001005177819 */ /* 0x000fe200000006ff */
[----:B------:R-:W-:Y:S01]  /*2b60*/  FFMA.FTZ R25, R8, R25, R14 ;  /* 0x0000001908197223 */ /* 0x000fe2000001000e */
[----:B------:R-:W-:Y:S01]  /*2b70*/  ISETP.GE.AND.EX P0, PT, R21, UR17, PT, P0 ;  /* 0x0000001115007c0c */ /* 0x000fe2000bf06300 */
[----:B------:R-:W-:Y:S01]  /*2b80*/  FFMA.FTZ R26, R9, R32, R15 ;  /* 0x00000020091a7223 */ /* 0x000fe2000001000f */
[----:B------:R-:W-:Y:S01]  /*2b90*/  SHF.L.U32 R30, R30, 0x10, RZ ;  /* 0x000000101e1e7819 */ /* 0x000fe200000006ff */
[----:B------:R-:W-:Y:S10]  /*2ba0*/  @!P5 BRA `(.L_x_2078) ;  /* 0x000000000028d947 */ /* 0x000ff40003800000 */
        /* <DEDUP_REMOVED lines=10> */
.L_x_2078:
[----:B------:R-:W-:Y:S04]  /*2c50*/  BSSY B0, `(.L_x_2079) ;  /* 0x0000011000007945 */ /* 0x000fe80003800000 */
[----:B------:R-:W-:Y:S05]  /*2c60*/  @!P2 BRA `(.L_x_2080) ;  /* 0x00000000003ca947 */ /* 0x000fea0003800000 */
[C---:B------:R-:W-:Y:S01]  /*2c70*/  IADD3 R4, R2.reuse, 0x20, RZ ;  /* 0x0000002002047810 */ /* 0x040fe20007ffe0ff */
[----:B------:R-:W-:Y:S01]  /*2c80*/  ULDC.64 UR14, c[0x0][0x270] ;  /* 0x00009c00000e7ab9 */ /* 0x000fe20000000a00 */
[----:B------:R-:W-:Y:S02]  /*2c90*/  IADD3 R11, R2, 0x20, RZ ;  /* 0x00000020020b7810 */ /* 0x000fe40007ffe0ff */
[----:B------:R-:W-:Y:S02]  /*2ca0*/  SHF.R.S32.HI R4, RZ, 0x1f, R4 ;  /* 0x0000001fff047819 */ /* 0x000fe40000011404 */
[----:B------:R-:W-:Y:S02]  /*2cb0*/  MOV R5, R19 ;  /* 0x0000001300057202 */ /* 0x000fe40000000f00 */
[----:B------:R-:W-:Y:S01]  /*2cc0*/  F2FP.BF16.F32.PACK_AB R25, R26, R25 ;  /* 0x000000191a19723e */ /* 0x000fe200000010ff */
[----:B------:R-:W-:Y:S01]  /*2cd0*/  IMAD R10, R4, UR14, RZ ;  /* 0x0000000e040a7c24 */ /* 0x000fe2000f8e02ff */
[----:B------:R-:W-:-:S05]  /*2ce0*/  MOV R4, R16 ;  /* 0x0000001000047202 */ /* 0x000fca0000000f00 */
[----:B------:R-:W-:-:S04]  /*2cf0*/  IMAD.WIDE.U32 R4, R11, UR14, R4 ;  /* 0x0000000e0b047c25 */ /* 0x000fc8000f8e0004 */
[----:B------:R-:W-:Y:S01]  /*2d00*/  IMAD R11, R11, UR15, R10 ;  /* 0x0000000f0b0b7c24 */ /* 0x000fe2000f8e020a */
[----:B------:R-:W-:Y:S02]  /*2d10*/  ULDC.64 UR14, c[0x0][0x210] ;  /* 0x00008400000e7ab9 */ /* 0x000fe40000000a00 */
[----:B------:R-:W-:Y:S02]  /*2d20*/  LEA R10, P4, R4, UR14, 0x1 ;  /* 0x0000000e040a7c11 */ /* 0x000fe4000f8808ff */
[----:B------:R-:W-:-:S04]  /*2d30*/  IADD3 R11, R5, R11, RZ ;  /* 0x0000000b050b7210 */ /* 0x000fc80007ffe0ff */
[----:B------:R-:W-:-:S05]  /*2d40*/  LEA.HI.X R11, R4, UR15, R11, 0x1, P4 ;  /* 0x0000000f040b7c11 */ /* 0x000fca000a0f0c0b */
[----:B------:R0:W-:Y:S02]  /*2d50*/  STG.E desc[UR8][R10.64], R25 ;  /* 0x000000190a007986 */ /* 0x0001e4000c101908 */
.L_x_2080:
[----:B------:R-:W-:Y:S05]  /*2d60*/  BSYNC B0 ;  /* 0x0000000000007941 */ /* 0x000fea0003800000 */
.L_x_2079:
[----:B------:R-:W-:Y:S01]  /*2d70*/  FMUL.FTZ R5, R22, UR6 ;  /* 0x0000000616057c20 */ /* 0x000fe20008410000 */
[----:B------:R-:W-:Y:S01]  /*2d80*/  FMUL.FTZ R24, R24, UR6 ;  /* 0x0000000618187c20 */ /* 0x000fe20008410000 */
[----:B------:R-:W-:Y:S01]  /*2d90*/  FADD.FTZ R23, R23, -R13 ;  /* 0x8000000d17177221 */ /* 0x000fe20000010000 */
[----:B------:R-:W-:Y:S01]  /*2da0*/  FADD.FTZ R30, -R13, R30 ;  /* 0x0000001e0d1e7221 */ /* 0x000fe20000010100 */
[----:B------:R-:W-:Y:S01]  /*2db0*/  FFMA.FTZ R22, R8, R5, R14 ;  /* 0x0000000508167223 */ /* 0x000fe2000001000e */
[----:B0-----:R-:W-:Y:S01]  /*2dc0*/  FFMA.FTZ R25, R9, R24, R15 ;  /* 0x0000001809197223 */ /* 0x001fe2000001000f */
        /* <DEDUP_REMOVED lines=11> */
.L_x_2081:
[----:B------:R-:W-:Y:S04]  /*2e80*/  BSSY B0, `(.L_x_2082) ;  /* 0x000000f000007945 */ /* 0x000fe80003800000 */
[----:B------:R-:W-:Y:S05]  /*2e90*/  @!P1 BRA `(.L_x_2083) ;  /* 0x0000000000349947 */ /* 0x000fea0003800000 */
[----:B------:R-:W-:Y:S01]  /*2ea0*/  SHF.R.S32.HI R4, RZ, 0x1f, R36 ;  /* 0x0000001fff047819 */ /* 0x000fe20000011424 */
[----:B------:R-:W-:Y:S01]  /*2eb0*/  ULDC.64 UR14, c[0x0][0x270] ;  /* 0x00009c00000e7ab9 */ /* 0x000fe20000000a00 */
[----:B------:R-:W-:Y:S02]  /*2ec0*/  MOV R5, R19 ;  /* 0x0000001300057202 */ /* 0x000fe40000000f00 */
[----:B------:R-:W-:Y:S01]  /*2ed0*/  F2FP.BF16.F32.PACK_AB R25, R25, R22 ;  /* 0x000000161919723e */ /* 0x000fe200000010ff */
[----:B------:R-:W-:Y:S01]  /*2ee0*/  IMAD R11, R4, UR14, RZ ;  /* 0x0000000e040b7c24 */ /* 0x000fe2000f8e02ff */
[----:B------:R-:W-:-:S03]  /*2ef0*/  MOV R4, R16 ;  /* 0x0000001000047202 */ /* 0x000fc60000000f00 */
[C---:B------:R-:W-:Y:S02]  /*2f00*/  IMAD R11, R36.reuse, UR15, R11 ;  /* 0x0000000f240b7c24 */ /* 0x040fe4000f8e020b */
[----:B------:R-:W-:Y:S01]  /*2f10*/  IMAD.WIDE.U32 R4, R36, UR14, R4 ;  /* 0x0000000e24047c25 */ /* 0x000fe2000f8e0004 */
[----:B------:R-:W-:Y:S02]  /*2f20*/  ULDC.64 UR14, c[0x0][0x210] ;  /* 0x00008400000e7ab9 */ /* 0x000fe40000000a00 */
[----:B------:R-:W-:Y:S02]  /*2f30*/  LEA R10, P4, R4, UR14, 0x1 ;  /* 0x0000000e040a7c11 */ /* 0x000fe4000f8808ff */
[----:B------:R-:W-:-:S04]  /*2f40*/  IADD3 R11, R5, R11, RZ ;  /* 0x0000000b050b7210 */ /* 0x000fc80007ffe0ff */
[----:B------:R-:W-:-:S05]  /*2f50*/  LEA.HI.X R11, R4, UR15, R11, 0x1, P4 ;  /* 0x0000000f040b7c11 */ /* 0x000fca000a0f0c0b */
[----:B------:R0:W-:Y:S02]  /*2f60*/  STG.E desc[UR8][R10.64], R25 ;  /* 0x000000190a007986 */ /* 0x0001e4000c101908 */
.L_x_2083:
[----:B------:R-:W-:Y:S05]  /*2f70*/  BSYNC B0 ;  /* 0x0000000000007941 */ /* 0x000fea0003800000 */
.L_x_2082:
[----:B------:R-:W-:Y:S01]  /*2f80*/  FMUL.FTZ R23, R23, UR6 ;  /* 0x0000000617177c20 */ /* 0x000fe20008410000 */
[----:B------:R-:W-:Y:S01]  /*2f90*/  FMUL.FTZ R30, R30, UR6 ;  /* 0x000000061e1e7c20 */ /* 0x000fe20008410000 */
[----:B------:R-:W-:Y:S01]  /*2fa0*/  SHF.L.U32 R22, R3, 0x10, RZ ;  /* 0x0000001003167819 */ /* 0x000fe200000006ff */
[----:B------:R-:W-:Y:S02]  /*2fb0*/  IMAD.U32 R24, R29, 0x10000, RZ ;  /* 0x000100001d187824 */ /* 0x000fe400078e00ff */
[----:B------:R-:W-:Y:S01]  /*2fc0*/  FFMA.FTZ R3, R8, R23, R14 ;  /* 0x0000001708037223 */ /* 0x000fe2000001000e */
[----:B------:R-:W-:Y:S01]  /*2fd0*/  FFMA.FTZ R26, R9, R30, R15 ;  /* 0x0000001e091a7223 */ /* 0x000fe2000001000f */
[----:B------:R-:W-:Y:S06]  /*2fe0*/  @!P5 BRA `(.L_x_2084) ;  /* 0x000000000028d947 */ /* 0x000fec0003800000 */
        /* <DEDUP_REMOVED lines=10> */
.L_x_2084:
[----:B------:R-:W-:Y:S04]  /*3090*/  BSSY B0, `(.L_x_2085) ;  /* 0x0000010000007945 */ /* 0x000fe80003800000 */
[----:B------:R-:W-:Y:S05]  /*30a0*/  @!P3 BRA `(.L_x_2086) ;  /* 0x000000000038b947 */ /* 0x000fea0003800000 */
[----:B0-----:R-:W-:Y:S01]  /*30b0*/  IADD3 R11, R2, 0x60, RZ ;  /* 0x00000060020b7810 */ /* 0x001fe20007ffe0ff */
[----:B------:R-:W-:Y:S01]  /*30c0*/  ULDC.64 UR14, c[0x0][0x270] ;  /* 0x00009c00000e7ab9 */ /* 0x000fe20000000a00 */
[----:B------:R-:W-:Y:S02]  /*30d0*/  MOV R4, R16 ;  /* 0x0000001000047202 */ /* 0x000fe40000000f00 */
[----:B------:R-:W-:Y:S02]  /*30e0*/  SHF.R.S32.HI R10, RZ, 0x1f, R11 ;  /* 0x0000001fff0a7819 */ /* 0x000fe4000001140b */
[----:B------:R-:W-:Y:S02]  /*30f0*/  MOV R5, R19 ;  /* 0x0000001300057202 */ /* 0x000fe40000000f00 */
[----:B------:R-:W-:Y:S01]  /*3100*/  F2FP.BF16.F32.PACK_AB R3, R26, R3 ;  /* 0x000000031a03723e */ /* 0x000fe200000010ff */
[----:B------:R-:W-:Y:S02]  /*3110*/  IMAD R10, R10, UR14, RZ ;  /* 0x0000000e0a0a7c24 */ /* 0x000fe4000f8e02ff */
[----:B------:R-:W-:-:S04]  /*3120*/  IMAD.WIDE.U32 R4, R11, UR14, R4 ;  /* 0x0000000e0b047c25 */ /* 0x000fc8000f8e0004 */
[----:B------:R-:W-:Y:S01]  /*3130*/  IMAD R11, R11, UR15, R10 ;  /* 0x0000000f0b0b7c24 */ /* 0x000fe2000f8e020a */
[----:B------:R-:W-:Y:S02]  /*3140*/  ULDC.64 UR14, c[0x0][0x210] ;  /* 0x00008400000e7ab9 */ /* 0x000fe40000000a00 */
[----:B------:R-:W-:Y:S02]  /*3150*/  LEA R10, P4, R4, UR14, 0x1 ;  /* 0x0000000e040a7c11 */ /* 0x000fe4000f8808ff */
[----:B------:R-:W-:-:S04]  /*3160*/  IADD3 R11, R5, R11, RZ ;  /* 0x0000000b050b7210 */ /* 0x000fc80007ffe0ff */
[----:B------:R-:W-:-:S05]  /*3170*/  LEA.HI.X R11, R4, UR15, R11, 0x1, P4 ;  /* 0x0000000f040b7c11 */ /* 0x000fca000a0f0c0b */
[----:B------:R1:W-:Y:S02]  /*3180*/  STG.E desc[UR8][R10.64], R3 ;  /* 0x000000030a007986 */ /* 0x0003e4000c101908 */
.L_x_2086:
[----:B------:R-:W-:Y:S05]  /*3190*/  BSYNC B0 ;  /* 0x0000000000007941 */ /* 0x000fea0003800000 */
.L_x_2085:
[----:B------:R-:W-:Y:S01]  /*31a0*/  FADD.FTZ R22, R22, -R13 ;  /* 0x8000000d16167221 */ /* 0x000fe20000010000 */
[----:B------:R-:W-:Y:S01]  /*31b0*/  FADD.FTZ R24, -R13, R24 ;  /* 0x000000180d187221 */ /* 0x000fe20000010100 */
[----:B------:R-:W-:Y:S02]  /*31c0*/  ISETP.LT.U32.AND P0, PT, R37, 0x80, !P0 ;  /* 0x000000802500780c */ /* 0x000fe40004701070 */
[----:B------:R-:W-:Y:S01]  /*31d0*/  FMUL.FTZ R5, R22, UR6 ;  /* 0x0000000616057c20 */ /* 0x000fe20008410000 */
[----:B------:R-:W-:Y:S01]  /*31e0*/  FMUL.FTZ R4, R24, UR6 ;  /* 0x0000000618047c20 */ /* 0x000fe20008410000 */
[C---:B------:R-:W-:Y:S02]  /*31f0*/  IADD3 R23, R2.reuse, 0xa0, RZ ;  /* 0x000000a002177810 */ /* 0x040fe40007ffe0ff */
[----:B-1----:R-:W-:Y:S01]  /*3200*/  IADD3 R3, R2, 0xc0, RZ ;  /* 0x000000c002037810 */ /* 0x002fe20007ffe0ff */
[----:B------:R-:W-:Y:S01]  /*3210*/  FFMA.FTZ R24, R8, R5, R14 ;  /* 0x0000000508187223 */ /* 0x000fe2000001000e */
[----:B------:R-:W-:Y:S01]  /*3220*/  IADD3 R22, R2, 0xe0, RZ ;  /* 0x000000e002167810 */ /* 0x000fe20007ffe0ff */
        /* <DEDUP_REMOVED lines=12> */
.L_x_2087:
        /* <DEDUP_REMOVED lines=14> */
.L_x_2089:
[----:B------:R-:W-:Y:S05]  /*33d0*/  BSYNC B0 ;  /* 0x0000000000007941 */ /* 0x000fea0003800000 */
.L_x_2088:
[----:B------:R-:W-:Y:S02]  /*33e0*/  SHF.L.U32 R24, R6, 0x10, RZ ;  /* 0x0000001006187819 */ /* 0x000fe400000006ff */
[C---:B------:R-:W-:Y:S02]  /*33f0*/  PRMT R6, R7.reuse, 0x7632, R6 ;  /* 0x0000763207067816 */ /* 0x040fe40000000006 */
[C---:B------:R-:W-:Y:S02]  /*3400*/  PRMT R5, R12.reuse, 0x7632, R5 ;  /* 0x000076320c057816 */ /* 0x040fe40000000005 */
[----:B------:R-:W-:Y:S02]  /*3410*/  SHF.L.U32 R26, R7, 0x10, RZ ;  /* 0x00000010071a7819 */ /* 0x000fe400000006ff */
[----:B------:R-:W-:Y:S02]  /*3420*/  SHF.L.U32 R30, R12, 0x10, RZ ;  /* 0x000000100c1e7819 */ /* 0x000fe400000006ff */
[----:B------:R-:W-:Y:S01]  /*3430*/  SHF.L.U32 R28, R28, 0x10, RZ ;  /* 0x000000101c1c7819 */ /* 0x000fe200000006ff */
[--C-:B------:R-:W-:Y:S01]  /*3440*/  FADD.FTZ R7, R26, -R13.reuse ;  /* 0x8000000d1a077221 */ /* 0x100fe20000010000 */
[----:B------:R-:W-:Y:S01]  /*3450*/  SHF.L.U32 R6, R6, 0x10, RZ ;  /* 0x0000001006067819 */ /* 0x000fe200000006ff */
[--C-:B0-----:R-:W-:Y:S01]  /*3460*/  FADD.FTZ R11, R30, -R13.reuse ;  /* 0x8000000d1e0b7221 */ /* 0x101fe20000010000 */
[----:B------:R-:W-:Y:S01]  /*3470*/  SHF.L.U32 R12, R5, 0x10, RZ ;  /* 0x00000010050c7819 */ /* 0x000fe200000006ff */
[----:B------:R-:W-:Y:S01]  /*3480*/  FADD.FTZ R5, R24, -R13 ;  /* 0x8000000d18057221 */ /* 0x000fe20000010000 */
[----:B------:R-:W-:Y:S01]  /*3490*/  ISETP.GE.U32.AND P6, PT, R23, UR16, PT ;  /* 0x0000001017007c0c */ /* 0x000fe2000bfc6070 */
[----:B------:R-:W-:Y:S01]  /*34a0*/  FADD.FTZ R24, -R13, R28 ;  /* 0x0000001c0d187221 */ /* 0x000fe20000010100 */
[----:B------:R-:W-:Y:S01]  /*34b0*/  ISETP.GE.U32.AND P0, PT, R3, UR16, PT ;  /* 0x0000001003007c0c */ /* 0x000fe2000bf06070 */
[C---:B------:R-:W-:Y:S01]  /*34c0*/  FADD.FTZ R6, -R13.reuse, R6 ;  /* 0x000000060d067221 */ /* 0x040fe20000010100 */
[----:B------:R-:W-:Y:S01]  /*34d0*/  ISETP.GE.U32.AND P4, PT, R22, UR16, PT ;  /* 0x0000001016007c0c */ /* 0x000fe2000bf86070 */
[----:B------:R-:W-:Y:S01]  /*34e0*/  FADD.FTZ R12, -R13, R12 ;  /* 0x0000000c0d0c7221 */ /* 0x000fe20000010100 */
[----:B------:R-:W-:Y:S01]  /*34f0*/  SHF.R.S32.HI R20, RZ, 0x1f, R23 ;  /* 0x0000001fff147819 */ /* 0x000fe20000011417 */
[----:B------:R-:W-:Y:S01]  /*3500*/  FMUL.FTZ R5, R5, UR6 ;  /* 0x0000000605057c20 */ /* 0x000fe20008410000 */
[----:B------:R-:W-:Y:S01]  /*3510*/  SHF.R.S32.HI R10, RZ, 0x1f, R3 ;  /* 0x0000001fff0a7819 */ /* 0x000fe20000011403 */
[----:B------:R-:W-:Y:S01]  /*3520*/  FMUL.FTZ R7, R7, UR6 ;  /* 0x0000000607077c20 */ /* 0x000fe20008410000 */
[----:B------:R-:W-:Y:S01]  /*3530*/  SHF.R.S32.HI R4, RZ, 0x1f, R22 ;  /* 0x0000001fff047819 */ /* 0x000fe20000011416 */
[----:B------:R-:W-:Y:S01]  /*3540*/  FMUL.FTZ R11, R11, UR6 ;  /* 0x000000060b0b7c20 */ /* 0x000fe20008410000 */
[----:B------:R-:W-:Y:S01]  /*3550*/  ISETP.GE.AND.EX P6, PT, R20, UR17, PT, P6 ;  /* 0x0000001114007c0c */ /* 0x000fe2000bfc6360 */
[----:B------:R-:W-:Y:S01]  /*3560*/  FMUL.FTZ R24, R24, UR6 ;  /* 0x0000000618187c20 */ /* 0x000fe20008410000 */
[----:B------:R-:W-:Y:S01]  /*3570*/  ISETP.GE.AND.EX P0, PT, R10, UR17, PT, P0 ;  /* 0x000000110a007c0c */ /* 0x000fe2000bf06300 */
[----:B------:R-:W-:Y:S01]  /*3580*/  FMUL.FTZ R6, R6, UR6 ;  /* 0x0000000606067c20 */ /* 0x000fe20008410000 */
[----:B------:R-:W-:Y:S01]  /*3590*/  ISETP.GE.AND.EX P4, PT, R4, UR17, PT, P4 ;  /* 0x0000001104007c0c */ /* 0x000fe2000bf86340 */
[----:B------:R-:W-:Y:S01]  /*35a0*/  FMUL.FTZ R26, R12, UR6 ;  /* 0x000000060c1a7c20 */ /* 0x000fe20008410000 */
[C-C-:B------:R-:W-:Y:S01]  /*35b0*/  FFMA.FTZ R13, R8.reuse, R5, R14.reuse ;  /* 0x00000005080d7223 */ /* 0x140fe2000001000e */
[C-C-:B------:R-:W-:Y:S01]  /*35c0*/  FFMA.FTZ R5, R8.reuse, R7, R14.reuse ;  /* 0x0000000708057223 */ /* 0x140fe2000001000e */
[----:B------:R-:W-:Y:S01]  /*35d0*/  FFMA.FTZ R14, R8, R11, R14 ;  /* 0x0000000b080e7223 */ /* 0x000fe2000001000e */
[----:B------:R-:W-:Y:S01]  /*35e0*/  ISETP.LT.U32.AND P6, PT, R37, 0x80, !P6 ;  /* 0x000000802500780c */ /* 0x000fe200077c1070 */
[--C-:B------:R-:W-:Y:S01]  /*35f0*/  FFMA.FTZ R12, R9, R6, R15.reuse ;  /* 0x00000006090c7223 */ /* 0x100fe2000001000f */
[----:B------:R-:W-:Y:S01]  /*3600*/  ISETP.LT.U32.AND P0, PT, R37, 0x80, !P0 ;  /* 0x000000802500780c */ /* 0x000fe20004701070 */
[--C-:B------:R-:W-:Y:S01]  /*3610*/  FFMA.FTZ R11, R9, R26, R15.reuse ;  /* 0x0000001a090b7223 */ /* 0x100fe2000001000f */
[----:B------:R-:W-:Y:S01]  /*3620*/  ISETP.LT.U32.AND P4, PT, R37, 0x80, !P4 ;  /* 0x000000802500780c */ /* 0x000fe20006781070 */
[----:B------:R-:W-:Y:S01]  /*3630*/  FFMA.FTZ R24, R9, R24, R15 ;  /* 0x0000001809187223 */ /* 0x000fe2000001000f */
[----:B------:R-:W-:Y:S11]  /*3640*/  @!P5 BRA `(.L_x_2090) ;  /* 0x000000000028d947 */ /* 0x000ff60003800000 */
        /* <DEDUP_REMOVED lines=10> */
.L_x_2090:
        /* <DEDUP_REMOVED lines=14> */
.L_x_2092:
[----:B------:R-:W-:Y:S05]  /*37d0*/  BSYNC B0 ;  /* 0x0000000000007941 */ /* 0x000fea0003800000 */
.L_x_2091:
[----:B------:R-:W-:Y:S05]  /*37e0*/  @!P5 BRA `(.L_x_2093) ;  /* 0x000000000028d947 */ /* 0x000fea0003800000 */
        /* <DEDUP_REMOVED lines=10> */
.L_x_2093:
        /* <DEDUP_REMOVED lines=14> */
.L_x_2095:
[----:B------:R-:W-:Y:S05]  /*3970*/  BSYNC B0 ;  /* 0x0000000000007941 */ /* 0x000fea0003800000 */
.L_x_2094:
[----:B------:R-:W-:Y:S05]  /*3980*/  @!P5 BRA `(.L_x_2096) ;  /* 0x000000000028d947 */ /* 0x000fea0003800000 */
[----:B------:R-:W-:Y:S01]  /*3990*/  FMUL.FTZ R3, R14, -1.4426950216293334961 ;  /* 0xbfb8aa3b0e037820 */ /* 0x000fe20000410000 */
[----:B------:R-:W-:-:S05]  /*39a0*/  FMUL.FTZ R6, R11, -1.4426950216293334961 ;  /* 0xbfb8aa3b0b067820 */ /* 0x000fca0000410000 */
[----:B------:R-:W1:Y:S08]  /*39b0*/  MUFU.EX2 R3, R3 ;  /* 0x0000000300037308 */ /* 0x000e700000000800 */
[----:B------:R-:W2:Y:S01]  /*39c0*/  MUFU.EX2 R6, R6 ;  /* 0x0000000600067308 */ /* 0x000ea20000000800 */
[----:B-1----:R-:W-:-:S07]  /*39d0*/  FADD.FTZ R5, R3, 1 ;  /* 0x3f80000003057421 */ /* 0x002fce0000010000 */
[----:B------:R-:W1:Y:S01]  /*39e0*/  MUFU.RCP R5, R5 ;  /* 0x0000000500057308 */ /* 0x000e620000001000 */
[----:B--2---:R-:W-:-:S07]  /*39f0*/  FADD.FTZ R7, R6, 1 ;  /* 0x3f80000006077421 */ /* 0x004fce0000010000 */
[----:B0-----:R-:W0:Y:S01]  /*3a00*/  MUFU.RCP R8, R7 ;  /* 0x0000000700087308 */ /* 0x001e220000001000 */
[----:B-1----:R-:W-:Y:S01]  /*3a10*/  FMUL.FTZ R14, R14, R5 ;  /* 0x000000050e0e7220 */ /* 0x002fe20000410000 */
[----:B0-----:R-:W-:-:S07]  /*3a20*/  FMUL.FTZ R11, R11, R8 ;  /* 0x000000080b0b7220 */ /* 0x001fce0000410000 */
.L_x_2096:
        /* <DEDUP_REMOVED lines=11> */
[----:B-1----:R-:W-:-:S05]  /*3ae0*/  LEA.HI.X R5, R16, UR7, R3, 0x1, P0 ;  /* 0x0000000710057c11 */ /* 0x002fca00080f0c03 */
[----:B------:R2:W-:Y:S02]  /*3af0*/  STG.E desc[UR8][R4.64], R11 ;  /* 0x0000000b04007986 */ /* 0x0005e4000c101908 */
.L_x_2098:
[----:B------:R-:W-:Y:S05]  /*3b00*/  BSYNC B0 ;  /* 0x0000000000007941 */ /* 0x000fea0003800000 */
.L_x_2097:
[----:B------:R-:W-:Y:S02]  /*3b10*/  UIADD3 UR11, UR12, UR11, URZ ;  /* 0x0000000b0c0b7290 */ /* 0x000fe4000fffe03f */
[----:B------:R-:W-:Y:S02]  /*3b20*/  UIADD3 UR4, UR4, 0x1, URZ ;  /* 0x0000000104047890 */ /* 0x000fe4000fffe03f */
[----:B------:R-:W-:-:S06]  /*3b30*/  UISETP.GE.AND UP0, UPT, UR11, UR5, UPT ;  /* 0x000000050b00728c */ /* 0x000fcc000bf06270 */
[----:B------:R-:W-:-:S13]  /*3b40*/  PLOP3.LUT P0, PT, PT, PT, UP0, 0x80, 0x0 ;  /* 0x000000000000781c */ /* 0x000fda0003f0f008 */
[----:B------:R-:W-:Y:S05]  /*3b50*/  @!P0 BRA `(.L_x_2099) ;  /* 0xffffffc400c48947 */ /* 0x000fea000383ffff */
[----:B------:R-:W-:Y:S05]  /*3b60*/  EXIT ;  /* 0x000000000000794d */ /* 0x000fea0003800000 */
.L_x_2100:
        /* <DEDUP_REMOVED lines=9> */
.L_x_3370:


//--------------------- .text._Z35group_norm_nhwc_fwd_one_pass_kernelI11Bf16IOFp32WLi512ELi8ELi128EEv26Group_norm_nhwc_fwd_params --------------------------
	.section	.text._Z35group_norm_nhwc_fwd_one_pass_kernelI11Bf16IOFp32WLi512ELi8ELi128EEv26Group_norm_nhwc_fwd_params,"ax",@progbits
	.align	128
        .global         _Z35group_norm_nhwc_fwd_one_pass_kernelI11Bf16IOFp32WLi512ELi8ELi128EEv26Group_norm_nhwc_fwd_params
        .type           _Z35group_norm_nhwc_fwd_one_pass_kernelI11Bf16IOFp32WLi512ELi8ELi128EEv26Group_norm_nhwc_fwd_params,@function
        .size           _Z35group_norm_nhwc_fwd_one_pass_kernelI11Bf16IOFp32WLi512ELi8ELi128EEv26Group_norm_nhwc_fwd_params,(.L_x_3371 - _Z35group_norm_nhwc_fwd_one_pass_kernelI11Bf16IOFp32WLi512ELi8ELi128EEv26Group_norm_nhwc_fwd_params)
        .other          _Z35group_norm_nhwc_fwd_one_pass_kernelI11Bf16IOFp32WLi512ELi8ELi128EEv26Group_norm_nhwc_fwd_params,@"STO_CUDA_ENTRY STV_DEFAULT"
_Z35group_norm_nhwc_fwd_one_pass_kernelI11Bf16IOFp32WLi512ELi8ELi128EEv26Group_norm_nhwc_fwd_params:
.text._Z35group_norm_nhwc_fwd_one_pass_kernelI11Bf16IOFp32WLi512ELi8ELi128EEv26Group_norm_nhwc_fwd_params:
        /* <DEDUP_REMOVED lines=12> */
[----:B------:R-:W-:Y:S01]  /*00c0*/  ULDC UR11, c[0x0][0x10] ;  /* 0x00000400000b7ab9 */ /* 0x000fe20000000800 */
[----:B------:R-:W-:Y:S01]  /*00d0*/  ULDC.U8 UR12, c[0x0][0x28c] ;  /* 0x0000a300000c7ab9 */ /* 0x000fe20000000000 */
[----:B------:R-:W-:-:S03]  /*00e0*/  ULDC.64 UR8, c[0x0][0x208] ;  /* 0x0000820000087ab9 */ /* 0x000fc60000000a00 */
[----:B------:R-:W1:Y:S01]  /*00f0*/  LDC R2, c[0x0][0x294] ;  /* 0x0000a500ff027b82 */ /* 0x000e620000000800 */
[----:B0-----:R-:W-:Y:S02]  /*0100*/  SHF.R.U32.HI R55, RZ, 0x2, R3 ;  /* 0x00000002ff377819 */ /* 0x001fe40000011603 */
[----:B------:R-:W-:-:S03]  /*0110*/  ISETP.GE.U32.AND P4, PT, R3, 0x80, PT ;  /* 0x000000800300780c */ /* 0x000fc60003f86070 */
[----:B-1----:R-:W-:-:S04]  /*0120*/  IMAD R55, R2, UR7, R55 ;  /* 0x0000000702377c24 */ /* 0x002fc8000f8e0237 */
[C---:B------:R-:W-:Y:S01]  /*0130*/  VIADD R47, R55.reuse, 0x100 ;  /* 0x00000100372f7836 */ /* 0x040fe20000000000 */
[C---:B------:R-:W-:Y:S02]  /*0140*/  IADD3 R2, R55.reuse, 0x140, RZ ;  /* 0x0000014037027810 */ /* 0x040fe40007ffe0ff */
[C---:B------:R-:W-:Y:S02]  /*0150*/  IADD3 R3, R55.reuse, 0x160, RZ ;  /* 0x0000016037037810 */ /* 0x040fe40007ffe0ff */
        /* <DEDUP_REMOVED lines=8> */
[----:B------:R-:W-:Y:S02]  /*01e0*/  ISETP.LT.U32.AND P3, PT, R55, UR4, PT ;  /* 0x0000000437007c0c */ /* 0x000fe4000bf61070 */
[----:B------:R-:W-:-:S02]  /*01f0*/  SHF.R.S32.HI R2, RZ, 0x1f, R55 ;  /* 0x0000001fff027819 */ /* 0x000fc40000011437 */
[C---:B------:R-:W-:Y:S02]  /*0200*/  IADD3 R54, R55.reuse, 0x20, RZ ;  /* 0x0000002037367810 */ /* 0x040fe40007ffe0ff */
[----:B------:R-:W-:Y:S02]  /*0210*/  IADD3 R53, R55, 0x40, RZ ;  /* 0x0000004037357810 */ /* 0x000fe40007ffe0ff */
[----:B------:R-:W-:Y:S02]  /*0220*/  ISETP.LT.AND.EX P1, PT, R3, UR5, !P4, P1 ;  /* 0x0000000503007c0c */ /* 0x000fe4000e721310 */
[----:B------:R-:W-:Y:S02]  /*0230*/  ISETP.LT.AND.EX P2, PT, R4, UR5, !P4, P2 ;  /* 0x0000000504007c0c */ /* 0x000fe4000e741320 */
[----:B------:R-:W-:Y:S02]  /*0240*/  ISETP.LT.AND.EX P6, PT, R2, UR5, !P4, P3 ;  /* 0x0000000502007c0c */ /* 0x000fe4000e7c1330 */
[----:B------:R-:W-:-:S02]  /*0250*/  ISETP.LT.U32.AND P5, PT, R54, UR4, PT ;  /* 0x0000000436007c0c */ /* 0x000fc4000bfa1070 */
[----:B------:R-:W-:Y:S02]  /*0260*/  ISETP.LT.U32.AND P3, PT, R53, UR4, PT ;  /* 0x0000000435007c0c */ /* 0x000fe4000bf61070 */
[----:B------:R-:W-:Y:S02]  /*0270*/  SHF.R.S32.HI R3, RZ, 0x1f, R54 ;  /* 0x0000001fff037819 */ /* 0x000fe40000011436 */
[----:B------:R-:W-:Y:S02]  /*0280*/  SHF.R.S32.HI R4, RZ, 0x1f, R53 ;  /* 0x0000001fff047819 */ /* 0x000fe40000011435 */
[----:B------:R-:W-:Y:S02]  /*0290*/  IADD3 R52, R55, 0x60, RZ ;  /* 0x0000006037347810 */ /* 0x000fe40007ffe0ff */
[----:B------:R-:W-:Y:S02]  /*02a0*/  P2R R63, PR, RZ, 0x40 ;  /* 0x00000040ff3f7803 */ /* 0x000fe40000000000 */
[----:B------:R-:W-:-:S02]  /*02b0*/  ISETP.LT.AND.EX P5, PT, R3, UR5, !P4, P5 ;  /* 0x0000000503007c0c */ /* 0x000fc4000e7a1350 */
[----:B------:R-:W-:Y:S02]  /*02c0*/  ISETP.LT.AND.EX P6, PT, R4, UR5, !P4, P3 ;  /* 0x0000000504007c0c */ /* 0x000fe4000e7c1330 */
[----:B------:R-:W-:Y:S02]  /*02d0*/  SHF.R.S32.HI R5, RZ, 0x1f, R52 ;  /* 0x0000001fff057819 */ /* 0x000fe40000011434 */
[----:B------:R-:W-:Y:S02]  /*02e0*/  ISETP.LT.U32.AND P3, PT, R52, UR4, PT ;  /* 0x0000000434007c0c */ /* 0x000fe4000bf61070 */
[----:B------:R-:W-:Y:S02]  /*02f0*/  IADD3 R51, R55, 0x80, RZ ;  /* 0x0000008037337810 */ /* 0x000fe40007ffe0ff */
[----:B------:R-:W-:Y:S02]  /*0300*/  P2R R62, PR, RZ, 0x20 ;  /* 0x00000020ff3e7803 */ /* 0x000fe40000000000 */
[----:B------:R-:W-:-:S02]  /*0310*/  ISETP.LT.AND.EX P5, PT, R5, UR5, !P4, P3 ;  /* 0x0000000505007c0c */ /* 0x000fc4000e7a1330 */
[----:B------:R-:W-:Y:S02]  /*0320*/  SHF.R.S32.HI R6, RZ, 0x1f, R51 ;  /* 0x0000001fff067819 */ /* 0x000fe40000011433 */
[----:B------:R-:W-:Y:S02]  /*0330*/  ISETP.LT.U32.AND P3, PT, R51, UR4, PT ;  /* 0x0000000433007c0c */ /* 0x000fe4000bf61070 */
[----:B------:R-:W-:Y:S02]  /*0340*/  IADD3 R50, R55, 0xa0, RZ ;  /* 0x000000a037327810 */ /* 0x000fe40007ffe0ff */
[----:B------:R-:W-:Y:S02]  /*0350*/  P2R R61, PR, RZ, 0x40 ;  /* 0x00000040ff3d7803 */ /* 0x000fe40000000000 */
[----:B------:R-:W-:Y:S02]  /*0360*/  ISETP.LT.AND.EX P6, PT, R6, UR5, !P4, P3 ;  /* 0x0000000506007c0c */ /* 0x000fe4000e7c1330 */
[----:B------:R-:W-:-:S02]  /*0370*/  SHF.R.S32.HI R7, RZ, 0x1f, R50 ;  /* 0x0000001fff077819 */ /* 0x000fc40000011432 */
[----:B------:R-:W-:Y:S02]  /*0380*/  ISETP.LT.U32.AND P3, PT, R50, UR4, PT ;  /* 0x0000000432007c0c */ /* 0x000fe4000bf61070 */
[----:B------:R-:W-:Y:S02]  /*0390*/  IADD3 R49, R55, 0xc0, RZ ;  /* 0x000000c037317810 */ /* 0x000fe40007ffe0ff */
[----:B------:R-:W-:Y:S02]  /*03a0*/  P2R R60, PR, RZ, 0x20 ;  /* 0x00000020ff3c7803 */ /* 0x000fe40000000000 */
[----:B------:R-:W-:Y:S02]  /*03b0*/  ISETP.LT.AND.EX P5, PT, R7, UR5, !P4, P3 ;  /* 0x0000000507007c0c */ /* 0x000fe4000e7a1330 */
[----:B------:R-:W-:Y:S02]  /*03c0*/  SHF.R.S32.HI R8, RZ, 0x1f, R49 ;  /* 0x0000001fff087819 */ /* 0x000fe40000011431 */
[----:B------:R-:W-:-:S02]  /*03d0*/  ISETP.LT.U32.AND P3, PT, R49, UR4, PT ;  /* 0x0000000431007c0c */ /* 0x000fc4000bf61070 */
[----:B------:R-:W-:Y:S02]  /*03e0*/  IADD3 R48, R55, 0xe0, RZ ;  /* 0x000000e037307810 */ /* 0x000fe40007ffe0ff */
[----:B------:R-:W-:Y:S02]  /*03f0*/  P2R R59, PR, RZ, 0x40 ;  /* 0x00000040ff3b7803 */ /* 0x000fe40000000000 */
[----:B------:R-:W-:Y:S02]  /*0400*/  ISETP.LT.AND.EX P6, PT, R8, UR5, !P4, P3 ;  /* 0x0000000508007c0c */ /* 0x000fe4000e7c1330 */
[----:B------:R-:W-:Y:S02]  /*0410*/  SHF.R.S32.HI R9, RZ, 0x1f, R48 ;  /* 0x0000001fff097819 */ /* 0x000fe40000011430 */
[----:B------:R-:W-:Y:S02]  /*0420*/  ISETP.LT.U32.AND P3, PT, R48, UR4, PT ;  /* 0x0000000430007c0c */ /* 0x000fe4000bf61070 */
[----:B------:R-:W-:-:S02]  /*0430*/  P2R R58, PR, RZ, 0x20 ;  /* 0x00000020ff3a7803 */ /* 0x000fc40000000000 */
[----:B------:R-:W-:Y:S02]  /*0440*/  ISETP.LT.AND.EX P5, PT, R9, UR5, !P4, P3 ;  /* 0x0000000509007c0c */ /* 0x000fe4000e7a1330 */
[----:B------:R-:W-:Y:S02]  /*0450*/  IADD3 R46, R55, 0x120, RZ ;  /* 0x00000120372e7810 */ /* 0x000fe40007ffe0ff */
[----:B------:R-:W-:Y:S02]  /*0460*/  SHF.R.S32.HI R10, RZ, 0x1f, R47 ;  /* 0x0000001fff0a7819 */ /* 0x000fe4000001142f */
[----:B------:R-:W-:Y:S02]  /*0470*/  ISETP.LT.U32.AND P3, PT, R47, UR4, PT ;  /* 0x000000042f007c0c */ /* 0x000fe4000bf61070 */
[----:B------:R-:W-:Y:S02]  /*0480*/  P2R R56, PR, RZ, 0x20 ;  /* 0x00000020ff387803 */ /* 0x000fe40000000000 */
[----:B------:R-:W-:-:S02]  /*0490*/  SHF.R.S32.HI R11, RZ, 0x1f, R46 ;  /* 0x0000001fff0b7819 */ /* 0x000fc4000001142e */
[----:B------:R-:W-:Y:S01]  /*04a0*/  ISETP.LT.U32.AND P5, PT, R46, UR4, PT ;  /* 0x000000042e007c0c */ /* 0x000fe2000bfa1070 */
[----:B------:R-:W-:Y:S01]  /*04b0*/  UMOV UR4, URZ ;  /* 0x0000003f00047c82 */ /* 0x000fe20008000000 */
[----:B------:R-:W-:Y:S02]  /*04c0*/  ISETP.LT.AND.EX P3, PT, R10, UR5, !P4, P3 ;  /* 0x000000050a007c0c */ /* 0x000fe4000e761330 */
[----:B------:R-:W-:Y:S02]  /*04d0*/  P2R R57, PR, RZ, 0x40 ;  /* 0x00000040ff397803 */ /* 0x000fe40000000000 */
[----:B------:R-:W-:-:S13]  /*04e0*/  ISETP.LT.AND.EX P4, PT, R11, UR5, !P4, P5 ;  /* 0x000000050b007c0c */ /* 0x000fda000e781350 */
.L_x_2161:
[----:B01----:R-:W0:Y:S01]  /*04f0*/  LDC R21, c[0x0][0x288] ;  /* 0x0000a200ff157b82 */ /* 0x003e220000000800 */
[----:B------:R-:W1:Y:S01]  /*0500*/  S2R R22, SR_TID.X ;  /* 0x0000000000167919 */ /* 0x000e620000002100 */
[----:B------:R-:W-:Y:S01]  /*0510*/  P2R R16, PR, RZ, 0x4 ;  /* 0x00000004ff107803 */ /* 0x000fe20000000000 */
[----:B------:R-:W-:Y:S01]  /*0520*/  ULDC.64 UR14, c[0x0][0x280] ;  /* 0x0000a000000e7ab9 */ /* 0x000fe20000000a00 */
[----:B------:R-:W-:Y:S01]  /*0530*/  ISETP.NE.AND P2, PT, R63, RZ, PT ;  /* 0x000000ff3f00720c */ /* 0x000fe20003f45270 */
[----:B------:R-:W-:Y:S01]  /*0540*/  VIADD R27, R55, 0x140 ;  /* 0x00000140371b7836 */ /* 0x000fe20000000000 */
[----:B------:R-:W-:Y:S02]  /*0550*/  ISETP.NE.AND P6, PT, R62, RZ, PT ;  /* 0x000000ff3e00720c */ /* 0x000fe40003fc5270 */
[----:B------:R-:W-:Y:S02]  /*0560*/  P2R R17, PR, RZ, 0x2 ;  /* 0x00000002ff117803 */ /* 0x000fe40000000000 */
[----:B------:R-:W-:-:S02]  /*0570*/  ISETP.NE.AND P1, PT, R61, RZ, PT ;  /* 0x000000ff3d00720c */ /* 0x000fc40003f25270 */
[----:B------:R-:W-:-:S05]  /*0580*/  P2R R23, PR, RZ, 0x8 ;  /* 0x00000008ff177803 */ /* 0x000fca0000000000 */
[----:B------:R-:W2:Y:S01]  /*0590*/  @P2 LDC.64 R38, c[0x0][0x220] ;  /* 0x00008800ff262b82 */ /* 0x000ea20000000a00 */
[----:B0-----:R-:W-:-:S07]  /*05a0*/  IABS R15, R21 ;  /* 0x00000015000f7213 */ /* 0x001fce0000000000 */
[----:B------:R-:W0:Y:S01]  /*05b0*/  @P6 LDC.64 R36, c[0x0][0x220] ;  /* 0x00008800ff246b82 */ /* 0x000e220000000a00 */
[----:B------:R-:W3:Y:S07]  /*05c0*/  I2F.RP R14, R15 ;  /* 0x0000000f000e7306 */ /* 0x000eee0000209400 */
[----:B------:R-:W4:Y:S01]  /*05d0*/  @P1 LDC.64 R34, c[0x0][0x220] ;  /* 0x00008800ff221b82 */ /* 0x000f220000000a00 */
[----:B---3--:R-:W3:Y:S02]  /*05e0*/  MUFU.RCP R14, R14 ;  /* 0x0000000e000e7308 */ /* 0x008ee40000001000 */
[----:B---3--:R-:W-:-:S06]  /*05f0*/  IADD3 R12, R14, 0xffffffe, RZ ;  /* 0x0ffffffe0e0c7810 */ /* 0x008fcc0007ffe0ff */
[----:B------:R3:W5:Y:S02]  /*0600*/  F2I.FTZ.U32.TRUNC.NTZ R13, R12 ;  /* 0x0000000c000d7305 */ /* 0x000764000021f000 */
[----:B---3--:R-:W-:Y:S01]  /*0610*/  HFMA2.MMA R12, -RZ, RZ, 0, 0 ;  /* 0x00000000ff0c7435 */ /* 0x008fe200000001ff */
[----:B-----5:R-:W-:-:S05]  /*0620*/  IADD3 R18, RZ, -R13, RZ ;  /* 0x8000000dff127210 */ /* 0x020fca0007ffe0ff */
[----:B------:R-:W-:Y:S01]  /*0630*/  IMAD R19, R18, R15, RZ ;  /* 0x0000000f12137224 */ /* 0x000fe200078e02ff */
[----:B------:R-:W-:-:S03]  /*0640*/  IABS R18, UR10 ;  /* 0x0000000a00127c13 */ /* 0x000fc60008000000 */
[----:B------:R-:W-:Y:S01]  /*0650*/  IMAD.HI.U32 R13, R13, R19, R12 ;  /* 0x000000130d0d7227 */ /* 0x000fe200078e000c */
[----:B------:R-:W-:-:S05]  /*0660*/  LOP3.LUT R12, R21, UR10, RZ, 0x3c, !PT ;  /* 0x0000000a150c7c12 */ /* 0x000fca000f8e3cff */
[----:B------:R-:W-:-:S05]  /*0670*/  IMAD.HI.U32 R13, R13, R18, RZ ;  /* 0x000000120d0d7227 */ /* 0x000fca00078e00ff */
[----:B------:R-:W-:-:S05]  /*0680*/  IADD3 R14, -R13, RZ, RZ ;  /* 0x000000ff0d0e7210 */ /* 0x000fca0007ffe1ff */
[----:B------:R-:W-:-:S05]  /*0690*/  IMAD R14, R15, R14, R18 ;  /* 0x0000000e0f0e7224 */ /* 0x000fca00078e0212 */
[----:B------:R-:W-:-:S13]  /*06a0*/  ISETP.GT.U32.AND P5, PT, R15, R14, PT ;  /* 0x0000000e0f00720c */ /* 0x000fda0003fa4070 */
[-C--:B------:R-:W-:Y:S02]  /*06b0*/  @!P5 IADD3 R14, R14, -R15.reuse, RZ ;  /* 0x8000000f0e0ed210 */ /* 0x080fe40007ffe0ff */
[----:B------:R-:W-:Y:S02]  /*06c0*/  @!P5 IADD3 R13, R13, 0x1, RZ ;  /* 0x000000010d0dd810 */ /* 0x000fe40007ffe0ff */
[----:B------:R-:W-:Y:S02]  /*06d0*/  ISETP.GE.U32.AND P5, PT, R14, R15, PT ;  /* 0x0000000f0e00720c */ /* 0x000fe40003fa6070 */
[----:B-1----:R-:W-:-:S04]  /*06e0*/  SHF.L.U32 R14, R22, 0x1, RZ ;  /* 0x00000001160e7819 */ /* 0x002fc800000006ff */
[----:B------:R-:W-:-:S07]  /*06f0*/  LOP3.LUT R73, R14, 0x6, RZ, 0xc0, !PT ;  /* 0x000000060e497812 */ /* 0x000fce00078ec0ff */
[----:B------:R-:W-:Y:S02]  /*0700*/  @P5 IADD3 R13, R13, 0x1, RZ ;  /* 0x000000010d0d5810 */ /* 0x000fe40007ffe0ff */
[----:B------:R-:W-:Y:S02]  /*0710*/  ISETP.GE.AND P5, PT, R12, RZ, PT ;  /* 0x000000ff0c00720c */ /* 0x000fe40003fa6270 */
[----:B------:R-:W-:Y:S02]  /*0720*/  MOV R69, R13 ;  /* 0x0000000d00457202 */ /* 0x000fe40000000f00 */
[----:B------:R-:W1:Y:S09]  /*0730*/  @P2 LDC.64 R12, c[0x0][0x270] ;  /* 0x00009c00ff0c2b82 */ /* 0x000e720000000a00 */
[----:B------:R-:W-:-:S02]  /*0740*/  @!P5 IADD3 R69, -R69, RZ, RZ ;  /* 0x000000ff4545d210 */ /* 0x000fc40007ffe1ff */
[----:B------:R-:W-:-:S13]  /*0750*/  ISETP.NE.AND P5, PT, R21, RZ, PT ;  /* 0x000000ff1500720c */ /* 0x000fda0003fa5270 */
[----:B------:R-:W-:-:S04]  /*0760*/  @!P5 LOP3.LUT R69, RZ, R21, RZ, 0x33, !PT ;  /* 0x00000015ff45d212 */ /* 0x000fc800078e33ff */
[--C-:B------:R-:W-:Y:S01]  /*0770*/  SHF.R.S32.HI R14, RZ, 0x1f, R69.reuse ;  /* 0x0000001fff0e7819 */ /* 0x100fe20000011445 */
[----:B------:R-:W-:-:S04]  /*0780*/  IMAD.MOV R72, RZ, RZ, -R69 ;  /* 0x000000ffff487224 */ /* 0x000fc800078e0a45 */
[----:B------:R-:W-:Y:S02]  /*0790*/  IMAD R72, R21, R72, UR10 ;  /* 0x0000000a15487e24 */ /* 0x000fe4000f8e0248 */
[----:B------:R-:W-:-:S03]  /*07a0*/  IMAD R14, R14, UR14, RZ ;  /* 0x0000000e0e0e7c24 */ /* 0x000fc6000f8e02ff */
[----:B------:R-:W-:Y:S01]  /*07b0*/  LEA R72, R72, R73, 0x3 ;  /* 0x0000004948487211 */ /* 0x000fe200078e18ff */
[----:B------:R-:W-:Y:S02]  /*07c0*/  IMAD R71, R69, UR15, R14 ;  /* 0x0000000f45477c24 */ /* 0x000fe4000f8e020e */
[----:B-1----:R-:W-:Y:S01]  /*07d0*/  @P2 IMAD R14, R2, R12, RZ ;  /* 0x0000000c020e2224 */ /* 0x002fe200078e02ff */
[----:B------:R-:W-:-:S03]  /*07e0*/  SHF.R.S32.HI R73, RZ, 0x1f, R72 ;  /* 0x0000001fff497819 */ /* 0x000fc60000011448 */
[----:B------:R-:W-:Y:S02]  /*07f0*/  @P2 IMAD R15, R55, R13, R14 ;  /* 0x0000000d370f2224 */ /* 0x000fe400078e020e */
[----:B------:R-:W-:Y:S01]  /*0800*/  IMAD.WIDE.U32 R68, R69, UR14, R72 ;  /* 0x0000000e45447c25 */ /* 0x000fe2000f8e0048 */
[----:B------:R-:W-:-:S04]  /*0810*/  ULDC.64 UR14, c[0x0][0x278] ;  /* 0x00009e00000e7ab9 */ /* 0x000fc80000000a00 */
[----:B------:R-:W-:Y:S02]  /*0820*/  IADD3 R71, R69, R71, RZ ;  /* 0x0000004745477210 */ /* 0x000fe40007ffe0ff */
[----:B------:R-:W-:-:S05]  /*0830*/  @P2 MOV R70, R68 ;  /* 0x0000004400462202 */ /* 0x000fca0000000f00 */
[----:B------:R-:W-:-:S05]  /*0840*/  @P2 IMAD.WIDE.U32 R12, R55, R12, R70 ;  /* 0x0000000c370c2225 */ /* 0x000fca00078e0046 */
[----:B------:R-:W-:Y:S02]  /*0850*/  @P2 IADD3 R13, R13, R15, RZ ;  /* 0x0000000f0d0d2210 */ /* 0x000fe40007ffe0ff */
[C---:B--2---:R-:W-:Y:S02]  /*0860*/  @P2 LEA R38, P5, R12.reuse, R38, 0x1 ;  /* 0x000000260c262211 */ /* 0x044fe400078a08ff */
[----:B------:R-:W-:Y:S02]  /*0870*/  @P6 MOV R15, R71 ;  /* 0x00000047000f6202 */ /* 0x000fe40000000f00 */
[----:B------:R-:W-:Y:S02]  /*0880*/  @P2 LEA.HI.X R39, R12, R39, R13, 0x1, P5 ;  /* 0x000000270c272211 */ /* 0x000fe400028f0c0d */
        /* <DEDUP_REMOVED lines=8> */
[C---:B0-----:R-:W-:Y:S02]  /*0910*/  @P6 LEA R36, P5, R14.reuse, R36, 0x1 ;  /* 0x000000240e246211 */ /* 0x041fe400078a08ff */
[----:B------:R-:W-:Y:S02]  /*0920*/  @P1 MOV R15, R71 ;  /* 0x00000047000f1202 */ /* 0x000fe40000000f00 */
[----:B------:R-:W-:Y:S02]  /*0930*/  @P6 LEA.HI.X R37, R14, R37, R12, 0x1, P5 ;  /* 0x000000250e256211 */ /* 0x000fe400028f0c0c */
[----:B------:R-:W0:Y:S01]  /*0940*/  @P1 LDC.64 R12, c[0x0][0x270] ;  /* 0x00009c00ff0c1b82 */ /* 0x000e220000000a00 */
[----:B------:R-:W-:-:S13]  /*0950*/  ISETP.NE.AND P6, PT, R59, RZ, PT ;  /* 0x000000ff3b00720c */ /* 0x000fda0003fc5270 */
[----:B------:R-:W1:Y:S01]  /*0960*/  @P6 LDC.64 R30, c[0x0][0x220] ;  /* 0x00008800ff1e6b82 */ /* 0x000e620000000a00 */
[----:B0-----:R-:W-:-:S04]  /*0970*/  @P1 IMAD R14, R4, R12, RZ ;  /* 0x0000000c040e1224 */ /* 0x001fc800078e02ff */
[----:B------:R-:W-:Y:S01]  /*0980*/  @P1 IMAD R13, R53, R13, R14 ;  /* 0x0000000d350d1224 */ /* 0x000fe200078e020e */
[----:B------:R-:W-:-:S05]  /*0990*/  @P1 MOV R14, R68 ;  /* 0x00000044000e1202 */ /* 0x000fca0000000f00 */
[----:B------:R-:W-:-:S04]  /*09a0*/  @P1 IMAD.WIDE.U32 R14, R53, R12, R14 ;  /* 0x0000000c350e1225 */ /* 0x000fc800078e000e */
[----:B------:R-:W-:Y:S01]  /*09b0*/  @P1 IMAD.IADD R12, R15, 0x1, R13 ;  /* 0x000000010f0c1824 */ /* 0x000fe200078e020d */
[C---:B----4-:R-:W-:Y:S02]  /*09c0*/  @P1 LEA R34, P5, R14.reuse, R34, 0x1 ;  /* 0x000000220e221211 */ /* 0x050fe400078a08ff */
[----:B------:R-:W-:Y:S02]  /*09d0*/  @P2 MOV R15, R71 ;  /* 0x00000047000f2202 */ /* 0x000fe40000000f00 */
[----:B------:R-:W-:Y:S02]  /*09e0*/  @P1 LEA.HI.X R35, R14, R35, R12, 0x1, P5 ;  /* 0x000000230e231211 */ /* 0x000fe400028f0c0c */
[----:B------:R-:W0:Y:S01]  /*09f0*/  @P2 LDC.64 R12, c[0x0][0x270] ;  /* 0x00009c00ff0c2b82 */ /* 0x000e220000000a00 */
[----:B------:R-:W-:-:S13]  /*0a00*/  ISETP.NE.AND P1, PT, R58, RZ, PT ;  /* 0x000000ff3a00720c */ /* 0x000fda0003f25270 */
[----:B------:R-:W3:Y:S01]  /*0a10*/  @P1 LDC.64 R28, c[0x0][0x220] ;  /* 0x00008800ff1c1b82 */ /* 0x000ee20000000a00 */
[----:B0-----:R-:W-:-:S04]  /*0a20*/  @P2 IMAD R14, R5, R12, RZ ;  /* 0x0000000c050e2224 */ /* 0x001fc800078e02ff */
[----:B------:R-:W-:Y:S01]  /*0a30*/  @P2 IMAD R13, R52, R13, R14 ;  /* 0x0000000d340d2224 */ /* 0x000fe200078e020e */
[----:B------:R-:W-:-:S05]  /*0a40*/  @P2 MOV R14, R68 ;  /* 0x00000044000e2202 */ /* 0x000fca0000000f00 */
[----:B------:R-:W-:-:S05]  /*0a50*/  @P2 IMAD.WIDE.U32 R14, R52, R12, R14 ;  /* 0x0000000c340e2225 */ /* 0x000fca00078e000e */
[----:B------:R-:W-:Y:S02]  /*0a60*/  @P2 IADD3 R12, R15, R13, RZ ;  /* 0x0000000d0f0c2210 */ /* 0x000fe40007ffe0ff */
[C---:B--2---:R-:W-:Y:S02]  /*0a70*/  @P2 LEA R32, P5, R14.reuse, R32, 0x1 ;  /* 0x000000200e202211 */ /* 0x044fe400078a08ff */
[----:B------:R-:W-:Y:S02]  /*0a80*/  @P6 MOV R15, R71 ;  /* 0x00000047000f6202 */ /* 0x000fe40000000f00 */
[----:B------:R-:W-:Y:S02]  /*0a90*/  @P2 LEA.HI.X R33, R14, R33, R12, 0x1, P5 ;  /* 0x000000210e212211 */ /* 0x000fe400028f0c0c */
        /* <DEDUP_REMOVED lines=8> */
[C---:B-1----:R-:W-:Y:S02]  /*0b20*/  @P6 LEA R30, P5, R14.reuse, R30, 0x1 ;  /* 0x0000001e0e1e6211 */ /* 0x042fe400078a08ff */
[----:B------:R-:W-:Y:S02]  /*0b30*/  @P1 MOV R15, R71 ;  /* 0x00000047000f1202 */ /* 0x000fe40000000f00 */
[----:B------:R-:W-:Y:S02]  /*0b40*/  @P6 LEA.HI.X R31, R14, R31, R12, 0x1, P5 ;  /* 0x0000001f0e1f6211 */ /* 0x000fe400028f0c0c */
[----:B------:R-:W0:Y:S01]  /*0b50*/  @P1 LDC.64 R12, c[0x0][0x270] ;  /* 0x00009c00ff0c1b82 */ /* 0x000e220000000a00 */
[----:B------:R-:W-:Y:S01]  /*0b60*/  ISETP.NE.AND P6, PT, R56, RZ, PT ;  /* 0x000000ff3800720c */ /* 0x000fe20003fc5270 */
[----:B0-----:R-:W-:-:S04]  /*0b70*/  @P1 IMAD R14, R7, R12, RZ ;  /* 0x0000000c070e1224 */ /* 0x001fc800078e02ff */
[----:B------:R-:W-:Y:S01]  /*0b80*/  @P1 IMAD R13, R50, R13, R14 ;  /* 0x0000000d320d1224 */ /* 0x000fe200078e020e */
[----:B------:R-:W-:-:S05]  /*0b90*/  @P1 MOV R14, R68 ;  /* 0x00000044000e1202 */ /* 0x000fca0000000f00 */
[----:B------:R-:W-:-:S05]  /*0ba0*/  @P1 IMAD.WIDE.U32 R14, R50, R12, R14 ;  /* 0x0000000c320e1225 */ /* 0x000fca00078e000e */
[----:B------:R-:W-:Y:S01]  /*0bb0*/  @P1 IADD3 R12, R15, R13, RZ ;  /* 0x0000000d0f0c1210 */ /* 0x000fe20007ffe0ff */
[----:B------:R-:W-:Y:S01]  /*0bc0*/  @P2 IMAD.MOV.U32 R15, RZ, RZ, R71 ;  /* 0x000000ffff0f2224 */ /* 0x000fe200078e0047 */
[----:B---3--:R-:W-:-:S04]  /*0bd0*/  @P1 LEA R28, P5, R14, R28, 0x1 ;  /* 0x0000001c0e1c1211 */ /* 0x008fc800078a08ff */
[----:B------:R-:W-:Y:S02]  /*0be0*/  @P1 LEA.HI.X R29, R14, R29, R12, 0x1, P5 ;  /* 0x0000001d0e1d1211 */ /* 0x000fe400028f0c0c */
[----:B------:R-:W0:Y:S01]  /*0bf0*/  @P2 LDC.64 R12, c[0x0][0x270] ;  /* 0x00009c00ff0c2b82 */ /* 0x000e220000000a00 */
[----:B------:R-:W-:Y:S02]  /*0c00*/  ISETP.NE.AND P1, PT, R17, RZ, PT ;  /* 0x000000ff1100720c */ /* 0x000fe40003f25270 */
[----:B------:R-:W-:Y:S01]  /*0c10*/  @P6 MOV R17, R71 ;  /* 0x0000004700116202 */ /* 0x000fe20000000f00 */
[----:B0-----:R-:W-:-:S04]  /*0c20*/  @P2 IMAD R14, R8, R12, RZ ;  /* 0x0000000c080e2224 */ /* 0x001fc800078e02ff */
[----:B------:R-:W-:Y:S01]  /*0c30*/  @P2 IMAD R13, R49, R13, R14 ;  /* 0x0000000d310d2224 */ /* 0x000fe200078e020e */
[----:B------:R-:W-:-:S05]  /*0c40*/  @P2 MOV R14, R68 ;  /* 0x00000044000e2202 */ /* 0x000fca0000000f00 */
[----:B------:R-:W-:-:S05]  /*0c50*/  @P2 IMAD.WIDE.U32 R14, R49, R12, R14 ;  /* 0x0000000c310e2225 */ /* 0x000fca00078e000e */
[----:B------:R-:W-:Y:S02]  /*0c60*/  @P2 IADD3 R12, R15, R13, RZ ;  /* 0x0000000d0f0c2210 */ /* 0x000fe40007ffe0ff */
[----:B--2---:R-:W-:-:S04]  /*0c70*/  @P2 LEA R20, P5, R14, R20, 0x1 ;  /* 0x000000140e142211 */ /* 0x004fc800078a08ff */
[----:B------:R-:W-:Y:S02]  /*0c80*/  @P2 LEA.HI.X R21, R14, R21, R12, 0x1, P5 ;  /* 0x000000150e152211 */ /* 0x000fe400028f0c0c */
[----:B------:R-:W0:Y:S01]  /*0c90*/  @P6 LDC.64 R12, c[0x0][0x270] ;  /* 0x00009c00ff0c6b82 */ /* 0x000e220000000a00 */
[----:B------:R-:W-:-:S07]  /*0ca0*/  ISETP.NE.AND P2, PT, R16, RZ, PT ;  /* 0x000000ff1000720c */ /* 0x000fce0003f45270 */
[----:B------:R-:W1:Y:S01]  /*0cb0*/  @P6 LDC.64 R14, c[0x0][0x220] ;  /* 0x00008800ff0e6b82 */ /* 0x000e620000000a00 */
        /* <DEDUP_REMOVED lines=8> */
[----:B------:R-:W0:Y:S08]  /*0d40*/  @P3 LDC.64 R12, c[0x0][0x270] ;  /* 0x00009c00ff0c3b82 */ /* 0x000e300000000a00 */
        /* <DEDUP_REMOVED lines=10> */
[----:B------:R-:W-:-:S04]  /*0df0*/  ISETP.NE.AND P3, PT, R58, RZ, PT ;  /* 0x000000ff3a00720c */ /* 0x000fc80003f65270 */
[----:B------:R-:W-:Y:S02]  /*0e00*/  P2R R19, PR, RZ, 0x8 ;  /* 0x00000008ff137803 */ /* 0x000fe40000000000 */
[----:B------:R-:W-:Y:S01]  /*0e10*/  ISETP.NE.AND P3, PT, R59, RZ, PT ;  /* 0x000000ff3b00720c */ /* 0x000fe20003f65270 */
[----:B------:R-:W1:Y:S03]  /*0e20*/  @P4 LDC.64 R14, c[0x0][0x220] ;  /* 0x00008800ff0e4b82 */ /* 0x000e660000000a00 */
[----:B------:R-:W-:Y:S02]  /*0e30*/  P2R R24, PR, RZ, 0x8 ;  /* 0x00000008ff187803 */ /* 0x000fe40000000000 */
[----:B------:R-:W-:-:S04]  /*0e40*/  ISETP.NE.AND P3, PT, R60, RZ, PT ;  /* 0x000000ff3c00720c */ /* 0x000fc80003f65270 */
[----:B------:R-:W-:Y:S02]  /*0e50*/  P2R R18, PR, RZ, 0x8 ;  /* 0x00000008ff127803 */ /* 0x000fe40000000000 */
[----:B------:R-:W-:-:S04]  /*0e60*/  ISETP.NE.AND P3, PT, R61, RZ, PT ;  /* 0x000000ff3d00720c */ /* 0x000fc80003f65270 */
[----:B------:R-:W-:Y:S01]  /*0e70*/  P2R R25, PR, RZ, 0x8 ;  /* 0x00000008ff197803 */ /* 0x000fe20000000000 */
[----:B0-----:R-:W-:Y:S01]  /*0e80*/  @P4 IMAD R16, R11, R12, RZ ;  /* 0x0000000c0b104224 */ /* 0x001fe200078e02ff */
[----:B------:R-:W-:-:S03]  /*0e90*/  ISETP.NE.AND P3, PT, R62, RZ, PT ;  /* 0x000000ff3e00720c */ /* 0x000fc60003f65270 */
[C---:B------:R-:W-:Y:S01]  /*0ea0*/  @P4 IMAD R13, R46.reuse, R13, R16 ;  /* 0x0000000d2e0d4224 */ /* 0x040fe200078e0210 */
[----:B------:R-:W-:Y:S02]  /*0eb0*/  @P4 MOV R16, R68 ;  /* 0x0000004400104202 */ /* 0x000fe40000000f00 */
[----:B------:R-:W-:Y:S02]  /*0ec0*/  P2R R26, PR, RZ, 0x8 ;  /* 0x00000008ff1a7803 */ /* 0x000fe40000000000 */
[----:B------:R-:W-:Y:S01]  /*0ed0*/  ISETP.NE.AND P3, PT, R63, RZ, PT ;  /* 0x000000ff3f00720c */ /* 0x000fe20003f65270 */
[----:B------:R-:W-:-:S05]  /*0ee0*/  @P4 IMAD.WIDE.U32 R16, R46, R12, R16 ;  /* 0x0000000c2e104225 */ /* 0x000fca00078e0010 */
[----:B------:R-:W-:Y:S02]  /*0ef0*/  @P4 IADD3 R12, R17, R13, RZ ;  /* 0x0000000d110c4210 */ /* 0x000fe40007ffe0ff */
[C---:B-1----:R-:W-:Y:S02]  /*0f00*/  @P4 LEA R64, P5, R16.reuse, R14, 0x1 ;  /* 0x0000000e10404211 */ /* 0x042fe400078a08ff */
[----:B------:R-:W-:Y:S02]  /*0f10*/  SHF.R.S32.HI R17, RZ, 0x1f, R27 ;  /* 0x0000001fff117819 */ /* 0x000fe4000001141b */
[----:B------:R-:W-:Y:S02]  /*0f20*/  @P4 LEA.HI.X R65, R16, R15, R12, 0x1, P5 ;  /* 0x0000000f10414211 */ /* 0x000fe400028f0c0c */
        /* <DEDUP_REMOVED lines=31> */
[----:B------:R-:W-:-:S03]  /*1120*/  IADD3 R27, R55, 0x1a0, RZ ;  /* 0x000001a0371b7810 */ /* 0x000fc60007ffe0ff */
[----:B------:R-:W-:Y:S01]  /*1130*/  @P2 IMAD.IADD R12, R17, 0x1, R13 ;  /* 0x00000001110c2824 */ /* 0x000fe200078e020d */
[C---:B-1----:R-:W-:Y:S02]  /*1140*/  @P2 LEA R76, P5, R16.reuse, R14, 0x1 ;  /* 0x0000000e104c2211 */ /* 0x042fe400078a08ff */
[----:B------:R-:W-:Y:S02]  /*1150*/  SHF.R.S32.HI R17, RZ, 0x1f, R27 ;  /* 0x0000001fff117819 */ /* 0x000fe4000001141b */
[----:B------:R-:W-:Y:S02]  /*1160*/  @P2 LEA.HI.X R77, R16, R15, R12, 0x1, P5 ;  /* 0x0000000f104d2211 */ /* 0x000fe400028f0c0c */
        /* <DEDUP_REMOVED lines=11> */
[----:B-1----:R-:W-:-:S04]  /*1220*/  @P5 LEA R14, P6, R16, R14, 0x1 ;  /* 0x0000000e100e5211 */ /* 0x002fc800078c08ff */
[----:B------:R-:W-:Y:S01]  /*1230*/  @P5 LEA.HI.X R15, R16, R15, R12, 0x1, P6 ;  /* 0x0000000f100f5211 */ /* 0x000fe200030f0c0c */
[----:B------:R-:W-:Y:S01]  /*1240*/  HFMA2.MMA R12, -RZ, RZ, 0, 0 ;  /* 0x00000000ff0c7435 */ /* 0x000fe200000001ff */
[----:B------:R-:W-:-:S04]  /*1250*/  IADD3 R27, R55, 0x1c0, RZ ;  /* 0x000001c0371b7810 */ /* 0x000fc80007ffe0ff */
[----:B------:R-:W-:-:S05]  /*1260*/  SHF.R.S32.HI R13, RZ, 0x1f, R27 ;  /* 0x0000001fff0d7819 */ /* 0x000fca000001141b */
[----:B------:R0:W2:Y:S01]  /*1270*/  @P5 LDG.E R12, desc[UR8][R14.64] ;  /* 0x000000080e0c5981 */ /* 0x0000a2000c1e1900 */
[----:B------:R-:W-:-:S04]  /*1280*/  ISETP.GE.U32.AND P5, PT, R27, UR14, PT ;  /* 0x0000000e1b007c0c */ /* 0x000fc8000bfa6070 */
[----:B------:R-:W-:-:S04]  /*1290*/  ISETP.GE.AND.EX P5, PT, R13, UR15, PT, P5 ;  /* 0x0000000f0d007c0c */ /* 0x000fc8000bfa6350 */
[----:B------:R-:W-:-:S13]  /*12a0*/  ISETP.LT.U32.AND P5, PT, R22, 0x80, !P5 ;  /* 0x000000801600780c */ /* 0x000fda0006fa1070 */
[----:B0-----:R-:W0:Y:S01]  /*12b0*/  @P5 LDC.64 R14, c[0x0][0x270] ;  /* 0x00009c00ff0e5b82 */ /* 0x001e220000000a00 */
[----:B------:R-:W-:-:S07]  /*12c0*/  @P5 MOV R45, R71 ;  /* 0x00000047002d5202 */ /* 0x000fce0000000f00 */
[----:B------:R-:W1:Y:S01]  /*12d0*/  @P5 LDC.64 R16, c[0x0][0x220] ;  /* 0x00008800ff105b82 */ /* 0x000e620000000a00 */
[----:B0-----:R-:W-:-:S04]  /*12e0*/  @P5 IMAD R44, R13, R14, RZ ;  /* 0x0000000e0d2c5224 */ /* 0x001fc800078e02ff */
[----:B------:R-:W-:Y:S01]  /*12f0*/  @P5 IMAD R13, R27, R15, R44 ;  /* 0x0000000f1b0d5224 */ /* 0x000fe200078e022c */
[----:B------:R-:W-:-:S05]  /*1300*/  @P5 MOV R44, R68 ;  /* 0x00000044002c5202 */ /* 0x000fca0000000f00 */
[----:B------:R-:W-:-:S05]  /*1310*/  @P5 IMAD.WIDE.U32 R44, R27, R14, R44 ;  /* 0x0000000e1b2c5225 */ /* 0x000fca00078e002c */
[----:B------:R-:W-:Y:S02]  /*1320*/  @P5 IADD3 R13, R45, R13, RZ ;  /* 0x0000000d2d0d5210 */ /* 0x000fe40007ffe0ff */
[----:B-1----:R-:W-:-:S04]  /*1330*/  @P5 LEA R16, P6, R44, R16, 0x1 ;  /* 0x000000102c105211 */ /* 0x002fc800078c08ff */
[----:B------:R-:W-:Y:S01]  /*1340*/  @P5 LEA.HI.X R17, R44, R17, R13, 0x1, P6 ;  /* 0x000000112c115211 */ /* 0x000fe200030f0c0d */
[----:B------:R-:W-:Y:S01]  /*1350*/  HFMA2.MMA R13, -RZ, RZ, 0, 0 ;  /* 0x00000000ff0d7435 */ /* 0x000fe200000001ff */
[----:B------:R-:W-:-:S05]  /*1360*/  VIADD R27, R55, 0x1e0 ;  /* 0x000001e0371b7836 */ /* 0x000fca0000000000 */
[----:B------:R-:W-:-:S04]  /*1370*/  SHF.R.S32.HI R45, RZ, 0x1f, R27 ;  /* 0x0000001fff2d7819 */ /* 0x000fc8000001141b */
[----:B------:R0:W3:Y:S01]  /*1380*/  @P5 LDG.E R13, desc[UR8][R16.64] ;  /* 0x00000008100d5981 */ /* 0x0000e2000c1e1900 */
[----:B------:R-:W-:-:S04]  /*1390*/  ISETP.GE.U32.AND P5, PT, R27, UR14, PT ;  /* 0x0000000e1b007c0c */ /* 0x000fc8000bfa6070 */
[----:B------:R-:W-:-:S04]  /*13a0*/  ISETP.GE.AND.EX P5, PT, R45, UR15, PT, P5 ;  /* 0x0000000f2d007c0c */ /* 0x000fc8000bfa6350 */
[----:B------:R-:W-:-:S13]  /*13b0*/  ISETP.LT.U32.AND P5, PT, R22, 0x80, !P5 ;  /* 0x000000801600780c */ /* 0x000fda0006fa1070 */
[----:B------:R-:W1:Y:S08]  /*13c0*/  @P5 LDC.64 R14, c[0x0][0x270] ;  /* 0x00009c00ff0e5b82 */ /* 0x000e700000000a00 */
[----:B0-----:R-:W0:Y:S01]  /*13d0*/  @P5 LDC.64 R16, c[0x0][0x220] ;  /* 0x00008800ff105b82 */ /* 0x001e220000000a00 */
[----:B-1----:R-:W-:Y:S01]  /*13e0*/  @P5 IMAD R44, R45, R14, RZ ;  /* 0x0000000e2d2c5224 */ /* 0x002fe200078e02ff */
[----:B------:R-:W-:-:S03]  /*13f0*/  @P5 MOV R45, R71 ;  /* 0x00000047002d5202 */ /* 0x000fc60000000f00 */
[----:B------:R-:W-:Y:S01]  /*1400*/  @P5 IMAD R15, R27, R15, R44 ;  /* 0x0000000f1b0f5224 */ /* 0x000fe200078e022c */
[----:B------:R-:W-:-:S05]  /*1410*/  @P5 MOV R44, R68 ;  /* 0x00000044002c5202 */ /* 0x000fca0000000f00 */
[----:B------:R-:W-:-:S05]  /*1420*/  @P5 IMAD.WIDE.U32 R44, R27, R14, R44 ;  /* 0x0000000e1b2c5225 */ /* 0x000fca00078e002c */
[----:B------:R-:W-:Y:S01]  /*1430*/  @P5 IADD3 R15, R45, R15, RZ ;  /* 0x0000000f2d0f5210 */ /* 0x000fe20007ffe0ff */
[----:B------:R-:W-:Y:S01]  /*1440*/  HFMA2.MMA R45, -RZ, RZ, 0, 0 ;  /* 0x00000000ff2d7435 */ /* 0x000fe200000001ff */
[----:B0-----:R-:W-:-:S04]  /*1450*/  @P5 LEA R16, P6, R44, R16, 0x1 ;  /* 0x000000102c105211 */ /* 0x001fc800078c08ff */
[----:B------:R-:W-:Y:S02]  /*1460*/  @P5 LEA.HI.X R17, R44, R17, R15, 0x1, P6 ;  /* 0x000000112c115211 */ /* 0x000fe400030f0c0f */
[----:B------:R-:W-:Y:S02]  /*1470*/  CS2R R14, SRZ ;  /* 0x00000000000e7805 */ /* 0x000fe4000001ff00 */
[----:B------:R-:W-:Y:S01]  /*1480*/  ISETP.NE.AND P6, PT, R56, RZ, PT ;  /* 0x000000ff3800720c */ /* 0x000fe20003fc5270 */
[----:B------:R-:W4:Y:S01]  /*1490*/  @P3 LDG.E R45, desc[UR8][R38.64] ;  /* 0x00000008262d3981 */ /* 0x000f22000c1e1900 */
[----:B------:R-:W-:-:S03]  /*14a0*/  ISETP.NE.AND P3, PT, R26, RZ, PT ;  /* 0x000000ff1a00720c */ /* 0x000fc60003f65270 */
[----:B------:R0:W5:Y:S01]  /*14b0*/  @P5 LDG.E R14, desc[UR8][R16.64] ;  /* 0x00000008100e5981 */ /* 0x000162000c1e1900 */
[----:B------:R-:W-:-:S09]  /*14c0*/  ISETP.NE.AND P5, PT, R57, RZ, PT ;  /* 0x000000ff3900720c */ /* 0x000fd20003fa5270 */
[----:B------:R-:W2:Y:S01]  /*14d0*/  @P3 LDG.E R15, desc[UR8][R36.64] ;  /* 0x00000008240f3981 */ /* 0x000ea2000c1e1900 */
[----:B------:R-:W-:Y:S02]  /*14e0*/  ISETP.NE.AND P3, PT, R25, RZ, PT ;  /* 0x000000ff1900720c */ /* 0x000fe40003f65270 */
[----:B0-----:R-:W-:-:S11]  /*14f0*/  CS2R R16, SRZ ;  /* 0x0000000000107805 */ /* 0x001fd6000001ff00 */
[----:B------:R-:W3:Y:S01]  /*1500*/  @P3 LDG.E R16, desc[UR8][R34.64] ;  /* 0x0000000822103981 */ /* 0x000ee2000c1e1900 */
[----:B------:R-:W-:Y:S02]  /*1510*/  ISETP.NE.AND P3, PT, R18, RZ, PT ;  /* 0x000000ff1200720c */ /* 0x000fe40003f65270 */
[----:B------:R-:W-:-:S11]  /*1520*/  MOV R18, RZ ;  /* 0x000000ff00127202 */ /* 0x000fd60000000f00 */
[----:B------:R-:W5:Y:S01]  /*1530*/  @P3 LDG.E R17, desc[UR8][R32.64] ;  /* 0x0000000820113981 */ /* 0x000f62000c1e1900 */
[----:B------:R-:W-:-:S13]  /*1540*/  ISETP.NE.AND P3, PT, R24, RZ, PT ;  /* 0x000000ff1800720c */ /* 0x000fda0003f65270 */
[----:B------:R-:W5:Y:S01]  /*1550*/  @P3 LDG.E R18, desc[UR8][R30.64] ;  /* 0x000000081e123981 */ /* 0x000f62000c1e1900 */
[----:B------:R-:W-:Y:S01]  /*1560*/  ISETP.NE.AND P3, PT, R19, RZ, PT ;  /* 0x000000ff1300720c */ /* 0x000fe20003f65270 */
[----:B------:R-:W-:Y:S01]  /*1570*/  HFMA2.MMA R19, -RZ, RZ, 0, 0 ;  /* 0x00000000ff137435 */ /* 0x000fe200000001ff */
[----:B------:R-:W-:-:S06]  /*1580*/  CS2R R24, SRZ ;  /* 0x0000000000187805 */ /* 0x000fcc000001ff00 */
[----:B------:R-:W5:Y:S04]  /*1590*/  @P5 LDG.E R24, desc[UR8][R20.64] ;  /* 0x0000000814185981 */ /* 0x000f68000c1e1900 */
[----:B------:R-:W5:Y:S04]  /*15a0*/  @P6 LDG.E R25, desc[UR8][R42.64] ;  /* 0x000000082a196981 */ /* 0x000f68000c1e1900 */
[----:B------:R0:W5:Y:S01]  /*15b0*/  @P3 LDG.E R19, desc[UR8][R28.64] ;  /* 0x000000081c133981 */ /* 0x000162000c1e1900 */
[----:B------:R-:W-:Y:S02]  /*15c0*/  ISETP.NE.AND P3, PT, R23, RZ, PT ;  /* 0x000000ff1700720c */ /* 0x000fe40003f65270 */
[----:B------:R-:W-:-:S06]  /*15d0*/  CS2R R26, SRZ ;  /* 0x00000000001a7805 */ /* 0x000fcc000001ff00 */
[----:B------:R-:W5:Y:S05]  /*15e0*/  @P4 LDG.E R27, desc[UR8][R64.64] ;  /* 0x00000008401b4981 */ /* 0x000f6a000c1e1900 */
[----:B------:R-:W5:Y:S01]  /*15f0*/  @P3 LDG.E R26, desc[UR8][R40.64] ;  /* 0x00000008281a3981 */ /* 0x000f62000c1e1900 */
[----:B0-----:R-:W-:-:S06]  /*1600*/  CS2R R28, SRZ ;  /* 0x00000000001c7805 */ /* 0x001fcc000001ff00 */
[----:B------:R-:W5:Y:S01]  /*1610*/  @P0 LDG.E R28, desc[UR8][R74.64] ;  /* 0x000000084a1c0981 */ /* 0x000f62000c1e1900 */
[----:B------:R-:W-:-:S03]  /*1620*/  MOV R30, RZ ;  /* 0x000000ff001e7202 */ /* 0x000fc60000000f00 */
[----:B------:R-:W5:Y:S04]  /*1630*/  @P1 LDG.E R29, desc[UR8][R66.64] ;  /* 0x00000008421d1981 */ /* 0x000f68000c1e1900 */
[----:B------:R-:W5:Y:S01]  /*1640*/  @P2 LDG.E R30, desc[UR8][R76.64] ;  /* 0x000000084c1e2981 */ /* 0x000f62000c1e1900 */
[----:B----4-:R-:W-:-:S04]  /*1650*/  PRMT R20, R45, 0x7632, R20 ;  /* 0x000076322d147816 */ /* 0x010fc80000000014 */
[----:B------:R-:W-:Y:S02]  /*1660*/  SHF.L.U32 R21, R20, 0x10, RZ ;  /* 0x0000001014157819 */ /* 0x000fe400000006ff */
[----:B------:R-:W-:Y:S02]  /*1670*/  SHF.L.U32 R20, R45, 0x10, RZ ;  /* 0x000000102d147819 */ /* 0x000fe400000006ff */
[----:B--2---:R-:W-:-:S04]  /*1680*/  PRMT R23, R15, 0x7632, R23 ;  /* 0x000076320f177816 */ /* 0x004fc80000000017 */
[----:B------:R-:W-:Y:S01]  /*1690*/  SHF.L.U32 R32, R23, 0x10, RZ ;  /* 0x0000001017207819 */ /* 0x000fe200000006ff */
[----:B------:R-:W-:Y:S01]  /*16a0*/  FMUL.FTZ R23, R21, R21 ;  /* 0x0000001515177220 */ /* 0x000fe20000410000 */
[----:B------:R-:W-:Y:S02]  /*16b0*/  IMAD.U32 R31, R15, 0x10000, RZ ;  /* 0x000100000f1f7824 */ /* 0x000fe400078e00ff */
[----:B------:R-:W-:Y:S01]  /*16c0*/  FADD.FTZ R21, R20, R21 ;  /* 0x0000001514157221 */ /* 0x000fe20000010000 */
[----:B------:R-:W-:Y:S01]  /*16d0*/  FMUL.FTZ R34, R32, R32 ;  /* 0x0000002020227220 */ /* 0x000fe20000410000 */
[----:B------:R-:W-:Y:S01]  /*16e0*/  FFMA.FTZ R23, R20, R20, R23 ;  /* 0x0000001414177223 */ /* 0x000fe20000010017 */
[C---:B------:R-:W-:Y:S01]  /*16f0*/  FADD.FTZ R32, R31.reuse, R32 ;  /* 0x000000201f207221 */ /* 0x040fe20000010000 */
[----:B---3--:R-:W-:Y:S01]  /*1700*/  PRMT R20, R16, 0x7632, R20 ;  /* 0x0000763210147816 */ /* 0x008fe20000000014 */
[----:B------:R-:W-:Y:S01]  /*1710*/  FFMA.FTZ R34, R31, R31, R34 ;  /* 0x0000001f1f227223 */ /* 0x000fe20000010022 */
[----:B------:R-:W-:Y:S01]  /*1720*/  FADD.FTZ R21, RZ, R21 ;  /* 0x00000015ff157221 */ /* 0x000fe20000010000 */
[----:B------:R-:W-:Y:S01]  /*1730*/  FADD.FTZ R23, RZ, R23 ;  /* 0x00000017ff177221 */ /* 0x000fe20000010000 */
[----:B------:R-:W-:-:S02]  /*1740*/  SHF.L.U32 R31, R20, 0x10, RZ ;  /* 0x00000010141f7819 */ /* 0x000fc400000006ff */
[----:B------:R-:W-:Y:S01]  /*1750*/  SHF.L.U32 R20, R16, 0x10, RZ ;  /* 0x0000001010147819 */ /* 0x000fe200000006ff */
[----:B------:R-:W-:Y:S01]  /*1760*/  FADD.FTZ R21, R21, R32 ;  /* 0x0000002015157221 */ /* 0x000fe20000010000 */
[----:B------:R-:W-:Y:S01]  /*1770*/  FADD.FTZ R23, R23, R34 ;  /* 0x0000002217177221 */ /* 0x000fe20000010000 */
[----:B-----5:R-:W-:Y:S02]  /*1780*/  PRMT R33, R17, 0x7632, R33 ;  /* 0x0000763211217816 */ /* 0x020fe40000000021 */
[----:B------:R-:W-:Y:S02]  /*1790*/  FADD.FTZ R32, R20, R31 ;  /* 0x0000001f14207221 */ /* 0x000fe40000010000 */
[----:B------:R-:W-:Y:S01]  /*17a0*/  SHF.L.U32 R34, R33, 0x10, RZ ;  /* 0x0000001021227819 */ /* 0x000fe200000006ff */
[----:B------:R-:W-:Y:S01]  /*17b0*/  FMUL.FTZ R33, R31, R31 ;  /* 0x0000001f1f217220 */ /* 0x000fe20000410000 */
[----:B------:R-:W-:Y:S01]  /*17c0*/  SHF.L.U32 R31, R17, 0x10, RZ ;  /* 0x00000010111f7819 */ /* 0x000fe200000006ff */
[----:B------:R-:W-:-:S02]  /*17d0*/  FADD.FTZ R21, R21, R32 ;  /* 0x0000002015157221 */ /* 0x000fc40000010000 */
[----:B------:R-:W-:Y:S01]  /*17e0*/  FFMA.FTZ R20, R20, R20, R33 ;  /* 0x0000001414147223 */ /* 0x000fe20000010021 */
[----:B------:R-:W-:Y:S01]  /*17f0*/  FMUL.FTZ R32, R34, R34 ;  /* 0x0000002222207220 */ /* 0x000fe20000410000 */
[C---:B------:R-:W-:Y:S01]  /*1800*/  PRMT R35, R18.reuse, 0x7632, R35 ;  /* 0x0000763212237816 */ /* 0x040fe20000000023 */
[----:B------:R-:W-:Y:S01]  /*1810*/  FADD.FTZ R34, R31, R34 ;  /* 0x000000221f227221 */ /* 0x000fe20000010000 */
[----:B------:R-:W-:Y:S01]  /*1820*/  FADD.FTZ R20, R23, R20 ;  /* 0x0000001417147221 */ /* 0x000fe20000010000 */
[----:B------:R-:W-:Y:S01]  /*1830*/  FFMA.FTZ R31, R31, R31, R32 ;  /* 0x0000001f1f1f7223 */ /* 0x000fe20000010020 */
[----:B------:R-:W-:Y:S02]  /*1840*/  SHF.L.U32 R36, R35, 0x10, RZ ;  /* 0x0000001023247819 */ /* 0x000fe400000006ff */
[----:B------:R-:W-:Y:S01]  /*1850*/  SHF.L.U32 R23, R18, 0x10, RZ ;  /* 0x0000001012177819 */ /* 0x000fe200000006ff */
[----:B------:R-:W-:Y:S02]  /*1860*/  FADD.FTZ R20, R20, R31 ;  /* 0x0000001f14147221 */ /* 0x000fe40000010000 */
[----:B------:R-:W-:-:S02]  /*1870*/  FMUL.FTZ R32, R36, R36 ;  /* 0x0000002424207220 */ /* 0x000fc40000410000 */
[C---:B------:R-:W-:Y:S02]  /*1880*/  FADD.FTZ R36, R23.reuse, R36 ;  /* 0x0000002417247221 */ /* 0x040fe40000010000 */
[----:B------:R-:W-:Y:S01]  /*1890*/  FFMA.FTZ R23, R23, R23, R32 ;  /* 0x0000001717177223 */ /* 0x000fe20000010020 */
[----:B------:R-:W-:Y:S01]  /*18a0*/  PRMT R31, R19, 0x7632, R31 ;  /* 0x00007632131f7816 */ /* 0x000fe2000000001f */
[----:B------:R-:W-:Y:S01]  /*18b0*/  FADD.FTZ R21, R21, R34 ;  /* 0x0000002215157221 */ /* 0x000fe20000010000 */
[----:B------:R-:W-:Y:S02]  /*18c0*/  PRMT R33, R24, 0x7632, R33 ;  /* 0x0000763218217816 */ /* 0x000fe40000000021 */
[----:B------:R-:W-:Y:S02]  /*18d0*/  SHF.L.U32 R32, R31, 0x10, RZ ;  /* 0x000000101f207819 */ /* 0x000fe400000006ff */
[----:B------:R-:W-:Y:S01]  /*18e0*/  SHF.L.U32 R31, R19, 0x10, RZ ;  /* 0x00000010131f7819 */ /* 0x000fe200000006ff */
[----:B------:R-:W-:Y:S01]  /*18f0*/  FADD.FTZ R21, R21, R36 ;  /* 0x0000002415157221 */ /* 0x000fe20000010000 */
[----:B------:R-:W-:Y:S01]  /*1900*/  SHF.L.U32 R36, R33, 0x10, RZ ;  /* 0x0000001021247819 */ /* 0x000fe200000006ff */
[----:B------:R-:W-:-:S02]  /*1910*/  FMUL.FTZ R34, R32, R32 ;  /* 0x0000002020227220 */ /* 0x000fc40000410000 */
[C---:B------:R-:W-:Y:S01]  /*1920*/  FADD.FTZ R32, R31.reuse, R32 ;  /* 0x000000201f207221 */ /* 0x040fe20000010000 */
[----:B------:R-:W-:Y:S01]  /*1930*/  FADD.FTZ R20, R20, R23 ;  /* 0x0000001714147221 */ /* 0x000fe20000010000 */
[----:B------:R-:W-:Y:S01]  /*1940*/  SHF.L.U32 R23, R24, 0x10, RZ ;  /* 0x0000001018177819 */ /* 0x000fe200000006ff */
[----:B------:R-:W-:Y:S01]  /*1950*/  FFMA.FTZ R31, R31, R31, R34 ;  /* 0x0000001f1f1f7223 */ /* 0x000fe20000010022 */
[----:B------:R-:W-:Y:S01]  /*1960*/  PRMT R33, R25, 0x7632, R33 ;  /* 0x0000763219217816 */ /* 0x000fe20000000021 */
[----:B------:R-:W-:Y:S01]  /*1970*/  FADD.FTZ R21, R21, R32 ;  /* 0x0000002015157221 */ /* 0x000fe20000010000 */
[----:B------:R-:W-:Y:S01]  /*1980*/  FMUL.FTZ R32, R36, R36 ;  /* 0x0000002424207220 */ /* 0x000fe20000410000 */
[----:B------:R-:W-:Y:S01]  /*1990*/  FADD.FTZ R36, R23, R36 ;  /* 0x0000002417247221 */ /* 0x000fe20000010000 */
[----:B------:R-:W-:Y:S01]  /*19a0*/  FADD.FTZ R20, R20, R31 ;  /* 0x0000001f14147221 */ /* 0x000fe20000010000 */
[----:B------:R-:W-:Y:S02]  /*19b0*/  IMAD.U32 R34, R33, 0x10000, RZ ;  /* 0x0001000021227824 */ /* 0x000fe400078e00ff */
[----:B------:R-:W-:Y:S01]  /*19c0*/  FFMA.FTZ R23, R23, R23, R32 ;  /* 0x0000001717177223 */ /* 0x000fe20000010020 */
[----:B------:R-:W-:Y:S01]  /*19d0*/  SHF.L.U32 R31, R25, 0x10, RZ ;  /* 0x00000010191f7819 */ /* 0x000fe200000006ff */
[----:B------:R-:W-:-:S02]  /*19e0*/  FMUL.FTZ R32, R34, R34 ;  /* 0x0000002222207220 */ /* 0x000fc40000410000 */
[--C-:B------:R-:W-:Y:S01]  /*19f0*/  FADD.FTZ R20, R20, R23.reuse ;  /* 0x0000001714147221 */ /* 0x100fe20000010000 */
[C---:B------:R-:W-:Y:S01]  /*1a00*/  PRMT R23, R26.reuse, 0x7632, R23 ;  /* 0x000076321a177816 */ /* 0x040fe20000000017 */
[C---:B------:R-:W-:Y:S01]  /*1a10*/  FADD.FTZ R34, R31.reuse, R34 ;  /* 0x000000221f227221 */ /* 0x040fe20000010000 */
[----:B------:R-:W-:Y:S01]  /*1a20*/  FFMA.FTZ R31, R31, R31, R32 ;  /* 0x0000001f1f1f7223 */ /* 0x000fe20000010020 */
[----:B------:R-:W-:Y:S01]  /*1a30*/  FADD.FTZ R21, R21, R36 ;  /* 0x0000002415157221 */ /* 0x000fe20000010000 */
[----:B------:R-:W-:Y:S02]  /*1a40*/  SHF.L.U32 R32, R23, 0x10, RZ ;  /* 0x0000001017207819 */ /* 0x000fe400000006ff */
[----:B------:R-:W-:Y:S02]  /*1a50*/  SHF.L.U32 R23, R26, 0x10, RZ ;  /* 0x000000101a177819 */ /* 0x000fe400000006ff */
[----:B------:R-:W-:Y:S01]  /*1a60*/  PRMT R33, R27, 0x7632, R33 ;  /* 0x000076321b217816 */ /* 0x000fe20000000021 */
[----:B------:R-:W-:Y:S01]  /*1a70*/  FADD.FTZ R21, R21, R34 ;  /* 0x0000002215157221 */ /* 0x000fe20000010000 */
[----:B------:R-:W-:Y:S01]  /*1a80*/  FMUL.FTZ R34, R32, R32 ;  /* 0x0000002020227220 */ /* 0x000fe20000410000 */
[----:B------:R-:W-:Y:S01]  /*1a90*/  FADD.FTZ R32, R23, R32 ;  /* 0x0000002017207221 */ /* 0x000fe20000010000 */
[----:B------:R-:W-:Y:S01]  /*1aa0*/  SHF.L.U32 R36, R33, 0x10, RZ ;  /* 0x0000001021247819 */ /* 0x000fe200000006ff */
[----:B------:R-:W-:Y:S01]  /*1ab0*/  FADD.FTZ R20, R20, R31 ;  /* 0x0000001f14147221 */ /* 0x000fe20000010000 */
[----:B------:R-:W-:Y:S01]  /*1ac0*/  SHF.L.U32 R31, R27, 0x10, RZ ;  /* 0x000000101b1f7819 */ /* 0x000fe200000006ff */
[----:B------:R-:W-:Y:S01]  /*1ad0*/  FADD.FTZ R21, R21, R32 ;  /* 0x0000002015157221 */ /* 0x000fe20000010000 */
[----:B------:R-:W-:Y:S01]  /*1ae0*/  PRMT R33, R28, 0x7632, R33 ;  /* 0x000076321c217816 */ /* 0x000fe20000000021 */
[----:B------:R-:W-:Y:S01]  /*1af0*/  FFMA.FTZ R23, R23, R23, R34 ;  /* 0x0000001717177223 */ /* 0x000fe20000010022 */
[----:B------:R-:W-:Y:S01]  /*1b00*/  FMUL.FTZ R32, R36, R36 ;  /* 0x0000002424207220 */ /* 0x000fe20000410000 */
[----:B------:R-:W-:Y:S01]  /*1b10*/  FADD.FTZ R36, R31, R36 ;  /* 0x000000241f247221 */ /* 0x000fe20000010000 */
[----:B------:R-:W-:Y:S01]  /*1b20*/  SHF.L.U32 R34, R33, 0x10, RZ ;  /* 0x0000001021227819 */ /* 0x000fe200000006ff */
[----:B------:R-:W-:Y:S01]  /*1b30*/  FADD.FTZ R20, R20, R23 ;  /* 0x0000001714147221 */ /* 0x000fe20000010000 */
[----:B------:R-:W-:Y:S01]  /*1b40*/  FFMA.FTZ R31, R31, R31, R32 ;  /* 0x0000001f1f1f7223 */ /* 0x000fe20000010020 */
[----:B------:R-:W-:-:S02]  /*1b50*/  SHF.L.U32 R23, R28, 0x10, RZ ;  /* 0x000000101c177819 */ /* 0x000fc400000006ff */
[----:B------:R-:W-:Y:S01]  /*1b60*/  FMUL.FTZ R32, R34, R34 ;  /* 0x0000002222207220 */ /* 0x000fe20000410000 */
[--C-:B------:R-:W-:Y:S01]  /*1b70*/  FADD.FTZ R20, R20, R31.reuse ;  /* 0x0000001f14147221 */ /* 0x100fe20000010000 */
[----:B------:R-:W-:Y:S01]  /*1b80*/  PRMT R31, R29, 0x7632, R31 ;  /* 0x000076321d1f7816 */ /* 0x000fe2000000001f */
        /* <DEDUP_REMOVED lines=11> */
[----:B------:R-:W-:Y:S01]  /*1c40*/  PRMT R33, R12, 0x7632, R33 ;  /* 0x000076320c217816 */ /* 0x000fe20000000021 */
[----:B------:R-:W-:Y:S01]  /*1c50*/  FFMA.FTZ R31, R31, R31, R34 ;  /* 0x0000001f1f1f7223 */ /* 0x000fe20000010022 */
[----:B------:R-:W-:Y:S01]  /*1c60*/  SHF.L.U32 R23, R30, 0x10, RZ ;  /* 0x000000101e177819 */ /* 0x000fe200000006ff */
[----:B------:R-:W-:Y:S01]  /*1c70*/  FADD.FTZ R21, R21, R32 ;  /* 0x0000002015157221 */ /* 0x000fe20000010000 */
[----:B------:R-:W-:Y:S01]  /*1c80*/  FMUL.FTZ R32, R36, R36 ;  /* 0x0000002424207220 */ /* 0x000fe20000410000 */
[----:B------:R-:W-:-:S02]  /*1c90*/  IMAD.U32 R34, R33, 0x10000, RZ ;  /* 0x0001000021227824 */ /* 0x000fc400078e00ff */
[----:B------:R-:W-:Y:S01]  /*1ca0*/  FADD.FTZ R20, R20, R31 ;  /* 0x0000001f14147221 */ /* 0x000fe20000010000 */
[C---:B------:R-:W-:Y:S01]  /*1cb0*/  FADD.FTZ R36, R23.reuse, R36 ;  /* 0x0000002417247221 */ /* 0x040fe20000010000 */
[----:B------:R-:W-:Y:S01]  /*1cc0*/  SHF.L.U32 R31, R12, 0x10, RZ ;  /* 0x000000100c1f7819 */ /* 0x000fe200000006ff */
[----:B------:R-:W-:Y:S01]  /*1cd0*/  FFMA.FTZ R23, R23, R23, R32 ;  /* 0x0000001717177223 */ /* 0x000fe20000010020 */
[----:B------:R-:W-:Y:S01]  /*1ce0*/  FMUL.FTZ R32, R34, R34 ;  /* 0x0000002222207220 */ /* 0x000fe20000410000 */
[----:B------:R-:W-:Y:S02]  /*1cf0*/  PRMT R33, R13, 0x7632, R33 ;  /* 0x000076320d217816 */ /* 0x000fe40000000021 */
[C---:B------:R-:W-:Y:S01]  /*1d00*/  FADD.FTZ R34, R31.reuse, R34 ;  /* 0x000000221f227221 */ /* 0x040fe20000010000 */
[----:B------:R-:W-:Y:S01]  /*1d10*/  FFMA.FTZ R31, R31, R31, R32 ;  /* 0x0000001f1f1f7223 */ /* 0x000fe20000010020 */
[----:B------:R-:W-:Y:S01]  /*1d20*/  FADD.FTZ R21, R21, R36 ;  /* 0x0000002415157221 */ /* 0x000fe20000010000 */
[----:B------:R-:W-:Y:S01]  /*1d30*/  SHF.L.U32 R32, R33, 0x10, RZ ;  /* 0x0000001021207819 */ /* 0x000fe200000006ff */
[----:B------:R-:W-:Y:S01]  /*1d40*/  FADD.FTZ R20, R20, R23 ;  /* 0x0000001714147221 */ /* 0x000fe20000010000 */
[----:B------:R-:W-:Y:S01]  /*1d50*/  PRMT R33, R14, 0x7632, R33 ;  /* 0x000076320e217816 */ /* 0x000fe20000000021 */
[----:B------:R-:W0:Y:S01]  /*1d60*/  S2R R35, SR_LANEID ;  /* 0x0000000000237919 */ /* 0x000e220000000000 */
[----:B------:R-:W-:Y:S01]  /*1d70*/  SHF.L.U32 R23, R13, 0x10, RZ ;  /* 0x000000100d177819 */ /* 0x000fe200000006ff */
[----:B------:R-:W-:Y:S01]  /*1d80*/  FADD.FTZ R21, R21, R34 ;  /* 0x0000002215157221 */ /* 0x000fe20000010000 */
[----:B------:R-:W-:Y:S01]  /*1d90*/  FMUL.FTZ R34, R32, R32 ;  /* 0x0000002020227220 */ /* 0x000fe20000410000 */
[----:B------:R-:W-:Y:S01]  /*1da0*/  SHF.L.U32 R36, R33, 0x10, RZ ;  /* 0x0000001021247819 */ /* 0x000fe200000006ff */
[----:B------:R-:W-:Y:S01]  /*1db0*/  FADD.FTZ R20, R20, R31 ;  /* 0x0000001f14147221 */ /* 0x000fe20000010000 */
[C---:B------:R-:W-:Y:S01]  /*1dc0*/  FADD.FTZ R32, R23.reuse, R32 ;  /* 0x0000002017207221 */ /* 0x040fe20000010000 */
[----:B------:R-:W-:Y:S01]  /*1dd0*/  SHF.L.U32 R31, R14, 0x10, RZ ;  /* 0x000000100e1f7819 */ /* 0x000fe200000006ff */
[----:B------:R-:W-:Y:S01]  /*1de0*/  FFMA.FTZ R23, R23, R23, R34 ;  /* 0x0000001717177223 */ /* 0x000fe20000010022 */
[----:B------:R-:W-:-:S03]  /*1df0*/  FMUL.FTZ R34, R36, R36 ;  /* 0x0000002424227220 */ /* 0x000fc60000410000 */
[C---:B------:R-:W-:Y:S01]  /*1e00*/  FADD.FTZ R36, R31.reuse, R36 ;  /* 0x000000241f247221 */ /* 0x040fe20000010000 */
[----:B------:R-:W-:Y:S01]  /*1e10*/  FADD.FTZ R20, R20, R23 ;  /* 0x0000001714147221 */ /* 0x000fe20000010000 */
[----:B------:R-:W-:-:S04]  /*1e20*/  FFMA.FTZ R31, R31, R31, R34 ;  /* 0x0000001f1f1f7223 */ /* 0x000fc80000010022 */
[----:B------:R-:W-:-:S05]  /*1e30*/  FADD.FTZ R41, R20, R31 ;  /* 0x0000001f14297221 */ /* 0x000fca0000010000 */
[----:B------:R-:W1:Y:S01]  /*1e40*/  SHFL.DOWN PT, R20, R41, 0x1, 0x1f ;  /* 0x08201f0029147f89 */ /* 0x000e6200000e0000 */
[----:B------:R-:W-:-:S04]  /*1e50*/  FADD.FTZ R21, R21, R32 ;  /* 0x0000002015157221 */ /* 0x000fc80000010000 */
[----:B------:R-:W-:Y:S01]  /*1e60*/  FADD.FTZ R40, R21, R36 ;  /* 0x0000002415287221 */ /* 0x000fe20000010000 */
[----:B0-----:R-:W-:-:S04]  /*1e70*/  ISETP.GT.AND P5, PT, R35, 0x1e, PT ;  /* 0x0000001e2300780c */ /* 0x001fc80003fa4270 */
[----:B------:R-:W0:Y:S09]  /*1e80*/  SHFL.DOWN PT, R21, R40, 0x1, 0x1f ;  /* 0x08201f0028157f89 */ /* 0x000e3200000e0000 */
[----:B-1----:R-:W-:-:S05]  /*1e90*/  @!P5 FADD.FTZ R41, R41, R20 ;  /* 0x000000142929d221 */ /* 0x002fca0000010000 */
[----:B------:R-:W1:Y:S01]  /*1ea0*/  SHFL.DOWN PT, R20, R41, 0x2, 0x1f ;  /* 0x08401f0029147f89 */ /* 0x000e6200000e0000 */
[----:B0-----:R-:W-:Y:S01]  /*1eb0*/  @!P5 FADD.FTZ R40, R40, R21 ;  /* 0x000000152828d221 */ /* 0x001fe20000010000 */
[----:B------:R-:W-:-:S04]  /*1ec0*/  ISETP.GT.AND P5, PT, R35, 0x1d, PT ;  /* 0x0000001d2300780c */ /* 0x000fc80003fa4270 */
        /* <DEDUP_REMOVED lines=15> */
[----:B------:R-:W0:Y:S01]  /*1fc0*/  SHFL.DOWN PT, R21, R40, 0x10, 0x1f ;  /* 0x0a001f0028157f89 */ /* 0x000e2200000e0000 */
[----:B------:R-:W2:Y:S08]  /*1fd0*/  S2UR UR6, SR_CgaCtaId ;  /* 0x00000000000679c3 */ /* 0x000eb00000008800 */
[----:B-1----:R-:W-:Y:S02]  /*1fe0*/  @!P5 FADD.FTZ R41, R41, R20 ;  /* 0x000000142929d221 */ /* 0x002fe40000010000 */
[----:B------:R-:W1:Y:S01]  /*1ff0*/  S2R R20, SR_TID.X ;  /* 0x0000000000147919 */ /* 0x000e620000002100 */
[----:B------:R-:W-:Y:S01]  /*2000*/  UMOV UR5, 0x400 ;  /* 0x0000040000057882 */ /* 0x000fe20000000000 */
[----:B0-----:R-:W-:Y:S01]  /*2010*/  @!P5 FADD.FTZ R40, R40, R21 ;  /* 0x000000152828d221 */ /* 0x001fe20000010000 */
[----:B------:R-:W-:-:S02]  /*2020*/  SHF.R.S32.HI R21, RZ, 0x1f, R22 ;  /* 0x0000001fff157819 */ /* 0x000fc40000011416 */
[----:B------:R-:W-:Y:S02]  /*2030*/  ISETP.NE.AND P5, PT, R35, RZ, PT ;  /* 0x000000ff2300720c */ /* 0x000fe40003fa5270 */
[----:B------:R-:W-:Y:S01]  /*2040*/  LEA.HI R21, R21, R22, RZ, 0x5 ;  /* 0x0000001615157211 */ /* 0x000fe200078f28ff */
[----:B--2---:R-:W-:-:S03]  /*2050*/  ULEA UR5, UR6, UR5, 0x18 ;  /* 0x0000000506057291 */ /* 0x004fc6000f8ec03f */
[----:B------:R-:W-:Y:S01]  /*2060*/  SHF.R.S32.HI R21, RZ, 0x5, R21 ;  /* 0x00000005ff157819 */ /* 0x000fe20000011415 */
[----:B------:R-:W0:Y:S03]  /*2070*/  LDC R67, c[0x0][0xc] ;  /* 0x00000300ff437b82 */ /* 0x000e260000000800 */
[----:B------:R-:W-:-:S05]  /*2080*/  LEA R21, R21, UR5, 0x3 ;  /* 0x0000000515157c11 */ /* 0x000fca000f8e18ff */
[----:B------:R2:W-:Y:S01]  /*2090*/  @!P5 STS.64 [R21+0x8], R40 ;  /* 0x000008281500d388 */ /* 0x0005e20000000a00 */
[----:B-1----:R-:W-:Y:S01]  /*20a0*/  ISETP.NE.AND P5, PT, R20, RZ, PT ;  /* 0x000000ff1400720c */ /* 0x002fe20003fa5270 */
[----:B------:R-:W-:Y:S01]  /*20b0*/  BSSY B0, `(.L_x_2101) ;  /* 0x0000018000007945 */ /* 0x000fe20003800000 */
        /* <DEDUP_REMOVED lines=10> */
[----:B------:R-:W-:Y:S06]  /*2160*/  BAR.SYNC.DEFER_BLOCKING 0x0 ;  /* 0x0000000000007b1d */ /* 0x000fec0000010000 */
[----:B--2---:R-:W-:Y:S05]  /*2170*/  @P5 BRA `(.L_x_2102) ;  /* 0x00000000002c5947 */ /* 0x004fea0003800000 */
[----:B------:R-:W1:Y:S01]  /*2180*/  S2UR UR6, SR_CgaCtaId ;  /* 0x00000000000679c3 */ /* 0x000e620000008800 */
[----:B------:R-:W-:Y:S02]  /*2190*/  UMOV UR5, 0x400 ;  /* 0x0000040000057882 */ /* 0x000fe40000000000 */
[----:B-1----:R-:W-:-:S09]  /*21a0*/  ULEA UR5, UR6, UR5, 0x18 ;  /* 0x0000000506057291 */ /* 0x002fd2000f8ec03f */
[----:B------:R-:W1:Y:S04]  /*21b0*/  LDS.128 R20, [UR5+0x10] ;  /* 0x00001005ff147984 */ /* 0x000e680008000c00 */
[----:B------:R-:W2:Y:S01]  /*21c0*/  LDS.64 R42, [UR5+0x20] ;  /* 0x00002005ff2a7984 */ /* 0x000ea20008000a00 */
[----:B-1----:R-:W-:Y:S01]  /*21d0*/  FADD.FTZ R65, R40, R20 ;  /* 0x0000001428417221 */ /* 0x002fe20000010000 */
[----:B------:R-:W-:-:S03]  /*21e0*/  FADD.FTZ R20, R41, R21 ;  /* 0x0000001529147221 */ /* 0x000fc60000010000 */
[----:B------:R-:W-:Y:S01]  /*21f0*/  FADD.FTZ R65, R65, R22 ;  /* 0x0000001641417221 */ /* 0x000fe20000010000 */
[----:B------:R-:W-:-:S03]  /*2200*/  FADD.FTZ R20, R20, R23 ;  /* 0x0000001714147221 */ /* 0x000fc60000010000 */
[----:B--2---:R-:W-:Y:S01]  /*2210*/  FADD.FTZ R40, R65, R42 ;  /* 0x0000002a41287221 */ /* 0x004fe20000010000 */
[----:B------:R-:W-:-:S07]  /*2220*/  FADD.FTZ R41, R20, R43 ;  /* 0x0000002b14297221 */ /* 0x000fce0000010000 */
.L_x_2102:
[----:B------:R-:W-:Y:S05]  /*2230*/  BSYNC B0 ;  /* 0x0000000000007941 */ /* 0x000fea0003800000 */
.L_x_2101:
[----:B0-----:R-:W-:Y:S02]  /*2240*/  ISETP.GE.U32.AND P6, PT, R67, 0x2, PT ;  /* 0x000000024300780c */ /* 0x001fe40003fc6070 */
[----:B------:R-:W-:Y:S02]  /*2250*/  PRMT R66, R28, 0x7632, R66 ;  /* 0x000076321c427816 */ /* 0x000fe40000000042 */
[----:B------:R-:W-:Y:S02]  /*2260*/  PRMT R65, R29, 0x7632, R65 ;  /* 0x000076321d417816 */ /* 0x000fe40000000041 */
[----:B------:R-:W-:Y:S02]  /*2270*/  PRMT R64, R30, 0x7632, R64 ;  /* 0x000076321e407816 */ /* 0x000fe40000000040 */
[----:B------:R-:W-:Y:S02]  /*2280*/  PRMT R43, R12, 0x7632, R43 ;  /* 0x000076320c2b7816 */ /* 0x000fe4000000002b */
[----:B------:R-:W-:-:S03]  /*2290*/  PRMT R42, R13, 0x7632, R42 ;  /* 0x000076320d2a7816 */ /* 0x000fc6000000002a */
[----:B------:R-:W-:Y:S05]  /*22a0*/  @!P6 BRA `(.L_x_2103) ;  /* 0x000000100090e947 */ /* 0x000fea0003800000 */
[----:B------:R-:W0:Y:S01]  /*22b0*/  LDC.64 R20, c[0x0][0x240] ;  /* 0x00009000ff147b82 */ /* 0x000e220000000a00 */
[----:B------:R-:W-:-:S04]  /*22c0*/  ULOP3.LUT UR5, UR4, 0x1, URZ, 0xc0, !UPT ;  /* 0x0000000104057892 */ /* 0x000fc8000f8ec03f */
[----:B------:R-:W-:-:S03]  /*22d0*/  UIMAD UR5, UR5, UR11, URZ ;  /* 0x0000000b050572a4 */ /* 0x000fc6000f8e023f */
[----:B------:R-:W1:Y:S03]  /*22e0*/  LDC.64 R74, c[0x0][0x248] ;  /* 0x00009200ff4a7b82 */ /* 0x000e660000000a00 */
[----:B------:R-:W-:Y:S01]  /*22f0*/  IADD3 R23, R0, UR5, RZ ;  /* 0x0000000500177c10 */ /* 0x000fe2000fffe0ff */
[----:B------:R-:W-:-:S04]  /*2300*/  IMAD R22, R67, UR5, RZ ;  /* 0x0000000543167c24 */ /* 0x000fc8000f8e02ff */
[----:B0-----:R-:W-:Y:S01]  /*2310*/  IMAD.WIDE.U32 R20, R23, 0x4, R20 ;  /* 0x0000000417147825 */ /* 0x001fe200078e0014 */
[----:B------:R-:W-:-:S05]  /*2320*/  SHF.L.U32 R23, R22, 0x1, RZ ;  /* 0x0000000116177819 */ /* 0x000fca00000006ff */
[----:B-1----:R-:W-:Y:S01]  /*2330*/  IMAD.WIDE R74, R23, 0x4, R74 ;  /* 0x00000004174a7825 */ /* 0x002fe200078e024a */
[----:B------:R-:W-:Y:S06]  /*2340*/  @P5 BRA `(.L_x_2104) ;  /* 0x00000000005c5947 */ /* 0x000fec0003800000 */
[----:B------:R-:W0:Y:S01]  /*2350*/  S2R R23, SR_CTAID.X ;  /* 0x0000000000177919 */ /* 0x000e220000002500 */
[----:B------:R-:W1:Y:S01]  /*2360*/  S2UR UR5, SR_CTAID.Y ;  /* 0x00000000000579c3 */ /* 0x000e620000002600 */
[----:B------:R-:W-:-:S06]  /*2370*/  ULOP3.LUT UP0, URZ, UR4, 0x2, URZ, 0xc0, !UPT ;  /* 0x00000002043f7892 */ /* 0x000fcc000f80c03f */
[----:B------:R-:W-:-:S04]  /*2380*/  PLOP3.LUT P6, PT, PT, PT, UP0, 0x40, 0x0 ;  /* 0x000000000000781c */ /* 0x000fc80003fce808 */
[----:B------:R-:W-:-:S04]  /*2390*/  SEL R77, R67, RZ, P6 ;  /* 0x000000ff434d7207 */ /* 0x000fc80003000000 */
[----:B------:R-:W-:Y:S02]  /*23a0*/  ISETP.NE.AND P6, PT, R77, -0x1, PT ;  /* 0xffffffff4d00780c */ /* 0x000fe40003fc5270 */
        /* <DEDUP_REMOVED lines=11> */
[----:B------:R-:W-:Y:S05]  /*2460*/  @!P6 BRA `(.L_x_2104) ;  /* 0x000000000014e947 */ /* 0x000fea0003800000 */
.L_x_2105:
[----:B0-----:R-:W2:Y:S04]  /*2470*/  LDG.E.STRONG.GPU R22, desc[UR8][R20.64] ;  /* 0x0000000814167981 */ /* 0x001ea8000c1ef900 */
[----:B--2---:R-:W-:Y:S01]  /*2480*/  CCTL.IVALL ;  /* 0x00000000ff00798f */ /* 0x004fe20002000000 */
[----:B------:R-:W-:Y:S05]  /*2490*/  YIELD ;  /* 0x0000000000007946 */ /* 0x000fea0003800000 */
[----:B------:R-:W-:-:S13]  /*24a0*/  ISETP.NE.AND P6, PT, R22, R77, PT ;  /* 0x0000004d1600720c */ /* 0x000fda0003fc5270 */
[----:B------:R-:W-:Y:S05]  /*24b0*/  @P6 BRA `(.L_x_2105) ;  /* 0xfffffffc00ec6947 */ /* 0x000fea000383ffff */
.L_x_2104:
        /* <DEDUP_REMOVED lines=9> */
[----:B------:R-:W-:-:S03]  /*2550*/  MOV R22, RZ ;  /* 0x000000ff00167202 */ /* 0x000fc60000000f00 */
[----:B------:R-:W-:-:S05]  /*2560*/  IMAD.IADD R20, R67, 0x1, -R20 ;  /* 0x0000000143147824 */ /* 0x000fca00078e0a14 */
        /* <DEDUP_REMOVED lines=8> */
.L_x_2109:
        /* <DEDUP_REMOVED lines=116> */
.L_x_2108:
[----:B------:R-:W-:-:S06]  /*2d30*/  UISETP.GT.AND UP1, UPT, UR5, 0x4, UPT ;  /* 0x000000040500788c */ /* 0x000fcc000bf24270 */
[----:B------:R-:W-:-:S13]  /*2d40*/  PLOP3.LUT P6, PT, PT, PT, UP1, 0x40, 0x0 ;  /* 0x000000000000781c */ /* 0x000fda0003fce818 */
[----:B------:R-:W-:Y:S05]  /*2d50*/  @P6 BRA `(.L_x_2110) ;  /* 0x0000000000ec6947 */ /* 0x000fea0003800000 */
        /* <DEDUP_REMOVED lines=59> */
.L_x_2110:
[----:B------:R-:W-:-:S06]  /*3110*/  UISETP.NE.OR UP0, UPT, UR5, URZ, UP0 ;  /* 0x0000003f0500728c */ /* 0x000fcc0008705670 */
[----:B------:R-:W-:-:S13]  /*3120*/  PLOP3.LUT P6, PT, PT, PT, UP0, 0x80, 0x0 ;  /* 0x000000000000781c */ /* 0x000fda0003fcf008 */
[----:B------:R-:W-:Y:S05]  /*3130*/  @!P6 BRA `(.L_x_2106) ;  /* 0x00000000007ce947 */ /* 0x000fea0003800000 */
.L_x_2107:
        /* <DEDUP_REMOVED lines=31> */
.L_x_2106:
        /* <DEDUP_REMOVED lines=10> */
.L_x_2112:
[----:B------:R-:W-:Y:S05]  /*33d0*/  BSYNC B0 ;  /* 0x0000000000007941 */ /* 0x000fea0003800000 */
.L_x_2111:
[----:B------:R-:W-:-:S13]  /*33e0*/  ISETP.NE.AND P6, PT, R67, 0x1, PT ;  /* 0x000000014300780c */ /* 0x000fda0003fc5270 */
[----:B------:R-:W-:Y:S05]  /*33f0*/  @!P6 BRA `(.L_x_2103) ;  /* 0x00000000003ce947 */ /* 0x000fea0003800000 */
[----:B------:R-:W-:-:S04]  /*3400*/  IADD3 R21, R22, 0x1, RZ ;  /* 0x0000000116157810 */ /* 0x000fc80007ffe0ff */
[----:B------:R-:W-:-:S13]  /*3410*/  ISETP.EQ.OR P6, PT, R21, UR7, P5 ;  /* 0x0000000715007c0c */ /* 0x000fda000afc2670 */
[----:B------:R-:W-:-:S04]  /*3420*/  @!P6 IMAD R21, R21, UR11, R0 ;  /* 0x0000000b1515ec24 */ /* 0x000fc8000f8e0200 */
[----:B------:R-:W-:-:S06]  /*3430*/  @!P6 IMAD.WIDE.U32 R20, R21, 0x8, R74 ;  /* 0x000000081514e825 */ /* 0x000fcc00078e004a */
        /* <DEDUP_REMOVED lines=11> */
.L_x_2103:
[----:B0-----:R-:W0:Y:S01]  /*34f0*/  S2R R21, SR_TID.X ;  /* 0x0000000000157919 */ /* 0x001e220000002100 */
[----:B------:R-:W-:Y:S01]  /*3500*/  ULDC.64 UR14, c[0x0][0x218] ;  /* 0x00008600000e7ab9 */ /* 0x000fe20000000a00 */
[----:B------:R-:W-:Y:S01]  /*3510*/  P2R R20, PR, RZ, 0x1 ;  /* 0x00000001ff147803 */ /* 0x000fe20000000000 */
[----:B------:R-:W1:Y:S01]  /*3520*/  S2UR UR6, SR_CgaCtaId ;  /* 0x00000000000679c3 */ /* 0x000e620000008800 */
[----:B------:R-:W-:Y:S01]  /*3530*/  ISETP.EQ.U32.AND P6, PT, RZ, UR14, PT ;  /* 0x0000000eff007c0c */ /* 0x000fe2000bfc2070 */
[----:B------:R-:W-:Y:S01]  /*3540*/  UMOV UR5, 0x400 ;  /* 0x0000040000057882 */ /* 0x000fe20000000000 */
[----:B------:R-:W-:Y:S01]  /*3550*/  ULDC UR13, c[0x0][0x2a4] ;  /* 0x0000a900000d7ab9 */ /* 0x000fe20000000800 */
[----:B-1----:R-:W-:Y:S01]  /*3560*/  ULEA UR5, UR6, UR5, 0x18 ;  /* 0x0000000506057291 */ /* 0x002fe2000f8ec03f */
[----:B0-----:R-:W-:Y:S02]  /*3570*/  LOP3.LUT P0, RZ, R21, UR7, RZ, 0xfc, !PT ;  /* 0x0000000715ff7c12 */ /* 0x001fe4000f80fcff */
[----:B------:R-:W-:-:S02]  /*3580*/  MOV R21, UR10 ;  /* 0x0000000a00157c02 */ /* 0x000fc40008000f00 */
[----:B------:R-:W-:-:S04]  /*3590*/  ISETP.EQ.OR.EX P6, PT, RZ, UR15, P0, P6 ;  /* 0x0000000fff007c0c */ /* 0x000fc800087c2760 */
[----:B------:R-:W-:Y:S01]  /*35a0*/  @!P5 STS.64 [UR5+0x30], R40 ;  /* 0x00003028ff00d988 */ /* 0x000fe20008000a05 */
[----:B------:R-:W-:Y:S01]  /*35b0*/  ISETP.NE.AND P0, PT, R20, RZ, PT ;  /* 0x000000ff1400720c */ /* 0x000fe20003f05270 */
[----:B------:R-:W-:-:S07]  /*35c0*/  ULDC.64 UR14, c[0x0][0x228] ;  /* 0x00008a00000e7ab9 */ /* 0x000fce0000000a00 */
[----:B------:R-:W0:Y:S01]  /*35d0*/  @!P6 LDC.64 R22, c[0x0][0x218] ;  /* 0x00008600ff16eb82 */ /* 0x000e220000000a00 */
[----:B------:R-:W-:Y:S01]  /*35e0*/  @!P6 FMUL.FTZ R20, R40, UR13 ;  /* 0x0000000d2814ec20 */ /* 0x000fe20008410000 */
[----:B0-----:R-:W-:-:S04]  /*35f0*/  @!P6 IMAD.WIDE R22, R21, 0x8, R22 ;  /* 0x000000081516e825 */ /* 0x001fc800078e0216 */
[----:B------:R-:W-:-:S05]  /*3600*/  @!P6 FMUL.FTZ R21, R41, UR13 ;  /* 0x0000000d2915ec20 */ /* 0x000fca0008410000 */
[----:B------:R0:W-:Y:S01]  /*3610*/  @!P6 STG.E.64 desc[UR8][R22.64], R20 ;  /* 0x000000141600e986 */ /* 0x0001e2000c101b08 */
[----:B------:R-:W-:Y:S01]  /*3620*/  BAR.SYNC.DEFER_BLOCKING 0x0 ;  /* 0x0000000000007b1d */ /* 0x000fe20000010000 */
[C---:B0-----:R-:W-:Y:S02]  /*3630*/  SHF.L.U32 R22, R72.reuse, 0x2, RZ ;  /* 0x0000000248167819 */ /* 0x041fe400000006ff */
[----:B------:R-:W-:-:S03]  /*3640*/  SHF.L.U64.HI R72, R72, 0x2, R73 ;  /* 0x0000000248487819 */ /* 0x000fc60000010249 */
[----:B------:R-:W0:Y:S02]  /*3650*/  LDS.64 R20, [UR5+0x30] ;  /* 0x00003005ff147984 */ /* 0x000e240008000a00 */
[----:B0-----:R-:W-:-:S05]  /*3660*/  FMUL.FTZ R67, R20, UR13 ;  /* 0x0000000d14437c20 */ /* 0x001fca0008410000 */
[----:B------:R-:W-:-:S13]  /*3670*/  R2UR UR5, R67 ;  /* 0x00000000430572ca */ /* 0x000fda00000e0000 */
[----:B------:R-:W-:-:S05]  /*3680*/  MOV R74, UR5 ;  /* 0x00000005004a7c02 */ /* 0x000fca0008000f00 */
[----:B------:R-:W-:-:S04]  /*3690*/  FMUL.FTZ R74, R74, UR5 ;  /* 0x000000054a4a7c20 */ /* 0x000fc80008410000 */
[----:B------:R-:W-:-:S05]  /*36a0*/  FFMA.FTZ R74, R21, UR13, -R74 ;  /* 0x0000000d154a7c23 */ /* 0x000fca000801084a */
[----:B------:R-:W-:-:S13]  /*36b0*/  FSETP.GTU.FTZ.AND P5, PT, R74, RZ, PT ;  /* 0x000000ff4a00720b */ /* 0x000fda0003fbc000 */
[----:B------:R-:W-:Y:S01]  /*36c0*/  VOTEU.ANY UP0, P5 ;  /* 0x00000000003f7886 */ /* 0x000fe20002800100 */
[----:B------:R-:W-:-:S04]  /*36d0*/  IADD3 R20, P5, R22, UR14, RZ ;  /* 0x0000000e16147c10 */ /* 0x000fc8000ffbe0ff */
[----:B------:R-:W-:Y:S01]  /*36e0*/  IADD3.X R21, R72, UR15, RZ, P5, !PT ;  /* 0x0000000f48157c10 */ /* 0x000fe2000affe4ff */
[----:B------:R-:W-:Y:S01]  /*36f0*/  @UP0 ULDC UR6, c[0x0][0x238] ;  /* 0x00008e0000060ab9 */ /* 0x000fe20000000800 */
[----:B------:R-:W-:Y:S01]  /*3700*/  PLOP3.LUT P5, PT, PT, PT, UP0, 0x80, 0x0 ;  /* 0x000000000000781c */ /* 0x000fe20003faf008 */
[----:B------:R-:W-:-:S03]  /*3710*/  ULDC.64 UR14, c[0x0][0x230] ;  /* 0x00008c00000e7ab9 */ /* 0x000fc60000000a00 */
[----:B------:R-:W2:Y:S09]  /*3720*/  LDG.E.64 R20, desc[UR8][R20.64] ;  /* 0x0000000814147981 */ /* 0x000eb2000c1e1b00 */
[----:B------:R-:W-:Y:S01]  /*3730*/  @P5 FADD.FTZ R74, R74, UR6 ;  /* 0x000000064a4a5e21 */ /* 0x000fe20008010000 */
[----:B------:R-:W-:Y:S01]  /*3740*/  PLOP3.LUT P5, PT, PT, PT, UP0, 0x80, 0x0 ;  /* 0x000000000000781c */ /* 0x000fe20003faf008 */
[----:B------:R-:W0:Y:S01]  /*3750*/  S2R R67, SR_TID.X ;  /* 0x0000000000437919 */ /* 0x000e220000002100 */
[----:B------:R-:W-:-:S11]  /*3760*/  UMOV UR6, 0x3f800000 ;  /* 0x3f80000000067882 */ /* 0x000fd60000000000 */
[----:B------:R-:W1:Y:S01]  /*3770*/  @P5 MUFU.RSQ R74, R74 ;  /* 0x0000004a004a5308 */ /* 0x000e620000001400 */
[----:B------:R-:W-:-:S04]  /*3780*/  IADD3 R22, P5, R22, UR14, RZ ;  /* 0x0000000e16167c10 */ /* 0x000fc8000ffbe0ff */
[----:B------:R-:W-:Y:S02]  /*3790*/  IADD3.X R23, R72, UR15, RZ, P5, !PT ;  /* 0x0000000f48177c10 */ /* 0x000fe4000affe4ff */
[----:B------:R-:W-:-:S04]  /*37a0*/  PLOP3.LUT P5, PT, PT, PT, UP0, 0x80, 0x0 ;  /* 0x000000000000781c */ /* 0x000fc80003faf008 */
[----:B------:R-:W2:Y:S01]  /*37b0*/  LDG.E.64 R22, desc[UR8][R22.64] ;  /* 0x0000000816167981 */ /* 0x000ea2000c1e1b00 */
[----:B------:R-:W-:Y:S01]  /*37c0*/  ISETP.NE.AND P6, PT, RZ, UR12, PT ;  /* 0x0000000cff007c0c */ /* 0x000fe2000bfc5270 */
[----:B------:R-:W-:Y:S01]  /*37d0*/  IMAD.U32 R31, R31, 0x10000, RZ ;  /* 0x000100001f1f7824 */ /* 0x000fe200078e00ff */
[----:B------:R-:W-:-:S06]  /*37e0*/  SHF.L.U32 R45, R45, 0x10, RZ ;  /* 0x000000102d2d7819 */ /* 0x000fcc00000006ff */
[----:B-1----:R-:W-:Y:S01]  /*37f0*/  @P5 R2UR UR6, R74 ;  /* 0x000000004a0652ca */ /* 0x002fe200000e0000 */
[----:B------:R-:W-:Y:S01]  /*3800*/  FADD.FTZ R31, R31, -UR5 ;  /* 0x800000051f1f7e21 */ /* 0x000fe20008010000 */
[----:B------:R-:W-:Y:S01]  /*3810*/  SHF.L.U32 R72, R15, 0x10, RZ ;  /* 0x000000100f487819 */ /* 0x000fe200000006ff */
[----:B------:R-:W-:Y:S01]  /*3820*/  FADD.FTZ R15, R45, -UR5 ;  /* 0x800000052d0f7e21 */ /* 0x000fe20008010000 */
[----:B------:R-:W-:-:S09]  /*3830*/  SHF.L.U32 R32, R32, 0x10, RZ ;  /* 0x0000001020207819 */ /* 0x000fd200000006ff */
[----:B------:R-:W-:Y:S01]  /*3840*/  FMUL.FTZ R41, R15, UR6 ;  /* 0x000000060f297c20 */ /* 0x000fe20008410000 */
[----:B------:R-:W-:Y:S01]  /*3850*/  FMUL.FTZ R40, R31, UR6 ;  /* 0x000000061f287c20 */ /* 0x000fe20008410000 */
[----:B------:R-:W-:Y:S01]  /*3860*/  FADD.FTZ R31, R32, -UR5 ;  /* 0x80000005201f7e21 */ /* 0x000fe20008010000 */
[----:B------:R-:W-:Y:S01]  /*3870*/  FADD.FTZ R15, R72, -UR5 ;  /* 0x80000005480f7e21 */ /* 0x000fe20008010000 */
[----:B--2---:R-:W-:Y:S01]  /*3880*/  FFMA.FTZ R32, R20, R41, R22 ;  /* 0x0000002914207223 */ /* 0x004fe20000010016 */
[----:B------:R-:W-:Y:S01]  /*3890*/  FFMA.FTZ R45, R21, R40, R23 ;  /* 0x00000028152d7223 */ /* 0x000fe20000010017 */
[----:B0-----:R-:W-:Y:S06]  /*38a0*/  @!P6 BRA `(.L_x_2113) ;  /* 0x000000000028e947 */ /* 0x001fec0003800000 */
        /* <DEDUP_REMOVED lines=10> */
.L_x_2113:
[----:B------:R-:W-:Y:S01]  /*3950*/  ISETP.NE.AND P5, PT, R63, RZ, PT ;  /* 0x000000ff3f00720c */ /* 0x000fe20003fa5270 */
[----:B------:R-:W-:-:S12]  /*3960*/  BSSY B0, `(.L_x_2114) ;  /* 0x000000e000007945 */ /* 0x000fd80003800000 */
        /* <DEDUP_REMOVED lines=13> */
.L_x_2115:
[----:B------:R-:W-:Y:S05]  /*3a40*/  BSYNC B0 ;  /* 0x0000000000007941 */ /* 0x000fea0003800000 */
.L_x_2114:
[----:B------:R-:W-:Y:S01]  /*3a50*/  FMUL.FTZ R41, R15, UR6 ;  /* 0x000000060f297c20 */ /* 0x000fe20008410000 */
[----:B0-----:R-:W-:Y:S01]  /*3a60*/  FMUL.FTZ R72, R31, UR6 ;  /* 0x000000061f487c20 */ /* 0x001fe20008410000 */
[----:B------:R-:W-:Y:S02]  /*3a70*/  SHF.L.U32 R16, R16, 0x10, RZ ;  /* 0x0000001010107819 */ /* 0x000fe400000006ff */
[----:B------:R-:W-:Y:S01]  /*3a80*/  SHF.L.U32 R15, R33, 0x10, RZ ;  /* 0x00000010210f7819 */ /* 0x000fe200000006ff */
[----:B------:R-:W-:Y:S01]  /*3a90*/  FFMA.FTZ R31, R20, R41, R22 ;  /* 0x00000029141f7223 */ /* 0x000fe20000010016 */
        /* <DEDUP_REMOVED lines=12> */
.L_x_2116:
        /* <DEDUP_REMOVED lines=15> */
.L_x_2118:
[----:B------:R-:W-:Y:S05]  /*3c50*/  BSYNC B0 ;  /* 0x0000000000007941 */ /* 0x000fea0003800000 */
.L_x_2117:
[----:B------:R-:W-:Y:S01]  /*3c60*/  FADD.FTZ R16, R16, -UR5 ;  /* 0x8000000510107e21 */ /* 0x000fe20008010000 */
[----:B------:R-:W-:Y:S01]  /*3c70*/  FADD.FTZ R15, R15, -UR5 ;  /* 0x800000050f0f7e21 */ /* 0x000fe20008010000 */
[----:B------:R-:W-:Y:S01]  /*3c80*/  SHF.L.U32 R32, R17, 0x10, RZ ;  /* 0x0000001011207819 */ /* 0x000fe200000006ff */
[----:B0-----:R-:W-:Y:S02]  /*3c90*/  IMAD.U32 R31, R34, 0x10000, RZ ;  /* 0x00010000221f7824 */ /* 0x001fe400078e00ff */
[----:B------:R-:W-:Y:S01]  /*3ca0*/  FMUL.FTZ R17, R16, UR6 ;  /* 0x0000000610117c20 */ /* 0x000fe20008410000 */
[----:B------:R-:W-:Y:S01]  /*3cb0*/  FMUL.FTZ R16, R15, UR6 ;  /* 0x000000060f107c20 */ /* 0x000fe20008410000 */
[----:B------:R-:W-:Y:S01]  /*3cc0*/  SHF.L.U32 R18, R18, 0x10, RZ ;  /* 0x0000001012127819 */ /* 0x000fe200000006ff */
[----:B------:R-:W-:Y:S01]  /*3cd0*/  FADD.FTZ R15, R32, -UR5 ;  /* 0x80000005200f7e21 */ /* 0x000fe20008010000 */
[----:B------:R-:W-:Y:S01]  /*3ce0*/  SHF.L.U32 R35, R35, 0x10, RZ ;  /* 0x0000001023237819 */ /* 0x000fe200000006ff */
[----:B------:R-:W-:Y:S01]  /*3cf0*/  FADD.FTZ R31, R31, -UR5 ;  /* 0x800000051f1f7e21 */ /* 0x000fe20008010000 */
        /* <DEDUP_REMOVED lines=13> */
.L_x_2119:
        /* <DEDUP_REMOVED lines=15> */
.L_x_2121:
[----:B------:R-:W-:Y:S05]  /*3ec0*/  BSYNC B0 ;  /* 0x0000000000007941 */ /* 0x000fea0003800000 */
.L_x_2120:
[----:B------:R-:W-:Y:S01]  /*3ed0*/  FMUL.FTZ R15, R15, UR6 ;  /* 0x000000060f0f7c20 */ /* 0x000fe20008410000 */
[----:B------:R-:W-:Y:S01]  /*3ee0*/  FMUL.FTZ R34, R31, UR6 ;  /* 0x000000061f227c20 */ /* 0x000fe20008410000 */
[----:B------:R-:W-:Y:S01]  /*3ef0*/  FADD.FTZ R18, R18, -UR5 ;  /* 0x8000000512127e21 */ /* 0x000fe20008010000 */
        /* <DEDUP_REMOVED lines=14> */
.L_x_2122:
        /* <DEDUP_REMOVED lines=12> */
[----:B0-----:R-:W-:-:S04]  /*40a0*/  LEA R32, P5, R16, UR14, 0x1 ;  /* 0x0000000e10207c11 */ /* 0x001fc8000f8a08ff */
[----:B------:R-:W-:-:S05]  /*40b0*/  LEA.HI.X R33, R16, UR15, R31, 0x1, P5 ;  /* 0x0000000f10217c11 */ /* 0x000fca000a8f0c1f */
[----:B------:R1:W-:Y:S04]  /*40c0*/  STG.E desc[UR8][R32.64], R15 ;  /* 0x0000000f20007986 */ /* 0x0003e8000c101908 */
.L_x_2124:
[----:B------:R-:W-:Y:S05]  /*40d0*/  BSYNC B0 ;  /* 0x0000000000007941 */ /* 0x000fea0003800000 */
.L_x_2123:
[----:B------:R-:W-:Y:S01]  /*40e0*/  FMUL.FTZ R31, R18, UR6 ;  /* 0x00000006121f7c20 */ /* 0x000fe20008410000 */
[----:B01----:R-:W-:Y:S01]  /*40f0*/  FMUL.FTZ R32, R35, UR6 ;  /* 0x0000000623207c20 */ /* 0x003fe20008410000 */
        /* <DEDUP_REMOVED lines=15> */
.L_x_2125:
[----:B------:R-:W-:Y:S01]  /*41f0*/  ISETP.NE.AND P5, PT, R59, RZ, PT ;  /* 0x000000ff3b00720c */ /* 0x000fe20003fa5270 */
[----:B------:R-:W-:-:S12]  /*4200*/  BSSY B0, `(.L_x_2126) ;  /* 0x000000e000007945 */ /* 0x000fd80003800000 */
[----:B------:R-:W-:Y:S05]  /*4210*/  @!P5 BRA `(.L_x_2127) ;  /* 0x000000000030d947 */ /* 0x000fea0003800000 */
[----:B------:R-:W-:Y:S01]  /*4220*/  ULDC.64 UR14, c[0x0][0x270] ;  /* 0x00009c00000e7ab9 */ /* 0x000fe20000000a00 */
[----:B------:R-:W-:Y:S01]  /*4230*/  MOV R16, R68 ;  /* 0x0000004400107202 */ /* 0x000fe20000000f00 */
[----:B------:R-:W-:Y:S01]  /*4240*/  IMAD R18, R6, UR14, RZ ;  /* 0x0000000e06127c24 */ /* 0x000fe2000f8e02ff */
[----:B------:R-:W-:Y:S01]  /*4250*/  F2FP.BF16.F32.PACK_AB R31, R32, R31 ;  /* 0x0000001f201f723e */ /* 0x000fe200000010ff */
[----:B------:R-:W-:Y:S02]  /*4260*/  IMAD.MOV.U32 R17, RZ, RZ, R71 ;  /* 0x000000ffff117224 */ /* 0x000fe400078e0047 */
[C---:B------:R-:W-:Y:S02]  /*4270*/  IMAD R19, R51.reuse, UR15, R18 ;  /* 0x0000000f33137c24 */ /* 0x040fe4000f8e0212 */
[----:B------:R-:W-:Y:S01]  /*4280*/  IMAD.WIDE.U32 R16, R51, UR14, R16 ;  /* 0x0000000e33107c25 */ /* 0x000fe2000f8e0010 */
[----:B------:R-:W-:-:S04]  /*4290*/  ULDC.64 UR14, c[0x0][0x210] ;  /* 0x00008400000e7ab9 */ /* 0x000fc80000000a00 */
[----:B------:R-:W-:Y:S02]  /*42a0*/  IADD3 R19, R17, R19, RZ ;  /* 0x0000001311137210 */ /* 0x000fe40007ffe0ff */
[----:B------:R-:W-:-:S04]  /*42b0*/  LEA R18, P5, R16, UR14, 0x1 ;  /* 0x0000000e10127c11 */ /* 0x000fc8000f8a08ff */
[----:B------:R-:W-:-:S05]  /*42c0*/  LEA.HI.X R19, R16, UR15, R19, 0x1, P5 ;  /* 0x0000000f10137c11 */ /* 0x000fca000a8f0c13 */
[----:B------:R0:W-:Y:S04]  /*42d0*/  STG.E desc[UR8][R18.64], R31 ;  /* 0x0000001f12007986 */ /* 0x0001e8000c101908 */
.L_x_2127:
[----:B------:R-:W-:Y:S05]  /*42e0*/  BSYNC B0 ;  /* 0x0000000000007941 */ /* 0x000fea0003800000 */
.L_x_2126:
[----:B------:R-:W-:Y:S01]  /*42f0*/  FADD.FTZ R15, R15, -UR5 ;  /* 0x800000050f0f7e21 */ /* 0x000fe20008010000 */
[----:B------:R-:W-:Y:S01]  /*4300*/  FADD.FTZ R36, R36, -UR5 ;  /* 0x8000000524247e21 */ /* 0x000fe20008010000 */
[----:B------:R-:W-:Y:S02]  /*4310*/  SHF.L.U32 R16, R24, 0x10, RZ ;  /* 0x0000001018107819 */ /* 0x000fe400000006ff */
[----:B------:R-:W-:Y:S01]  /*4320*/  SHF.L.U32 R24, R37, 0x10, RZ ;  /* 0x0000001025187819 */ /* 0x000fe200000006ff */
[----:B------:R-:W-:Y:S01]  /*4330*/  FMUL.FTZ R17, R15, UR6 ;  /* 0x000000060f117c20 */ /* 0x000fe20008410000 */
[----:B------:R-:W-:Y:S01]  /*4340*/  FMUL.FTZ R36, R36, UR6 ;  /* 0x0000000624247c20 */ /* 0x000fe20008410000 */
[----:B------:R-:W-:Y:S01]  /*4350*/  SHF.L.U32 R25, R25, 0x10, RZ ;  /* 0x0000001019197819 */ /* 0x000fe200000006ff */
[----:B------:R-:W-:Y:S01]  /*4360*/  FADD.FTZ R15, R16, -UR5 ;  /* 0x80000005100f7e21 */ /* 0x000fe20008010000 */
[----:B------:R-:W-:Y:S01]  /*4370*/  SHF.L.U32 R38, R38, 0x10, RZ ;  /* 0x0000001026267819 */ /* 0x000fe200000006ff */
[----:B------:R-:W-:Y:S01]  /*4380*/  FADD.FTZ R24, R24, -UR5 ;  /* 0x8000000518187e21 */ /* 0x000fe20008010000 */
[----:B0-----:R-:W-:Y:S01]  /*4390*/  FFMA.FTZ R31, R20, R17, R22 ;  /* 0x00000011141f7223 */ /* 0x001fe20000010016 */
        /* <DEDUP_REMOVED lines=12> */
.L_x_2128:
        /* <DEDUP_REMOVED lines=15> */
.L_x_2130:
[----:B------:R-:W-:Y:S05]  /*4550*/  BSYNC B0 ;  /* 0x0000000000007941 */ /* 0x000fea0003800000 */
.L_x_2129:
[----:B------:R-:W-:Y:S01]  /*4560*/  FMUL.FTZ R15, R15, UR6 ;  /* 0x000000060f0f7c20 */ /* 0x000fe20008410000 */
[----:B------:R-:W-:Y:S01]  /*4570*/  FMUL.FTZ R24, R24, UR6 ;  /* 0x0000000618187c20 */ /* 0x000fe20008410000 */
[----:B------:R-:W-:Y:S01]  /*4580*/  FADD.FTZ R25, R25, -UR5 ;  /* 0x8000000519197e21 */ /* 0x000fe20008010000 */
[----:B------:R-:W-:Y:S01]  /*4590*/  FADD.FTZ R38, R38, -UR5 ;  /* 0x8000000526267e21 */ /* 0x000fe20008010000 */
        /* <DEDUP_REMOVED lines=13> */
.L_x_2131:
[----:B------:R-:W-:Y:S01]  /*4670*/  ISETP.NE.AND P5, PT, R57, RZ, PT ;  /* 0x000000ff3900720c */ /* 0x000fe20003fa5270 */
[----:B------:R-:W-:-:S12]  /*4680*/  BSSY B0, `(.L_x_2132) ;  /* 0x000000e000007945 */ /* 0x000fd80003800000 */
[----:B------:R-:W-:Y:S05]  /*4690*/  @!P5 BRA `(.L_x_2133) ;  /* 0x000000000030d947 */ /* 0x000fea0003800000 */
[----:B------:R-:W-:Y:S01]  /*46a0*/  ULDC.64 UR14, c[0x0][0x270] ;  /* 0x00009c00000e7ab9 */ /* 0x000fe20000000a00 */
[----:B------:R-:W-:Y:S01]  /*46b0*/  MOV R16, R68 ;  /* 0x0000004400107202 */ /* 0x000fe20000000f00 */
[----:B0-----:R-:W-:Y:S01]  /*46c0*/  IMAD R18, R8, UR14, RZ ;  /* 0x0000000e08127c24 */ /* 0x001fe2000f8e02ff */
        /* <DEDUP_REMOVED lines=9> */
.L_x_2133:
[----:B------:R-:W-:Y:S05]  /*4760*/  BSYNC B0 ;  /* 0x0000000000007941 */ /* 0x000fea0003800000 */
.L_x_2132:
[----:B------:R-:W-:Y:S01]  /*4770*/  FMUL.FTZ R25, R25, UR6 ;  /* 0x0000000619197c20 */ /* 0x000fe20008410000 */
[----:B------:R-:W-:Y:S01]  /*4780*/  FMUL.FTZ R38, R38, UR6 ;  /* 0x0000000626267c20 */ /* 0x000fe20008410000 */
[----:B------:R-:W-:Y:S01]  /*4790*/  IMAD.U32 R26, R26, 0x10000, RZ ;  /* 0x000100001a1a7824 */ /* 0x000fe200078e00ff */
[----:B------:R-:W-:Y:S01]  /*47a0*/  SHF.L.U32 R39, R39, 0x10, RZ ;  /* 0x0000001027277819 */ /* 0x000fe200000006ff */
[----:B------:R-:W-:Y:S01]  /*47b0*/  FFMA.FTZ R25, R20, R25, R22 ;  /* 0x0000001914197223 */ /* 0x000fe20000010016 */
[----:B------:R-:W-:Y:S01]  /*47c0*/  FFMA.FTZ R38, R21, R38, R23 ;  /* 0x0000002615267223 */ /* 0x000fe20000010017 */
[----:B------:R-:W-:Y:S06]  /*47d0*/  @!P6 BRA `(.L_x_2134) ;  /* 0x000000000028e947 */ /* 0x000fec0003800000 */
[----:B-1----:R-:W-:Y:S01]  /*47e0*/  FMUL.FTZ R15, R25, -1.4426950216293334961 ;  /* 0xbfb8aa3b190f7820 */ /* 0x002fe20000410000 */
[----:B------:R-:W-:-:S05]  /*47f0*/  FMUL.FTZ R17, R38, -1.4426950216293334961 ;  /* 0xbfb8aa3b26117820 */ /* 0x000fca0000410000 */
[----:B------:R-:W1:Y:S08]  /*4800*/  MUFU.EX2 R15, R15 ;  /* 0x0000000f000f7308 */ /* 0x000e700000000800 */
[----:B------:R-:W0:Y:S01]  /*4810*/  MUFU.EX2 R17, R17 ;  /* 0x0000001100117308 */ /* 0x000e220000000800 */
[----:B-1----:R-:W-:-:S07]  /*4820*/  FADD.FTZ R16, R15, 1 ;  /* 0x3f8000000f107421 */ /* 0x002fce0000010000 */
[----:B------:R-:W1:Y:S01]  /*4830*/  MUFU.RCP R16, R16 ;  /* 0x0000001000107308 */ /* 0x000e620000001000 */
[----:B0-----:R-:W-:-:S07]  /*4840*/  FADD.FTZ R18, R17, 1 ;  /* 0x3f80000011127421 */ /* 0x001fce0000010000 */
[----:B------:R-:W0:Y:S01]  /*4850*/  MUFU.RCP R19, R18 ;  /* 0x0000001200137308 */ /* 0x000e220000001000 */
[----:B-1----:R-:W-:Y:S01]  /*4860*/  FMUL.FTZ R25, R25, R16 ;  /* 0x0000001019197220 */ /* 0x002fe20000410000 */
[----:B0-----:R-:W-:-:S07]  /*4870*/  FMUL.FTZ R38, R38, R19 ;  /* 0x0000001326267220 */ /* 0x001fce0000410000 */
.L_x_2134:
[----:B------:R-:W-:Y:S01]  /*4880*/  ISETP.NE.AND P5, PT, R56, RZ, PT ;  /* 0x000000ff3800720c */ /* 0x000fe20003fa5270 */
[----:B------:R-:W-:-:S12]  /*4890*/  BSSY B0, `(.L_x_2135) ;  /* 0x000000e000007945 */ /* 0x000fd80003800000 */
[----:B------:R-:W-:Y:S05]  /*48a0*/  @!P5 BRA `(.L_x_2136) ;  /* 0x000000000030d947 */ /* 0x000fea0003800000 */
[----:B------:R-:W-:Y:S01]  /*48b0*/  ULDC.64 UR14, c[0x0][0x270] ;  /* 0x00009c00000e7ab9 */ /* 0x000fe20000000a00 */
[----:B------:R-:W-:Y:S01]  /*48c0*/  MOV R16, R68 ;  /* 0x0000004400107202 */ /* 0x000fe20000000f00 */
[----:B-1----:R-:W-:Y:S01]  /*48d0*/  IMAD R15, R9, UR14, RZ ;  /* 0x0000000e090f7c24 */ /* 0x002fe2000f8e02ff */
        /* <DEDUP_REMOVED lines=9> */
.L_x_2136:
[----:B------:R-:W-:Y:S05]  /*4970*/  BSYNC B0 ;  /* 0x0000000000007941 */ /* 0x000fea0003800000 */
.L_x_2135:
[----:B------:R-:W-:Y:S01]  /*4980*/  FADD.FTZ R26, R26, -UR5 ;  /* 0x800000051a1a7e21 */ /* 0x000fe20008010000 */
[----:B------:R-:W-:Y:S01]  /*4990*/  FADD.FTZ R39, R39, -UR5 ;  /* 0x8000000527277e21 */ /* 0x000fe20008010000 */
[----:B------:R-:W-:Y:S02]  /*49a0*/  SHF.L.U32 R27, R27, 0x10, RZ ;  /* 0x000000101b1b7819 */ /* 0x000fe400000006ff */
[----:B------:R-:W-:Y:S01]  /*49b0*/  SHF.L.U32 R44, R44, 0x10, RZ ;  /* 0x000000102c2c7819 */ /* 0x000fe200000006ff */
[----:B-1----:R-:W-:Y:S01]  /*49c0*/  FMUL.FTZ R15, R26, UR6 ;  /* 0x000000061a0f7c20 */ /* 0x002fe20008410000 */
        /* <DEDUP_REMOVED lines=8> */
[----:B0-2---:R-:W-:Y:S01]  /*4a50*/  FMUL.FTZ R19, R24, -1.4426950216293334961 ;  /* 0xbfb8aa3b18137820 */ /* 0x005fe20000410000 */
        /* <DEDUP_REMOVED lines=9> */
.L_x_2137:
[----:B------:R-:W-:Y:S04]  /*4af0*/  BSSY B0, `(.L_x_2138) ;  /* 0x000000e000007945 */ /* 0x000fe80003800000 */
[----:B------:R-:W-:Y:S05]  /*4b00*/  @!P3 BRA `(.L_x_2139) ;  /* 0x000000000030b947 */ /* 0x000fea0003800000 */
[----:B------:R-:W-:Y:S01]  /*4b10*/  ULDC.64 UR14, c[0x0][0x270] ;  /* 0x00009c00000e7ab9 */ /* 0x000fe20000000a00 */
[----:B------:R-:W-:Y:S01]  /*4b20*/  MOV R16, R68 ;  /* 0x0000004400107202 */ /* 0x000fe20000000f00 */
[----:B0-2---:R-:W-:Y:S01]  /*4b30*/  IMAD R18, R10, UR14, RZ ;  /* 0x0000000e0a127c24 */ /* 0x005fe2000f8e02ff */
        /* <DEDUP_REMOVED lines=9> */
.L_x_2139:
[----:B------:R-:W-:Y:S05]  /*4bd0*/  BSYNC B0 ;  /* 0x0000000000007941 */ /* 0x000fea0003800000 */
.L_x_2138:
[----:B-1----:R-:W-:Y:S01]  /*4be0*/  FMUL.FTZ R15, R26, UR6 ;  /* 0x000000061a0f7c20 */ /* 0x002fe20008410000 */
[----:B------:R-:W-:Y:S01]  /*4bf0*/  FMUL.FTZ R44, R44, UR6 ;  /* 0x000000062c2c7c20 */ /* 0x000fe20008410000 */
[----:B------:R-:W-:Y:S01]  /*4c00*/  FADD.FTZ R28, R28, -UR5 ;  /* 0x800000051c1c7e21 */ /* 0x000fe20008010000 */
[----:B------:R-:W-:Y:S01]  /*4c10*/  FADD.FTZ R66, R66, -UR5 ;  /* 0x8000000542427e21 */ /* 0x000fe20008010000 */
[----:B------:R-:W-:Y:S01]  /*4c20*/  FFMA.FTZ R15, R20, R15, R22 ;  /* 0x0000000f140f7223 */ /* 0x000fe20000010016 */
[----:B------:R-:W-:Y:S01]  /*4c30*/  FFMA.FTZ R44, R21, R44, R23 ;  /* 0x0000002c152c7223 */ /* 0x000fe20000010017 */
[----:B------:R-:W-:Y:S06]  /*4c40*/  @!P6 BRA `(.L_x_2140) ;  /* 0x000000000028e947 */ /* 0x000fec0003800000 */
[----:B------:R-:W-:Y:S01]  /*4c50*/  FMUL.FTZ R16, R15, -1.4426950216293334961 ;  /* 0xbfb8aa3b0f107820 */ /* 0x000fe20000410000 */
[----:B0-2---:R-:W-:-:S05]  /*4c60*/  FMUL.FTZ R19, R44, -1.4426950216293334961 ;  /* 0xbfb8aa3b2c137820 */ /* 0x005fca0000410000 */
        /* <DEDUP_REMOVED lines=8> */
.L_x_2140:
[----:B------:R-:W-:Y:S04]  /*4cf0*/  BSSY B0, `(.L_x_2141) ;  /* 0x000000e000007945 */ /* 0x000fe80003800000 */
[----:B------:R-:W-:Y:S05]  /*4d00*/  @!P4 BRA `(.L_x_2142) ;  /* 0x000000000030c947 */ /* 0x000fea0003800000 */
[----:B------:R-:W-:Y:S01]  /*4d10*/  ULDC.64 UR14, c[0x0][0x270] ;  /* 0x00009c00000e7ab9 */ /* 0x000fe20000000a00 */
[----:B------:R-:W-:Y:S01]  /*4d20*/  MOV R17, R71 ;  /* 0x0000004700117202 */ /* 0x000fe20000000f00 */
[----:B0-2---:R-:W-:Y:S01]  /*4d30*/  IMAD R19, R11, UR14, RZ ;  /* 0x0000000e0b137c24 */ /* 0x005fe2000f8e02ff */
        /* <DEDUP_REMOVED lines=9> */
.L_x_2142:
[----:B------:R-:W-:Y:S05]  /*4dd0*/  BSYNC B0 ;  /* 0x0000000000007941 */ /* 0x000fea0003800000 */
.L_x_2141:
[----:B-1----:R-:W-:Y:S01]  /*4de0*/  FMUL.FTZ R15, R28, UR6 ;  /* 0x000000061c0f7c20 */ /* 0x002fe20008410000 */
[----:B------:R-:W-:Y:S01]  /*4df0*/  FMUL.FTZ R66, R66, UR6 ;  /* 0x0000000642427c20 */ /* 0x000fe20008410000 */
[----:B------:R-:W-:Y:S02]  /*4e00*/  SHF.L.U32 R29, R29, 0x10, RZ ;  /* 0x000000101d1d7819 */ /* 0x000fe400000006ff */
[----:B------:R-:W-:Y:S01]  /*4e10*/  SHF.L.U32 R65, R65, 0x10, RZ ;  /* 0x0000001041417819 */ /* 0x000fe200000006ff */
        /* <DEDUP_REMOVED lines=13> */
.L_x_2143:
[----:B------:R-:W-:Y:S04]  /*4ef0*/  BSSY B0, `(.L_x_2144) ;  /* 0x0000010000007945 */ /* 0x000fe80003800000 */
[----:B------:R-:W-:Y:S05]  /*4f00*/  @!P0 BRA `(.L_x_2145) ;  /* 0x0000000000388947 */ /* 0x000fea0003800000 */
[----:B0-2---:R-:W-:Y:S01]  /*4f10*/  IADD3 R19, R55, 0x140, RZ ;  /* 0x0000014037137810 */ /* 0x005fe20007ffe0ff */
        /* <DEDUP_REMOVED lines=13> */
.L_x_2145:
[----:B------:R-:W-:Y:S05]  /*4ff0*/  BSYNC B0 ;  /* 0x0000000000007941 */ /* 0x000fea0003800000 */
.L_x_2144:
[----:B-1----:R-:W-:Y:S01]  /*5000*/  FADD.FTZ R15, R29, -UR5 ;  /* 0x800000051d0f7e21 */ /* 0x002fe20008010000 */
[----:B------:R-:W-:Y:S01]  /*5010*/  FADD.FTZ R65, R65, -UR5 ;  /* 0x8000000541417e21 */ /* 0x000fe20008010000 */
[----:B------:R-:W-:Y:S01]  /*5020*/  SHF.L.U32 R26, R30, 0x10, RZ ;  /* 0x000000101e1a7819 */ /* 0x000fe200000006ff */
[----:B------:R-:W-:Y:S01]  /*5030*/  IMAD.U32 R43, R43, 0x10000, RZ ;  /* 0x000100002b2b7824 */ /* 0x000fe200078e00ff */
[----:B------:R-:W-:Y:S01]  /*5040*/  SHF.L.U32 R64, R64, 0x10, RZ ;  /* 0x0000001040407819 */ /* 0x000fe200000006ff */
[----:B------:R-:W-:Y:S01]  /*5050*/  FMUL.FTZ R15, R15, UR6 ;  /* 0x000000060f0f7c20 */ /* 0x000fe20008410000 */
[----:B------:R-:W-:Y:S01]  /*5060*/  SHF.L.U32 R27, R12, 0x10, RZ ;  /* 0x000000100c1b7819 */ /* 0x000fe200000006ff */
        /* <DEDUP_REMOVED lines=16> */
.L_x_2146:
        /* <DEDUP_REMOVED lines=16> */
.L_x_2148:
[----:B------:R-:W-:Y:S05]  /*5270*/  BSYNC B0 ;  /* 0x0000000000007941 */ /* 0x000fea0003800000 */
.L_x_2147:
        /* <DEDUP_REMOVED lines=9> */
[----:B------:R-:W1:Y:S08]  /*5310*/  MUFU.EX2 R12, R12 ;  /* 0x0000000c000c7308 */ /* 0x000e700000000800 */
[----:B------:R-:W0:Y:S01]  /*5320*/  MUFU.EX2 R17, R17 ;  /* 0x0000001100117308 */ /* 0x000e220000000800 */
[----:B-1----:R-:W-:-:S07]  /*5330*/  FADD.FTZ R16, R12, 1 ;  /* 0x3f8000000c107421 */ /* 0x002fce0000010000 */
[----:B------:R-:W1:Y:S01]  /*5340*/  MUFU.RCP R16, R16 ;  /* 0x0000001000107308 */ /* 0x000e620000001000 */
[----:B0-2---:R-:W-:-:S07]  /*5350*/  FADD.FTZ R18, R17, 1 ;  /* 0x3f80000011127421 */ /* 0x005fce0000010000 */
[----:B------:R-:W0:Y:S01]  /*5360*/  MUFU.RCP R19, R18 ;  /* 0x0000001200137308 */ /* 0x000e220000001000 */
[----:B-1----:R-:W-:Y:S01]  /*5370*/  FMUL.FTZ R15, R15, R16 ;  /* 0x000000100f0f7220 */ /* 0x002fe20000410000 */
[----:B0-----:R-:W-:-:S07]  /*5380*/  FMUL.FTZ R64, R64, R19 ;  /* 0x0000001340407220 */ /* 0x001fce0000410000 */
.L_x_2149:
        /* <DEDUP_REMOVED lines=16> */
.L_x_2151:
[----:B------:R-:W-:Y:S05]  /*5490*/  BSYNC B0 ;  /* 0x0000000000007941 */ /* 0x000fea0003800000 */
.L_x_2150:
[----:B--2---:R-:W-:Y:S01]  /*54a0*/  IADD3 R25, R55, 0x1a0, RZ ;  /* 0x000001a037197810 */ /* 0x004fe20007ffe0ff */
[----:B-1----:R-:W-:Y:S01]  /*54b0*/  FMUL.FTZ R15, R24, UR6 ;  /* 0x00000006180f7c20 */ /* 0x002fe20008410000 */
[----:B------:R-:W-:Y:S01]  /*54c0*/  FMUL.FTZ R12, R43, UR6 ;  /* 0x000000062b0c7c20 */ /* 0x000fe20008410000 */
[----:B------:R-:W-:Y:S01]  /*54d0*/  ULDC.64 UR14, c[0x0][0x278] ;  /* 0x00009e00000e7ab9 */ /* 0x000fe20000000a00 */
[----:B------:R-:W-:Y:S01]  /*54e0*/  SHF.R.S32.HI R24, RZ, 0x1f, R25 ;  /* 0x0000001fff187819 */ /* 0x000fe20000011419 */
        /* <DEDUP_REMOVED lines=13> */
.L_x_2152:
[----:B------:R-:W-:Y:S01]  /*55c0*/  ISETP.GE.U32.AND P5, PT, R25, UR14, PT ;  /* 0x0000000e19007c0c */ /* 0x000fe2000bfa6070 */
[----:B------:R-:W-:Y:S01]  /*55d0*/  BSSY B0, `(.L_x_2153) ;  /* 0x0000012000007945 */ /* 0x000fe20003800000 */
[----:B------:R-:W-:Y:S02]  /*55e0*/  SHF.L.U32 R19, R13, 0x10, RZ ;  /* 0x000000100d137819 */ /* 0x000fe400000006ff */
[----:B------:R-:W-:Y:S02]  /*55f0*/  ISETP.GE.AND.EX P5, PT, R24, UR15, PT, P5 ;  /* 0x0000000f18007c0c */ /* 0x000fe4000bfa6350 */
[----:B------:R-:W-:Y:S02]  /*5600*/  SHF.L.U32 R42, R42, 0x10, RZ ;  /* 0x000000102a2a7819 */ /* 0x000fe400000006ff */
[----:B------:R-:W-:-:S13]  /*5610*/  ISETP.LT.U32.AND P5, PT, R67, 0x80, !P5 ;  /* 0x000000804300780c */ /* 0x000fda0006fa1070 */
        /* <DEDUP_REMOVED lines=13> */
.L_x_2154:
[----:B------:R-:W-:Y:S05]  /*56f0*/  BSYNC B0 ;  /* 0x0000000000007941 */ /* 0x000fea0003800000 */
.L_x_2153:
[----:B------:R-:W-:Y:S01]  /*5700*/  FADD.FTZ R12, R19, -UR5 ;  /* 0x80000005130c7e21 */ /* 0x000fe20008010000 */
[----:B------:R-:W-:Y:S01]  /*5710*/  FADD.FTZ R42, R42, -UR5 ;  /* 0x800000052a2a7e21 */ /* 0x000fe20008010000 */
[----:B0-----:R-:W-:Y:S02]  /*5720*/  PRMT R15, R14, 0x7632, R15 ;  /* 0x000076320e0f7816 */ /* 0x001fe4000000000f */
[----:B------:R-:W-:Y:S01]  /*5730*/  IADD3 R25, R55, 0x1c0, RZ ;  /* 0x000001c037197810 */ /* 0x000fe20007ffe0ff */
[----:B------:R-:W-:Y:S01]  /*5740*/  FMUL.FTZ R13, R12, UR6 ;  /* 0x000000060c0d7c20 */ /* 0x000fe20008410000 */
[----:B------:R-:W-:Y:S01]  /*5750*/  FMUL.FTZ R42, R42, UR6 ;  /* 0x000000062a2a7c20 */ /* 0x000fe20008410000 */
[----:B------:R-:W-:Y:S02]  /*5760*/  SHF.L.U32 R24, R14, 0x10, RZ ;  /* 0x000000100e187819 */ /* 0x000fe400000006ff */
[----:B------:R-:W-:Y:S01]  /*5770*/  SHF.L.U32 R19, R15, 0x10, RZ ;  /* 0x000000100f137819 */ /* 0x000fe200000006ff */
[----:B------:R-:W-:Y:S01]  /*5780*/  FFMA.FTZ R16, R20, R13, R22 ;  /* 0x0000000d14107223 */ /* 0x000fe20000010016 */
[----:B------:R-:W-:Y:S01]  /*5790*/  SHF.R.S32.HI R26, RZ, 0x1f, R25 ;  /* 0x0000001fff1a7819 */ /* 0x000fe20000011419 */
        /* <DEDUP_REMOVED lines=12> */
.L_x_2155:
[----:B------:R-:W-:Y:S01]  /*5860*/  ISETP.GE.U32.AND P5, PT, R25, UR14, PT ;  /* 0x0000000e19007c0c */ /* 0x000fe2000bfa6070 */
[----:B------:R-:W-:Y:S01]  /*5870*/  FADD.FTZ R12, R24, -UR5 ;  /* 0x80000005180c7e21 */ /* 0x000fe20008010000 */
[----:B------:R-:W-:Y:S01]  /*5880*/  FADD.FTZ R19, R19, -UR5 ;  /* 0x8000000513137e21 */ /* 0x000fe20008010000 */
[----:B------:R-:W-:Y:S01]  /*5890*/  BSSY B0, `(.L_x_2156) ;  /* 0x0000016000007945 */ /* 0x000fe20003800000 */
[----:B------:R-:W-:Y:S01]  /*58a0*/  ISETP.GE.AND.EX P5, PT, R26, UR15, PT, P5 ;  /* 0x0000000f1a007c0c */ /* 0x000fe2000bfa6350 */
[----:B------:R-:W-:Y:S01]  /*58b0*/  FMUL.FTZ R13, R12, UR6 ;  /* 0x000000060c0d7c20 */ /* 0x000fe20008410000 */
[----:B------:R-:W-:Y:S01]  /*58c0*/  FMUL.FTZ R12, R19, UR6 ;  /* 0x00000006130c7c20 */ /* 0x000fe20008410000 */
[----:B------:R-:W-:Y:S02]  /*58d0*/  IADD3 R19, R55, 0x1e0, RZ ;  /* 0x000001e037137810 */ /* 0x000fe40007ffe0ff */
[----:B------:R-:W-:Y:S01]  /*58e0*/  ISETP.LT.U32.AND P5, PT, R67, 0x80, !P5 ;  /* 0x000000804300780c */ /* 0x000fe20006fa1070 */
[----:B------:R-:W-:Y:S01]  /*58f0*/  FFMA.FTZ R20, R20, R13, R22 ;  /* 0x0000000d14147223 */ /* 0x000fe20000010016 */
[----:B------:R-:W-:Y:S01]  /*5900*/  FFMA.FTZ R21, R21, R12, R23 ;  /* 0x0000000c15157223 */ /* 0x000fe20000010017 */
[----:B------:R-:W-:-:S10]  /*5910*/  SHF.R.S32.HI R18, RZ, 0x1f, R19 ;  /* 0x0000001fff127819 */ /* 0x000fd40000011413 */
        /* <DEDUP_REMOVED lines=13> */
.L_x_2157:
[----:B------:R-:W-:Y:S05]  /*59f0*/  BSYNC B0 ;  /* 0x0000000000007941 */ /* 0x000fea0003800000 */
.L_x_2156:
        /* <DEDUP_REMOVED lines=11> */
.L_x_2158:
[----:B------:R-:W-:Y:S01]  /*5ab0*/  ISETP.GE.U32.AND P5, PT, R19, UR14, PT ;  /* 0x0000000e13007c0c */ /* 0x000fe2000bfa6070 */
[----:B------:R-:W-:Y:S03]  /*5ac0*/  BSSY B0, `(.L_x_2159) ;  /* 0x000000f000007945 */ /* 0x000fe60003800000 */
[----:B------:R-:W-:-:S04]  /*5ad0*/  ISETP.GE.AND.EX P5, PT, R18, UR15, PT, P5 ;  /* 0x0000000f12007c0c */ /* 0x000fc8000bfa6350 */
[----:B------:R-:W-:-:S13]  /*5ae0*/  ISETP.LT.U32.AND P5, PT, R67, 0x80, !P5 ;  /* 0x000000804300780c */ /* 0x000fda0006fa1070 */
[----:B------:R-:W-:Y:S05]  /*5af0*/  @!P5 BRA `(.L_x_2160) ;  /* 0x00000000002cd947 */ /* 0x000fea0003800000 */
[----:B------:R-:W-:Y:S01]  /*5b00*/  ULDC.64 UR14, c[0x0][0x270] ;  /* 0x00009c00000e7ab9 */ /* 0x000fe20000000a00 */
[----:B------:R-:W-:Y:S01]  /*5b10*/  MOV R69, R71 ;  /* 0x0000004700457202 */ /* 0x000fe20000000f00 */
[----:B0-----:R-:W-:Y:S01]  /*5b20*/  IMAD R12, R18, UR14, RZ ;  /* 0x0000000e120c7c24 */ /* 0x001fe2000f8e02ff */
        /* <DEDUP_REMOVED lines=8> */
.L_x_2160:
[----:B------:R-:W-:Y:S05]  /*5bb0*/  BSYNC B0 ;  /* 0x0000000000007941 */ /* 0x000fea0003800000 */
.L_x_2159:
[----:B------:R-:W-:Y:S01]  /*5bc0*/  ULDC UR5, c[0x0][0x288] ;  /* 0x0000a20000057ab9 */ /* 0x000fe20000000800 */
[----:B------:R-:W-:Y:S01]  /*5bd0*/  ULDC UR6, c[0x0][0x258] ;  /* 0x0000960000067ab9 */ /* 0x000fe20000000800 */
[----:B------:R-:W-:Y:S02]  /*5be0*/  UIADD3 UR10, UR11, UR10, URZ ;  /* 0x0000000a0b0a7290 */ /* 0x000fe4000fffe03f */
[----:B------:R-:W-:Y:S02]  /*5bf0*/  UIMAD UR5, UR5, UR6, URZ ;  /* 0x00000006050572a4 */ /* 0x000fe4000f8e023f */
[----:B------:R-:W-:Y:S02]  /*5c00*/  UIADD3 UR4, UR4, 0x1, URZ ;  /* 0x0000000104047890 */ /* 0x000fe4000fffe03f */
[----:B------:R-:W-:-:S06]  /*5c10*/  UISETP.GE.AND UP0, UPT, UR10, UR5, UPT ;  /* 0x000000050a00728c */ /* 0x000fcc000bf06270 */
[----:B------:R-:W-:-:S13]  /*5c20*/  PLOP3.LUT P5, PT, PT, PT, UP0, 0x40, 0x0 ;  /* 0x000000000000781c */ /* 0x000fda0003fae808 */
[----:B------:R-:W-:Y:S05]  /*5c30*/  @P5 BRA `(.L_x_2161) ;  /* 0xffffffa8002c5947 */ /* 0x000fea000383ffff */
[----:B------:R-:W-:Y:S05]  /*5c40*/  EXIT ;  /* 0x000000000000794d */ /* 0x000fea0003800000 */
.L_x_2162:
        /* <DEDUP_REMOVED lines=11> */
.L_x_3371:


//--------------------- .text._Z35group_norm_nhwc_fwd_one_pass_kernelI11Bf16IOBf16WLi64ELi8ELi128EEv26Group_norm_nhwc_fwd_params --------------------------
	.section	.text._Z35group_norm_nhwc_fwd_one_pass_kernelI11Bf16IOBf16WLi64ELi8ELi128EEv26Group_norm_nhwc_fwd_params,"ax",@progbits
	.align	128
        .global         _Z35group_norm_nhwc_fwd_one_pass_kernelI11Bf16IOBf16WLi64ELi8ELi128EEv26Group_norm_nhwc_fwd_params
        .type           _Z35group_norm_nhwc_fwd_one_pass_kernelI11Bf16IOBf16WLi64ELi8ELi128EEv26Group_norm_nhwc_fwd_params,@function
        .size           _Z35group_norm_nhwc_fwd_one_pass_kernelI11Bf16IOBf16WLi64ELi8ELi128EEv26Group_norm_nhwc_fwd_params,(.L_x_3372 - _Z35group_norm_nhwc_fwd_one_pass_kernelI11Bf16IOBf16WLi64ELi8ELi128EEv26Group_norm_nhwc_fwd_params)
        .other          _Z35group_norm_nhwc_fwd_one_pass_kernelI11Bf16IOBf16WLi64ELi8ELi128EEv26Group_norm_nhwc_fwd_params,@"STO_CUDA_ENTRY STV_DEFAULT"
_Z35group_norm_nhwc_fwd_one_pass_kernelI11Bf16IOBf16WLi64ELi8ELi128EEv26Group_norm_nhwc_fwd_params:
.text._Z35group_norm_nhwc_fwd_one_pass_kernelI11Bf16IOBf16WLi64ELi8ELi128EEv26Group_norm_nhwc_fwd_params:
        /* <DEDUP_REMOVED lines=22> */
[----:B------:R-:W-:Y:S02]  /*0160*/  IADD3 R3, R3, 0x20, RZ ;  /* 0x0000002003037810 */ /* 0x000fe40007ffe0ff */
[----:B------:R-:W-:Y:S02]  /*0170*/  SHF.R.S32.HI R7, RZ, 0x5, R7 ;  /* 0x00000005ff077819 */ /* 0x000fe40000011407 */
[----:B------:R-:W-:Y:S02]  /*0180*/  ISETP.GE.U32.AND P1, PT, R3, UR8, PT ;  /* 0x0000000803007c0c */ /* 0x000fe4000bf26070 */
[----:B------:R-:W-:Y:S02]  /*0190*/  SHF.R.S32.HI R4, RZ, 0x1f, R3 ;  /* 0x0000001fff047819 */ /* 0x000fe40000011403 */
[----:B------:R-:W-:Y:S02]  /*01a0*/  LEA R7, R7, UR5, 0x3 ;  /* 0x0000000507077c11 */ /* 0x000fe4000f8e18ff */
[----:B------:R-:W-:Y:S01]  /*01b0*/  ISETP.GE.AND.EX P1, PT, R4, UR9, PT, P1 ;  /* 0x0000000904007c0c */ /* 0x000fe2000bf26310 */
[----:B------:R-:W-:Y:S01]  /*01c0*/  HFMA2.MMA R4, -RZ, RZ, 0, 0 ;  /* 0x00000000ff047435 */ /* 0x000fe200000001ff */
[----:B------:R-:W-:-:S02]  /*01d0*/  ULDC.64 UR8, c[0x0][0x208] ;  /* 0x0000820000087ab9 */ /* 0x000fc40000000a00 */
[----:B---3--:R-:W-:-:S13]  /*01e0*/  ISETP.LT.U32.AND P1, PT, R2, 0x80, !P1 ;  /* 0x000000800200780c */ /* 0x008fda0004f21070 */
.L_x_2181:
[----:B01----:R-:W0:Y:S01]  /*01f0*/  LDC R9, c[0x0][0x288] ;  /* 0x0000a200ff097b82 */ /* 0x003e220000000800 */
[----:B------:R-:W-:Y:S01]  /*0200*/  SHF.R.U32.HI R17, RZ, 0x2, R2 ;  /* 0x00000002ff117819 */ /* 0x000fe20000011602 */
[----:B------:R-:W-:Y:S01]  /*0210*/  ULDC.64 UR12, c[0x0][0x278] ;  /* 0x00009e00000c7ab9 */ /* 0x000fe20000000a00 */
[----:B------:R-:W-:-:S05]  /*0220*/  SHF.R.S32.HI R21, RZ, 0x1f, R3 ;  /* 0x0000001fff157819 */ /* 0x000fca0000011403 */
[----:B------:R-:W1:Y:S01]  /*0230*/  LDC R14, c[0x0][0x294] ;  /* 0x0000a500ff0e7b82 */ /* 0x000e620000000800 */
[----:B0-----:R-:W-:-:S04]  /*0240*/  IABS R13, R9 ;  /* 0x00000009000d7213 */ /* 0x001fc80000000000 */
[----:B------:R-:W0:Y:S01]  /*0250*/  I2F.RP R8, R13 ;  /* 0x0000000d00087306 */ /* 0x000e220000209400 */
[----:B-1----:R-:W-:-:S05]  /*0260*/  IMAD R17, R14, UR7, R17 ;  /* 0x000000070e117c24 */ /* 0x002fca000f8e0211 */
[----:B------:R-:W-:Y:S02]  /*0270*/  ISETP.GE.U32.AND P0, PT, R17, UR12, PT ;  /* 0x0000000c11007c0c */ /* 0x000fe4000bf06070 */
[----:B------:R-:W-:Y:S01]  /*0280*/  SHF.R.S32.HI R19, RZ, 0x1f, R17 ;  /* 0x0000001fff137819 */ /* 0x000fe20000011411 */
[----:B0-----:R-:W0:Y:S03]  /*0290*/  MUFU.RCP R8, R8 ;  /* 0x0000000800087308 */ /* 0x001e260000001000 */
[----:B------:R-:W-:Y:S01]  /*02a0*/  ISETP.GE.AND.EX P0, PT, R19, UR13, PT, P0 ;  /* 0x0000000d13007c0c */ /* 0x000fe2000bf06300 */
[----:B------:R-:W-:-:S03]  /*02b0*/  ULDC.64 UR12, c[0x0][0x280] ;  /* 0x0000a000000c7ab9 */ /* 0x000fc60000000a00 */
[----:B------:R-:W-:Y:S02]  /*02c0*/  ISETP.GT.U32.OR P0, PT, R2, 0x7f, P0 ;  /* 0x0000007f0200780c */ /* 0x000fe40000704470 */
[----:B0-----:R-:W-:-:S04]  /*02d0*/  IADD3 R10, R8, 0xffffffe, RZ ;  /* 0x0ffffffe080a7810 */ /* 0x001fc80007ffe0ff */
[----:B------:R0:W1:Y:S02]  /*02e0*/  F2I.FTZ.U32.TRUNC.NTZ R11, R10 ;  /* 0x0000000a000b7305 */ /* 0x000064000021f000 */
[----:B0-----:R-:W-:Y:S02]  /*02f0*/  MOV R10, RZ ;  /* 0x000000ff000a7202 */ /* 0x001fe40000000f00 */
[----:B-1----:R-:W-:-:S05]  /*0300*/  IADD3 R12, RZ, -R11, RZ ;  /* 0x8000000bff0c7210 */ /* 0x002fca0007ffe0ff */
[----:B------:R-:W-:Y:S01]  /*0310*/  IMAD R15, R12, R13, RZ ;  /* 0x0000000d0c0f7224 */ /* 0x000fe200078e02ff */
[----:B------:R-:W-:-:S03]  /*0320*/  IABS R12, R6 ;  /* 0x00000006000c7213 */ /* 0x000fc60000000000 */
[----:B------:R-:W-:Y:S02]  /*0330*/  IMAD.HI.U32 R11, R11, R15, R10 ;  /* 0x0000000f0b0b7227 */ /* 0x000fe400078e000a */
[----:B------:R-:W0:Y:S04]  /*0340*/  @P1 LDC.64 R14, c[0x0][0x270] ;  /* 0x00009c00ff0e1b82 */ /* 0x000e280000000a00 */
[----:B------:R-:W-:-:S05]  /*0350*/  IMAD.HI.U32 R11, R11, R12, RZ ;  /* 0x0000000c0b0b7227 */ /* 0x000fca00078e00ff */
[----:B------:R-:W-:-:S05]  /*0360*/  IADD3 R8, -R11, RZ, RZ ;  /* 0x000000ff0b087210 */ /* 0x000fca0007ffe1ff */
[----:B------:R-:W-:-:S05]  /*0370*/  IMAD R8, R13, R8, R12 ;  /* 0x000000080d087224 */ /* 0x000fca00078e020c */
[----:B------:R-:W-:Y:S01]  /*0380*/  ISETP.GT.U32.AND P4, PT, R13, R8, PT ;  /* 0x000000080d00720c */ /* 0x000fe20003f84070 */
[----:B0-----:R-:W-:-:S12]  /*0390*/  @P1 IMAD R18, R21, R14, RZ ;  /* 0x0000000e15121224 */ /* 0x001fd800078e02ff */
[-C--:B------:R-:W-:Y:S02]  /*03a0*/  @!P4 IADD3 R8, R8, -R13.reuse, RZ ;  /* 0x8000000d0808c210 */ /* 0x080fe40007ffe0ff */
[----:B------:R-:W-:Y:S02]  /*03b0*/  @!P4 IADD3 R11, R11, 0x1, RZ ;  /* 0x000000010b0bc810 */ /* 0x000fe40007ffe0ff */
[----:B------:R-:W-:Y:S02]  /*03c0*/  ISETP.GE.U32.AND P3, PT, R8, R13, PT ;  /* 0x0000000d0800720c */ /* 0x000fe40003f66070 */
[----:B------:R-:W-:Y:S01]  /*03d0*/  LOP3.LUT R8, R6, R9, RZ, 0x3c, !PT ;  /* 0x0000000906087212 */ /* 0x000fe200078e3cff */
[----:B------:R-:W0:Y:S01]  /*03e0*/  @!P0 LDC.64 R12, c[0x0][0x270] ;  /* 0x00009c00ff0c8b82 */ /* 0x000e220000000a00 */
[----:B------:R-:W-:Y:S02]  /*03f0*/  ISETP.NE.AND P4, PT, R9, RZ, PT ;  /* 0x000000ff0900720c */ /* 0x000fe40003f85270 */
[----:B------:R-:W-:-:S02]  /*0400*/  ISETP.GE.AND P2, PT, R8, RZ, PT ;  /* 0x000000ff0800720c */ /* 0x000fc40003f46270 */
[----:B------:R-:W-:-:S04]  /*0410*/  SHF.L.U32 R8, R2, 0x1, RZ ;  /* 0x0000000102087819 */ /* 0x000fc800000006ff */
[----:B------:R-:W-:Y:S02]  /*0420*/  LOP3.LUT R8, R8, 0x6, RZ, 0xc0, !PT ;  /* 0x0000000608087812 */ /* 0x000fe400078ec0ff */
[----:B------:R-:W-:-:S04]  /*0430*/  @P3 IADD3 R11, R11, 0x1, RZ ;  /* 0x000000010b0b3810 */ /* 0x000fc80007ffe0ff */
[----:B------:R-:W-:-:S04]  /*0440*/  MOV R23, R11 ;  /* 0x0000000b00177202 */ /* 0x000fc80000000f00 */
[----:B------:R-:W-:Y:S02]  /*0450*/  @!P2 IADD3 R23, -R23, RZ, RZ ;  /* 0x000000ff1717a210 */ /* 0x000fe40007ffe1ff */
[----:B------:R-:W-:-:S04]  /*0460*/  @!P4 LOP3.LUT R23, RZ, R9, RZ, 0x33, !PT ;  /* 0x00000009ff17c212 */ /* 0x000fc800078e33ff */
[----:B------:R-:W-:Y:S02]  /*0470*/  IADD3 R10, -R23, RZ, RZ ;  /* 0x000000ff170a7210 */ /* 0x000fe40007ffe1ff */
[----:B------:R-:W-:-:S03]  /*0480*/  SHF.R.S32.HI R16, RZ, 0x1f, R23 ;  /* 0x0000001fff107819 */ /* 0x000fc60000011417 */
[----:B------:R-:W-:Y:S02]  /*0490*/  IMAD R9, R9, R10, R6 ;  /* 0x0000000a09097224 */ /* 0x000fe400078e0206 */
[----:B------:R-:W1:Y:S01]  /*04a0*/  @!P0 LDC.64 R10, c[0x0][0x220] ;  /* 0x00008800ff0a8b82 */ /* 0x000e620000000a00 */
[----:B------:R-:W-:Y:S02]  /*04b0*/  IMAD R16, R16, UR12, RZ ;  /* 0x0000000c10107c24 */ /* 0x000fe4000f8e02ff */
[----:B------:R-:W-:Y:S02]  /*04c0*/  LEA R26, R9, R8, 0x3 ;  /* 0x00000008091a7211 */ /* 0x000fe400078e18ff */
[----:B------:R-:W-:Y:S02]  /*04d0*/  IMAD R25, R23, UR13, R16 ;  /* 0x0000000d17197c24 */ /* 0x000fe4000f8e0210 */
[----:B------:R-:W-:Y:S01]  /*04e0*/  SHF.R.S32.HI R27, RZ, 0x1f, R26 ;  /* 0x0000001fff1b7819 */ /* 0x000fe2000001141a */
[----:B------:R-:W2:Y:S01]  /*04f0*/  @P1 LDC.64 R8, c[0x0][0x220] ;  /* 0x00008800ff081b82 */ /* 0x000ea20000000a00 */
[----:B0-----:R-:W-:-:S02]  /*0500*/  @!P0 IMAD R16, R19, R12, RZ ;  /* 0x0000000c13108224 */ /* 0x001fc400078e02ff */
[----:B------:R-:W-:Y:S02]  /*0510*/  @P1 IMAD R19, R3, R15, R18 ;  /* 0x0000000f03131224 */ /* 0x000fe400078e0212 */
[----:B------:R-:W-:-:S04]  /*0520*/  IMAD.WIDE.U32 R22, R23, UR12, R26 ;  /* 0x0000000c17167c25 */ /* 0x000fc8000f8e001a */
[----:B------:R-:W-:Y:S01]  /*0530*/  @!P0 IMAD R21, R17, R13, R16 ;  /* 0x0000000d11158224 */ /* 0x000fe200078e0210 */
[----:B------:R-:W-:Y:S02]  /*0540*/  IADD3 R25, R23, R25, RZ ;  /* 0x0000001917197210 */ /* 0x000fe40007ffe0ff */
[-C--:B------:R-:W-:Y:S02]  /*0550*/  @!P0 MOV R24, R22.reuse ;  /* 0x0000001600188202 */ /* 0x080fe40000000f00 */
[----:B------:R-:W-:-:S03]  /*0560*/  @P1 MOV R16, R22 ;  /* 0x0000001600101202 */ /* 0x000fc60000000f00 */
[----:B------:R-:W-:Y:S01]  /*0570*/  @!P0 IMAD.WIDE.U32 R12, R17, R12, R24 ;  /* 0x0000000c110c8225 */ /* 0x000fe200078e0018 */
[----:B------:R-:W-:-:S04]  /*0580*/  @P1 MOV R17, R25 ;  /* 0x0000001900111202 */ /* 0x000fc80000000f00 */
[----:B------:R-:W-:Y:S01]  /*0590*/  @!P0 IADD3 R13, R13, R21, RZ ;  /* 0x000000150d0d8210 */ /* 0x000fe20007ffe0ff */
[----:B------:R-:W-:Y:S01]  /*05a0*/  @P1 IMAD.WIDE.U32 R14, R3, R14, R16 ;  /* 0x0000000e030e1225 */ /* 0x000fe200078e0010 */
[----:B-1----:R-:W-:-:S04]  /*05b0*/  @!P0 LEA R10, P2, R12, R10, 0x1 ;  /* 0x0000000a0c0a8211 */ /* 0x002fc800078408ff */
[----:B------:R-:W-:Y:S02]  /*05c0*/  @!P0 LEA.HI.X R11, R12, R11, R13, 0x1, P2 ;  /* 0x0000000b0c0b8211 */ /* 0x000fe400010f0c0d */
[----:B------:R-:W-:Y:S02]  /*05d0*/  CS2R R12, SRZ ;  /* 0x00000000000c7805 */ /* 0x000fe4000001ff00 */
[----:B------:R-:W-:Y:S02]  /*05e0*/  @P1 IADD3 R19, R15, R19, RZ ;  /* 0x000000130f131210 */ /* 0x000fe40007ffe0ff */
[C---:B--2---:R-:W-:Y:S02]  /*05f0*/  @P1 LEA R8, P3, R14.reuse, R8, 0x1 ;  /* 0x000000080e081211 */ /* 0x044fe400078608ff */
[----:B------:R-:W2:Y:S02]  /*0600*/  @!P0 LDG.E R12, desc[UR8][R10.64] ;  /* 0x000000080a0c8981 */ /* 0x000ea4000c1e1900 */
[----:B------:R-:W-:-:S05]  /*0610*/  @P1 LEA.HI.X R9, R14, R9, R19, 0x1, P3 ;  /* 0x000000090e091211 */ /* 0x000fca00018f0c13 */
[----:B------:R-:W3:Y:S01]  /*0620*/  @P1 LDG.E R13, desc[UR8][R8.64] ;  /* 0x00000008080d1981 */ /* 0x000ee2000c1e1900 */
[----:B------:R-:W0:Y:S02]  /*0630*/  S2R R15, SR_LANEID ;  /* 0x00000000000f7919 */ /* 0x000e240000000000 */
[C---:B0-----:R-:W-:Y:S02]  /*0640*/  ISETP.GT.AND P0, PT, R15.reuse, 0x1e, PT ;  /* 0x0000001e0f00780c */ /* 0x041fe40003f04270 */
[----:B------:R-:W-:Y:S01]  /*0650*/  ISETP.NE.AND P2, PT, R15, RZ, PT ;  /* 0x000000ff0f00720c */ /* 0x000fe20003f45270 */
[----:B------:R-:W-:Y:S01]  /*0660*/  BSSY B0, `(.L_x_2163) ;  /* 0x000003a000007945 */ /* 0x000fe20003800000 */
[----:B--2---:R-:W-:-:S04]  /*0670*/  PRMT R14, R12, 0x7632, R14 ;  /* 0x000076320c0e7816 */ /* 0x004fc8000000000e */
[----:B------:R-:W-:Y:S02]  /*0680*/  SHF.L.U32 R17, R14, 0x10, RZ ;  /* 0x000000100e117819 */ /* 0x000fe400000006ff */
[----:B---3--:R-:W-:Y:S02]  /*0690*/  PRMT R16, R13, 0x7632, R16 ;  /* 0x000076320d107816 */ /* 0x008fe40000000010 */
        /* <DEDUP_REMOVED lines=34> */
[----:B------:R-:W-:Y:S01]  /*08c0*/  ISETP.GT.AND P0, PT, R15, 0xf, PT ;  /* 0x0000000f0f00780c */ /* 0x000fe20003f04270 */
[----:B------:R-:W2:-:S12]  /*08d0*/  LDC R14, c[0x0][0xc] ;  /* 0x00000300ff0e7b82 */ /* 0x000e980000000800 */
[----:B0-----:R-:W-:Y:S01]  /*08e0*/  @!P0 FADD.FTZ R16, R16, R9 ;  /* 0x0000000910108221 */ /* 0x001fe20000010000 */
[----:B-1----:R-:W-:-:S05]  /*08f0*/  @!P0 FADD.FTZ R17, R17, R8 ;  /* 0x0000000811118221 */ /* 0x002fca0000010000 */
[----:B------:R0:W-:Y:S01]  /*0900*/  @!P2 STS.64 [R7+0x8], R16 ;  /* 0x000008100700a388 */ /* 0x0001e20000000a00 */
[----:B------:R-:W-:Y:S01]  /*0910*/  BAR.SYNC.DEFER_BLOCKING 0x0 ;  /* 0x0000000000007b1d */ /* 0x000fe20000010000 */
[----:B------:R-:W-:Y:S02]  /*0920*/  ISETP.NE.AND P2, PT, R2, RZ, PT ;  /* 0x000000ff0200720c */ /* 0x000fe40003f45270 */
[----:B--2---:R-:W-:-:S11]  /*0930*/  ISETP.GE.U32.AND P0, PT, R14, 0x2, PT ;  /* 0x000000020e00780c */ /* 0x004fd60003f06070 */
        /* <DEDUP_REMOVED lines=12> */
.L_x_2164:
[----:B------:R-:W-:Y:S05]  /*0a00*/  BSYNC B0 ;  /* 0x0000000000007941 */ /* 0x000fea0003800000 */
.L_x_2163:
        /* <DEDUP_REMOVED lines=11> */
[----:B------:R-:W0:Y:S01]  /*0ac0*/  S2UR UR5, SR_CTAID.Y ;  /* 0x00000000000579c3 */ /* 0x000e220000002600 */
[----:B------:R-:W-:Y:S02]  /*0ad0*/  LOP3.LUT P0, RZ, R4, 0x2, RZ, 0xc0, !PT ;  /* 0x0000000204ff7812 */ /* 0x000fe4000780c0ff */
[----:B------:R-:W-:Y:S02]  /*0ae0*/  MOV R15, 0xffffffff ;  /* 0xffffffff000f7802 */ /* 0x000fe40000000f00 */
[----:B------:R-:W-:Y:S02]  /*0af0*/  SEL R19, R14, RZ, !P0 ;  /* 0x000000ff0e137207 */ /* 0x000fe40004000000 */
[----:B------:R-:W-:Y:S02]  /*0b00*/  SEL R15, R15, 0x1, P0 ;  /* 0x000000010f0f7807 */ /* 0x000fe40000000000 */
[----:B------:R-:W-:Y:S02]  /*0b10*/  ISETP.NE.AND P0, PT, R19, -0x1, PT ;  /* 0xffffffff1300780c */ /* 0x000fe40003f05270 */
[----:B0-----:R-:W-:-:S05]  /*0b20*/  MOV R0, UR5 ;  /* 0x0000000500007c02 */ /* 0x001fca0008000f00 */
        /* <DEDUP_REMOVED lines=8> */
.L_x_2167:
[----:B0-----:R-:W2:Y:S04]  /*0bb0*/  LDG.E.STRONG.GPU R10, desc[UR8][R8.64] ;  /* 0x00000008080a7981 */ /* 0x001ea8000c1ef900 */
[----:B--2---:R-:W-:Y:S01]  /*0bc0*/  CCTL.IVALL ;  /* 0x00000000ff00798f */ /* 0x004fe20002000000 */
[----:B------:R-:W-:Y:S05]  /*0bd0*/  YIELD ;  /* 0x0000000000007946 */ /* 0x000fea0003800000 */
[----:B------:R-:W-:-:S13]  /*0be0*/  ISETP.NE.AND P0, PT, R10, R19, PT ;  /* 0x000000130a00720c */ /* 0x000fda0003f05270 */
[----:B------:R-:W-:Y:S05]  /*0bf0*/  @P0 BRA `(.L_x_2167) ;  /* 0xfffffffc00ec0947 */ /* 0x000fea000383ffff */
.L_x_2166:
        /* <DEDUP_REMOVED lines=17> */
.L_x_2171:
[----:B------:R-:W-:-:S13]  /*0d10*/  ISETP.EQ.OR P5, PT, R20, UR7, P2 ;  /* 0x0000000714007c0c */ /* 0x000fda00097a2670 */
[----:B------:R-:W-:-:S04]  /*0d20*/  @!P5 IMAD R31, R5, R20, R0 ;  /* 0x00000014051fd224 */ /* 0x000fc800078e0200 */
[----:B------:R-:W-:-:S05]  /*0d30*/  @!P5 IMAD.WIDE.U32 R30, R31, 0x8, R28 ;  /* 0x000000081f1ed825 */ /* 0x000fca00078e001c */
[----:B------:R0:W2:Y:S01]  /*0d40*/  @!P5 LDG.E.64 R18, desc[UR8][R30.64] ;  /* 0x000000081e12d981 */ /* 0x0000a2000c1e1b00 */
[C---:B------:R-:W-:Y:S02]  /*0d50*/  IADD3 R11, R20.reuse, 0x1, RZ ;  /* 0x00000001140b7810 */ /* 0x040fe40007ffe0ff */
[----:B------:R-:W-:Y:S02]  /*0d60*/  IADD3 R8, R20, 0x2, RZ ;  /* 0x0000000214087810 */ /* 0x000fe40007ffe0ff */
[----:B------:R-:W-:Y:S02]  /*0d70*/  ISETP.EQ.OR P6, PT, R11, UR7, P2 ;  /* 0x000000070b007c0c */ /* 0x000fe400097c2670 */
[----:B------:R-:W-:-:S11]  /*0d80*/  ISETP.EQ.OR P3, PT, R8, UR7, P2 ;  /* 0x0000000708007c0c */ /* 0x000fd60009762670 */
[C-C-:B------:R-:W-:Y:S02]  /*0d90*/  @!P6 IMAD R11, R5.reuse, R11, R0.reuse ;  /* 0x0000000b050be224 */ /* 0x140fe400078e0200 */
[----:B------:R-:W-:Y:S02]  /*0da0*/  @!P3 IMAD R9, R5, R8, R0 ;  /* 0x000000080509b224 */ /* 0x000fe400078e0200 */
[----:B------:R-:W-:-:S04]  /*0db0*/  @!P6 IMAD.WIDE.U32 R10, R11, 0x8, R28 ;  /* 0x000000080b0ae825 */ /* 0x000fc800078e001c */
[----:B0-----:R-:W-:Y:S02]  /*0dc0*/  @!P3 IMAD.WIDE.U32 R30, R9, 0x8, R28 ;  /* 0x00000008091eb825 */ /* 0x001fe400078e001c */
        /* <DEDUP_REMOVED lines=39> */
[----:B------:R-:W-:-:S04]  /*1040*/  @!P4 IMAD R9, R5, R21, R0 ;  /* 0x000000150509c224 */ /* 0x000fc800078e0200 */
[----:B------:R-:W-:Y:S01]  /*1050*/  @!P4 IMAD.WIDE.U32 R8, R9, 0x8, R28 ;  /* 0x000000080908c825 */ /* 0x000fe200078e001c */
[----:B------:R-:W-:-:S05]  /*1060*/  ISETP.EQ.OR P5, PT, R11, UR7, P2 ;  /* 0x000000070b007c0c */ /* 0x000fca00097a2670 */
[----:B------:R-:W3:Y:S01]  /*1070*/  @!P4 LDG.E.64 R8, desc[UR8][R8.64] ;  /* 0x000000080808c981 */ /* 0x000ee2000c1e1b00 */
[----:B------:R-:W-:-:S07]  /*1080*/  @!P6 IMAD R21, R5, R10, R0 ;  /* 0x0000000a0515e224 */ /* 0x000fce00078e0200 */
        /* <DEDUP_REMOVED lines=17> */
[----:B------:R-:W-:Y:S01]  /*11a0*/  IADD3 R10, R20, 0xc, RZ ;  /* 0x0000000c140a7810 */ /* 0x000fe20007ffe0ff */
        /* <DEDUP_REMOVED lines=41> */
.L_x_2170:
        /* <DEDUP_REMOVED lines=16> */
[----:B------:R-:W-:-:S04]  /*1540*/  @!P5 IMAD R31, R5, R31, R0 ;  /* 0x0000001f051fd224 */ /* 0x000fc800078e0200 */
[----:B------:R-:W-:-:S04]  /*1550*/  @!P5 IMAD.WIDE.U32 R30, R31, 0x8, R28 ;  /* 0x000000081f1ed825 */ /* 0x000fc800078e001c */
[----:B--2---:R-:W-:Y:S01]  /*1560*/  @!P3 FADD.FTZ R17, R17, R9 ;  /* 0x000000091111b221 */ /* 0x004fe20000010000 */
[----:B------:R-:W-:Y:S02]  /*1570*/  @!P0 IMAD R9, R5, R10, R0 ;  /* 0x0000000a05098224 */ /* 0x000fe400078e0200 */
[----:B------:R-:W-:Y:S01]  /*1580*/  @!P3 FADD.FTZ R16, R16, R8 ;  /* 0x000000081010b221 */ /* 0x000fe20000010000 */
[----:B------:R-:W2:Y:S01]  /*1590*/  @!P5 LDG.E.64 R10, desc[UR8][R30.64] ;  /* 0x000000081e0ad981 */ /* 0x000ea2000c1e1b00 */
[----:B------:R-:W-:Y:S01]  /*15a0*/  ISETP.EQ.OR P3, PT, R20, UR7, P2 ;  /* 0x0000000714007c0c */ /* 0x000fe20009762670 */
[----:B------:R-:W-:-:S06]  /*15b0*/  @!P0 IMAD.WIDE.U32 R8, R9, 0x8, R28 ;  /* 0x0000000809088825 */ /* 0x000fcc00078e001c */
[----:B------:R-:W4:Y:S01]  /*15c0*/  @!P0 LDG.E.64 R8, desc[UR8][R8.64] ;  /* 0x0000000808088981 */ /* 0x000f22000c1e1b00 */
[----:B---3--:R-:W-:Y:S01]  /*15d0*/  @!P4 FADD.FTZ R17, R17, R19 ;  /* 0x000000131111c221 */ /* 0x008fe20000010000 */
[----:B------:R-:W-:-:S04]  /*15e0*/  @!P4 FADD.FTZ R16, R16, R18 ;  /* 0x000000121010c221 */ /* 0x000fc80000010000 */
[----:B------:R-:W-:-:S04]  /*15f0*/  @!P3 IMAD R19, R5, R20, R0 ;  /* 0x000000140513b224 */ /* 0x000fc800078e0200 */
[----:B------:R-:W-:-:S06]  /*1600*/  @!P3 IMAD.WIDE.U32 R18, R19, 0x8, R28 ;  /* 0x000000081312b825 */ /* 0x000fcc00078e001c */
[----:B------:R-:W3:Y:S01]  /*1610*/  @!P3 LDG.E.64 R18, desc[UR8][R18.64] ;  /* 0x000000081212b981 */ /* 0x000ee2000c1e1b00 */
[----:B--2---:R-:W-:Y:S01]  /*1620*/  @!P5 FADD.FTZ R16, R16, R10 ;  /* 0x0000000a1010d221 */ /* 0x004fe20000010000 */
[C---:B------:R-:W-:Y:S01]  /*1630*/  IADD3 R10, R20.reuse, 0x1, RZ ;  /* 0x00000001140a7810 */ /* 0x040fe20007ffe0ff */
[----:B------:R-:W-:Y:S01]  /*1640*/  @!P5 FADD.FTZ R17, R17, R11 ;  /* 0x0000000b1111d221 */ /* 0x000fe20000010000 */
[----:B------:R-:W-:Y:S02]  /*1650*/  IADD3 R11, R20, 0x2, RZ ;  /* 0x00000002140b7810 */ /* 0x000fe40007ffe0ff */
[----:B------:R-:W-:Y:S02]  /*1660*/  ISETP.EQ.OR P5, PT, R10, UR7, P2 ;  /* 0x000000070a007c0c */ /* 0x000fe400097a2670 */
[----:B------:R-:W-:Y:S01]  /*1670*/  ISETP.EQ.OR P6, PT, R11, UR7, P2 ;  /* 0x000000070b007c0c */ /* 0x000fe200097c2670 */
[----:B----4-:R-:W-:Y:S01]  /*1680*/  @!P0 FADD.FTZ R16, R16, R8 ;  /* 0x0000000810108221 */ /* 0x010fe20000010000 */
[----:B------:R-:W-:-:S04]  /*1690*/  IADD3 R8, R20, 0x3, RZ ;  /* 0x0000000314087810 */ /* 0x000fc80007ffe0ff */
[----:B------:R-:W-:Y:S01]  /*16a0*/  ISETP.EQ.OR P4, PT, R8, UR7, P2 ;  /* 0x0000000708007c0c */ /* 0x000fe20009782670 */
[----:B------:R-:W-:-:S04]  /*16b0*/  @!P0 FADD.FTZ R17, R17, R9 ;  /* 0x0000000911118221 */ /* 0x000fc80000010000 */
[C-C-:B------:R-:W-:Y:S02]  /*16c0*/  @!P5 IMAD R31, R5.reuse, R10, R0.reuse ;  /* 0x0000000a051fd224 */ /* 0x140fe400078e0200 */
[----:B------:R-:W-:Y:S02]  /*16d0*/  @!P6 IMAD R11, R5, R11, R0 ;  /* 0x0000000b050be224 */ /* 0x000fe400078e0200 */
[----:B------:R-:W-:-:S04]  /*16e0*/  @!P5 IMAD.WIDE.U32 R30, R31, 0x8, R28 ;  /* 0x000000081f1ed825 */ /* 0x000fc800078e001c */
[----:B---3--:R-:W-:Y:S01]  /*16f0*/  @!P3 FADD.FTZ R17, R17, R19 ;  /* 0x000000131111b221 */ /* 0x008fe20000010000 */
[----:B------:R-:W-:-:S04]  /*1700*/  @!P6 IMAD.WIDE.U32 R10, R11, 0x8, R28 ;  /* 0x000000080b0ae825 */ /* 0x000fc800078e001c */
[----:B------:R-:W-:Y:S01]  /*1710*/  @!P3 FADD.FTZ R16, R16, R18 ;  /* 0x000000121010b221 */ /* 0x000fe20000010000 */
[----:B------:R-:W-:Y:S02]  /*1720*/  @!P4 IMAD R19, R5, R8, R0 ;  /* 0x000000080513c224 */ /* 0x000fe400078e0200 */
[----:B------:R-:W2:Y:S02]  /*1730*/  @!P5 LDG.E.64 R8, desc[UR8][R30.64] ;  /* 0x000000081e08d981 */ /* 0x000ea4000c1e1b00 */
[----:B------:R-:W-:Y:S02]  /*1740*/  @!P4 IMAD.WIDE.U32 R18, R19, 0x8, R28 ;  /* 0x000000081312c825 */ /* 0x000fe400078e001c */
[----:B------:R-:W3:Y:S04]  /*1750*/  @!P6 LDG.E.64 R10, desc[UR8][R10.64] ;  /* 0x000000080a0ae981 */ /* 0x000ee8000c1e1b00 */
[----:B------:R-:W4:Y:S01]  /*1760*/  @!P4 LDG.E.64 R18, desc[UR8][R18.64] ;  /* 0x000000081212c981 */ /* 0x000f22000c1e1b00 */
[----:B------:R-:W-:-:S02]  /*1770*/  IADD3 R15, R15, -0x4, RZ ;  /* 0xfffffffc0f0f7810 */ /* 0x000fc40007ffe0ff */
[----:B------:R-:W-:Y:S02]  /*1780*/  PLOP3.LUT P0, PT, PT, PT, PT, 0x8, 0x0 ;  /* 0x000000000000781c */ /* 0x000fe40003f0e170 */
[----:B------:R-:W-:Y:S02]  /*1790*/  IADD3 R15, R15, -0x4, RZ ;  /* 0xfffffffc0f0f7810 */ /* 0x000fe40007ffe0ff */
[----:B------:R-:W-:Y:S01]  /*17a0*/  IADD3 R20, R20, 0x4, RZ ;  /* 0x0000000414147810 */ /* 0x000fe20007ffe0ff */
[----:B--2---:R-:W-:Y:S01]  /*17b0*/  @!P5 FADD.FTZ R16, R16, R8 ;  /* 0x000000081010d221 */ /* 0x004fe20000010000 */
[----:B------:R-:W-:-:S03]  /*17c0*/  @!P5 FADD.FTZ R17, R17, R9 ;  /* 0x000000091111d221 */ /* 0x000fc60000010000 */
[----:B---3--:R-:W-:Y:S01]  /*17d0*/  @!P6 FADD.FTZ R16, R16, R10 ;  /* 0x0000000a1010e221 */ /* 0x008fe20000010000 */
[----:B------:R-:W-:-:S03]  /*17e0*/  @!P6 FADD.FTZ R17, R17, R11 ;  /* 0x0000000b1111e221 */ /* 0x000fc60000010000 */
[----:B----4-:R-:W-:Y:S01]  /*17f0*/  @!P4 FADD.FTZ R16, R16, R18 ;  /* 0x000000121010c221 */ /* 0x010fe20000010000 */
[----:B------:R-:W-:-:S07]  /*1800*/  @!P4 FADD.FTZ R17, R17, R19 ;  /* 0x000000131111c221 */ /* 0x000fce0000010000 */
.L_x_2172:
[----:B------:R-:W-:-:S13]  /*1810*/  ISETP.NE.OR P0, PT, R15, RZ, P0 ;  /* 0x000000ff0f00720c */ /* 0x000fda0000705670 */
[----:B------:R-:W-:Y:S05]  /*1820*/  @!P0 BRA `(.L_x_2168) ;  /* 0x00000000007c8947 */ /* 0x000fea0003800000 */
.L_x_2169:
        /* <DEDUP_REMOVED lines=31> */
.L_x_2168:
        /* <DEDUP_REMOVED lines=11> */
.L_x_2174:
[----:B------:R-:W-:Y:S05]  /*1ad0*/  BSYNC B0 ;  /* 0x0000000000007941 */ /* 0x000fea0003800000 */
.L_x_2173:
        /* <DEDUP_REMOVED lines=16> */
.L_x_2165:
[----:B------:R-:W-:Y:S01]  /*1be0*/  ULDC.64 UR12, c[0x0][0x218] ;  /* 0x00008600000c7ab9 */ /* 0x000fe20000000a00 */
[----:B------:R-:W-:Y:S01]  /*1bf0*/  LOP3.LUT P0, RZ, R2, UR7, RZ, 0xfc, !PT ;  /* 0x0000000702ff7c12 */ /* 0x000fe2000f80fcff */
[----:B------:R-:W1:Y:S01]  /*1c00*/  S2UR UR6, SR_CgaCtaId ;  /* 0x00000000000679c3 */ /* 0x000e620000008800 */
[----:B------:R-:W-:Y:S01]  /*1c10*/  ISETP.EQ.U32.AND P3, PT, RZ, UR12, PT ;  /* 0x0000000cff007c0c */ /* 0x000fe2000bf62070 */
[----:B------:R-:W-:Y:S01]  /*1c20*/  UMOV UR5, 0x400 ;  /* 0x0000040000057882 */ /* 0x000fe20000000000 */
[----:B0-----:R-:W-:Y:S01]  /*1c30*/  SHF.R.S32.HI R11, RZ, 0x1f, R26 ;  /* 0x0000001fff0b7819 */ /* 0x001fe2000001141a */
[----:B------:R-:W-:Y:S01]  /*1c40*/  ULDC UR11, c[0x0][0x2a4] ;  /* 0x0000a900000b7ab9 */ /* 0x000fe20000000800 */
[----:B------:R-:W-:Y:S01]  /*1c50*/  ISETP.EQ.OR.EX P0, PT, RZ, UR13, P0, P3 ;  /* 0x0000000dff007c0c */ /* 0x000fe20008702730 */
[----:B------:R-:W-:Y:S01]  /*1c60*/  ULDC.64 UR12, c[0x0][0x228] ;  /* 0x00008a00000c7ab9 */ /* 0x000fe20000000a00 */
[C---:B------:R-:W-:Y:S01]  /*1c70*/  SHF.L.U32 R20, R26.reuse, 0x1, RZ ;  /* 0x000000011a147819 */ /* 0x040fe200000006ff */
[----:B------:R-:W-:Y:S01]  /*1c80*/  ULDC.64 UR14, c[0x0][0x230] ;  /* 0x00008c00000e7ab9 */ /* 0x000fe20000000a00 */
[----:B------:R-:W-:-:S02]  /*1c90*/  SHF.L.U64.HI R26, R26, 0x1, R11 ;  /* 0x000000011a1a7819 */ /* 0x000fc4000001020b */
[----:B------:R-:W-:-:S04]  /*1ca0*/  IADD3 R14, P3, R20, UR12, RZ ;  /* 0x0000000c140e7c10 */ /* 0x000fc8000ff7e0ff */
[----:B------:R-:W-:-:S03]  /*1cb0*/  IADD3.X R15, R26, UR13, RZ, P3, !PT ;  /* 0x0000000d1a0f7c10 */ /* 0x000fc60009ffe4ff */
[----:B------:R-:W0:Y:S01]  /*1cc0*/  @!P0 LDC.64 R8, c[0x0][0x218] ;  /* 0x00008600ff088b82 */ /* 0x000e220000000a00 */
[----:B------:R-:W-:Y:S01]  /*1cd0*/  @!P0 FMUL.FTZ R11, R17, UR11 ;  /* 0x0000000b110b8c20 */ /* 0x000fe20008410000 */
[----:B------:R-:W-:Y:S01]  /*1ce0*/  @!P0 FMUL.FTZ R10, R16, UR11 ;  /* 0x0000000b100a8c20 */ /* 0x000fe20008410000 */
[----:B-1----:R-:W-:-:S09]  /*1cf0*/  ULEA UR5, UR6, UR5, 0x18 ;  /* 0x0000000506057291 */ /* 0x002fd2000f8ec03f */
[----:B------:R1:W-:Y:S01]  /*1d00*/  @!P2 STS.64 [UR5+0x30], R16 ;  /* 0x00003010ff00a988 */ /* 0x0003e20008000a05 */
[----:B0-----:R-:W-:Y:S01]  /*1d10*/  @!P0 IMAD.WIDE R18, R6, 0x8, R8 ;  /* 0x0000000806128825 */ /* 0x001fe200078e0208 */
[----:B------:R-:W-:-:S04]  /*1d20*/  IADD3 R8, P3, R20, UR14, RZ ;  /* 0x0000000e14087c10 */ /* 0x000fc8000ff7e0ff */
[----:B------:R-:W-:Y:S01]  /*1d30*/  @!P0 STG.E.64 desc[UR8][R18.64], R10 ;  /* 0x0000000a12008986 */ /* 0x000fe2000c101b08 */
[----:B------:R-:W-:Y:S01]  /*1d40*/  IADD3.X R9, R26, UR15, RZ, P3, !PT ;  /* 0x0000000f1a097c10 */ /* 0x000fe20009ffe4ff */
[----:B------:R-:W-:Y:S06]  /*1d50*/  BAR.SYNC.DEFER_BLOCKING 0x0 ;  /* 0x0000000000007b1d */ /* 0x000fec0000010000 */
[----:B------:R-:W2:Y:S04]  /*1d60*/  LDG.E.U16 R27, desc[UR8][R14.64] ;  /* 0x000000080e1b7981 */ /* 0x000ea8000c1e1500 */
[----:B------:R0:W3:Y:S04]  /*1d70*/  LDG.E.U16 R28, desc[UR8][R14.64+0x2] ;  /* 0x000002080e1c7981 */ /* 0x0000e8000c1e1500 */
[----:B------:R-:W4:Y:S04]  /*1d80*/  LDG.E.U16 R26, desc[UR8][R8.64] ;  /* 0x00000008081a7981 */ /* 0x000f28000c1e1500 */
[----:B------:R5:W4:Y:S01]  /*1d90*/  LDG.E.U16 R29, desc[UR8][R8.64+0x2] ;  /* 0x00000208081d7981 */ /* 0x000b22000c1e1500 */
[----:B------:R-:W-:Y:S01]  /*1da0*/  ISETP.NE.AND P2, PT, RZ, UR10, PT ;  /* 0x0000000aff007c0c */ /* 0x000fe2000bf45270 */
[----:B0-----:R-:W-:Y:S01]  /*1db0*/  HFMA2.MMA R14, -RZ, RZ, 1.875, 0 ;  /* 0x3f800000ff0e7435 */ /* 0x001fe200000001ff */
[----:B-1----:R-:W-:Y:S01]  /*1dc0*/  SHF.L.U32 R17, R12, 0x10, RZ ;  /* 0x000000100c117819 */ /* 0x002fe200000006ff */
[----:B------:R-:W0:Y:S01]  /*1dd0*/  LDS.64 R20, [UR5+0x30] ;  /* 0x00003005ff147984 */ /* 0x000e220008000a00 */
[----:B------:R-:W-:-:S02]  /*1de0*/  SHF.R.U32.HI R15, RZ, 0x2, R2 ;  /* 0x00000002ff0f7819 */ /* 0x000fc40000011602 */
[----:B-----5:R-:W-:Y:S02]  /*1df0*/  PRMT R9, R12, 0x7632, R9 ;  /* 0x000076320c097816 */ /* 0x020fe40000000009 */
[----:B------:R-:W-:Y:S02]  /*1e00*/  PRMT R8, R13, 0x7632, R8 ;  /* 0x000076320d087816 */ /* 0x000fe40000000008 */
[----:B------:R-:W-:Y:S01]  /*1e10*/  SHF.L.U32 R9, R9, 0x10, RZ ;  /* 0x0000001009097819 */ /* 0x000fe200000006ff */
[----:B0-----:R-:W-:-:S04]  /*1e20*/  FMUL.FTZ R20, R20, UR11 ;  /* 0x0000000b14147c20 */ /* 0x001fc80008410000 */
[C---:B------:R-:W-:Y:S01]  /*1e30*/  FMUL.FTZ R30, R20.reuse, R20 ;  /* 0x00000014141e7220 */ /* 0x040fe20000410000 */
[----:B------:R-:W-:Y:S01]  /*1e40*/  FADD.FTZ R11, -R20, R9 ;  /* 0x00000009140b7221 */ /* 0x000fe20000010100 */
[----:B------:R-:W-:Y:S02]  /*1e50*/  FADD.FTZ R9, R17, -R20 ;  /* 0x8000001411097221 */ /* 0x000fe40000010000 */
[----:B------:R-:W-:-:S05]  /*1e60*/  FFMA.FTZ R21, R21, UR11, -R30 ;  /* 0x0000000b15157c23 */ /* 0x000fca000801081e */
[----:B------:R-:W-:-:S13]  /*1e70*/  FSETP.GTU.FTZ.AND P0, PT, R21, RZ, PT ;  /* 0x000000ff1500720b */ /* 0x000fda0003f1c000 */
[----:B------:R-:W0:Y:S02]  /*1e80*/  @P0 LDC R10, c[0x0][0x238] ;  /* 0x00008e00ff0a0b82 */ /* 0x000e240000000800 */
[----:B0-----:R-:W-:-:S06]  /*1e90*/  @P0 FADD.FTZ R21, R21, R10 ;  /* 0x0000000a15150221 */ /* 0x001fcc0000010000 */
[----:B------:R-:W0:Y:S01]  /*1ea0*/  LDC R10, c[0x0][0x294] ;  /* 0x0000a500ff0a7b82 */ /* 0x000e220000000800 */
[----:B------:R-:W1:Y:S02]  /*1eb0*/  @P0 MUFU.RSQ R14, R21 ;  /* 0x00000015000e0308 */ /* 0x000e640000001400 */
[-C--:B-1----:R-:W-:Y:S01]  /*1ec0*/  FMUL.FTZ R11, R11, R14.reuse ;  /* 0x0000000e0b0b7220 */ /* 0x082fe20000410000 */
[----:B------:R-:W-:Y:S01]  /*1ed0*/  FMUL.FTZ R9, R9, R14 ;  /* 0x0000000e09097220 */ /* 0x000fe20000410000 */
[----:B0-----:R-:W-:Y:S01]  /*1ee0*/  IMAD R15, R10, UR7, R15 ;  /* 0x000000070a0f7c24 */ /* 0x001fe2000f8e020f */
[----:B--2---:R-:W-:Y:S02]  /*1ef0*/  SHF.L.U32 R27, R27, 0x10, RZ ;  /* 0x000000101b1b7819 */ /* 0x004fe400000006ff */
[----:B---3--:R-:W-:Y:S02]  /*1f00*/  SHF.L.U32 R28, R28, 0x10, RZ ;  /* 0x000000101c1c7819 */ /* 0x008fe400000006ff */
[----:B----4-:R-:W-:-:S02]  /*1f10*/  SHF.L.U32 R26, R26, 0x10, RZ ;  /* 0x000000101a1a7819 */ /* 0x010fc400000006ff */
[----:B------:R-:W-:-:S03]  /*1f20*/  SHF.L.U32 R29, R29, 0x10, RZ ;  /* 0x000000101d1d7819 */ /* 0x000fc600000006ff */
[----:B------:R-:W-:Y:S02]  /*1f30*/  FFMA.FTZ R10, R27, R9, R26 ;  /* 0x000000091b0a7223 */ /* 0x000fe4000001001a */
        /* <DEDUP_REMOVED lines=12> */
.L_x_2175:
[----:B------:R-:W-:Y:S01]  /*2000*/  ULDC.64 UR12, c[0x0][0x278] ;  /* 0x00009e00000c7ab9 */ /* 0x000fe20000000a00 */
[----:B------:R-:W-:Y:S01]  /*2010*/  SHF.R.S32.HI R9, RZ, 0x1f, R15 ;  /* 0x0000001fff097819 */ /* 0x000fe2000001140f */
[----:B------:R-:W-:Y:S01]  /*2020*/  BSSY B0, `(.L_x_2176) ;  /* 0x0000019000007945 */ /* 0x000fe20003800000 */
[----:B------:R-:W-:Y:S02]  /*2030*/  ISETP.GE.U32.AND P0, PT, R15, UR12, PT ;  /* 0x0000000c0f007c0c */ /* 0x000fe4000bf06070 */
[----:B------:R-:W-:Y:S02]  /*2040*/  SHF.L.U32 R17, R13, 0x10, RZ ;  /* 0x000000100d117819 */ /* 0x000fe400000006ff */
[----:B------:R-:W-:Y:S02]  /*2050*/  ISETP.GE.AND.EX P0, PT, R9, UR13, PT, P0 ;  /* 0x0000000d09007c0c */ /* 0x000fe4000bf06300 */
[----:B------:R-:W-:Y:S01]  /*2060*/  SHF.L.U32 R13, R8, 0x10, RZ ;  /* 0x00000010080d7819 */ /* 0x000fe200000006ff */
[----:B------:R-:W-:Y:S01]  /*2070*/  FADD.FTZ R17, R17, -R20 ;  /* 0x8000001411117221 */ /* 0x000fe20000010000 */
[----:B------:R-:W-:-:S03]  /*2080*/  ISETP.GT.U32.OR P0, PT, R2, 0x7f, P0 ;  /* 0x0000007f0200780c */ /* 0x000fc60000704470 */
[----:B------:R-:W-:Y:S01]  /*2090*/  FADD.FTZ R13, -R20, R13 ;  /* 0x0000000d140d7221 */ /* 0x000fe20000010100 */
[----:B------:R-:W-:-:S03]  /*20a0*/  FMUL.FTZ R17, R17, R14 ;  /* 0x0000000e11117220 */ /* 0x000fc60000410000 */
[----:B------:R-:W-:Y:S01]  /*20b0*/  FMUL.FTZ R13, R13, R14 ;  /* 0x0000000e0d0d7220 */ /* 0x000fe20000410000 */
[----:B------:R-:W-:-:S03]  /*20c0*/  FFMA.FTZ R14, R27, R17, R26 ;  /* 0x000000111b0e7223 */ /* 0x000fc6000001001a */
[----:B------:R-:W-:Y:S02]  /*20d0*/  FFMA.FTZ R29, R28, R13, R29 ;  /* 0x0000000d1c1d7223 */ /* 0x000fe4000001001d */
[----:B------:R-:W-:Y:S05]  /*20e0*/  @P0 BRA `(.L_x_2177) ;  /* 0x0000000000300947 */ /* 0x000fea0003800000 */
        /* <DEDUP_REMOVED lines=12> */
.L_x_2177:
[----:B------:R-:W-:Y:S05]  /*21b0*/  BSYNC B0 ;  /* 0x0000000000007941 */ /* 0x000fea0003800000 */
.L_x_2176:
[----:B------:R-:W-:Y:S05]  /*21c0*/  @!P2 BRA `(.L_x_2178) ;  /* 0x000000000028a947 */ /* 0x000fea0003800000 */
[----:B------:R-:W-:Y:S01]  /*21d0*/  FMUL.FTZ R8, R14, -1.4426950216293334961 ;  /* 0xbfb8aa3b0e087820 */ /* 0x000fe20000410000 */
        /* <DEDUP_REMOVED lines=9> */
.L_x_2178:
[----:B------:R-:W-:Y:S04]  /*2270*/  BSSY B0, `(.L_x_2179) ;  /* 0x000000e000007945 */ /* 0x000fe80003800000 */
[----:B------:R-:W-:Y:S05]  /*2280*/  @!P1 BRA `(.L_x_2180) ;  /* 0x0000000000309947 */ /* 0x000fea0003800000 */
[----:B------:R-:W-:Y:S01]  /*2290*/  SHF.R.S32.HI R8, RZ, 0x1f, R3 ;  /* 0x0000001fff087819 */ /* 0x000fe20000011403 */
[----:B------:R-:W-:Y:S01]  /*22a0*/  ULDC.64 UR12, c[0x0][0x270] ;  /* 0x00009c00000c7ab9 */ /* 0x000fe20000000a00 */
        /* <DEDUP_REMOVED lines=10> */
.L_x_2180:
[----:B------:R-:W-:Y:S05]  /*2350*/  BSYNC B0 ;  /* 0x0000000000007941 */ /* 0x000fea0003800000 */
.L_x_2179:
[----:B------:R-:W-:Y:S02]  /*2360*/  IADD3 R6, R5, R6, RZ ;  /* 0x0000000605067210 */ /* 0x000fe40007ffe0ff */
[----:B------:R-:W-:Y:S02]  /*2370*/  IADD3 R4, R4, 0x1, RZ ;  /* 0x0000000104047810 */ /* 0x000fe40007ffe0ff */
[----:B------:R-:W-:-:S13]  /*2380*/  ISETP.GE.AND P0, PT, R6, UR4, PT ;  /* 0x0000000406007c0c */ /* 0x000fda000bf06270 */
[----:B------:R-:W-:Y:S05]  /*2390*/  @!P0 BRA `(.L_x_2181) ;  /* 0xffffffdc00948947 */ /* 0x000fea000383ffff */
[----:B------:R-:W-:Y:S05]  /*23a0*/  EXIT ;  /* 0x000000000000794d */ /* 0x000fea0003800000 */
.L_x_2182:
        /* <DEDUP_REMOVED lines=13> */
.L_x_3372:


//--------------------- .text._Z35group_norm_nhwc_fwd_one_pass_kernelI11Bf16IOBf16WLi128ELi8ELi128EEv26Group_norm_nhwc_fwd_params --------------------------
	.section	.text._Z35group_norm_nhwc_fwd_one_pass_kernelI11Bf16IOBf16WLi128ELi8ELi128EEv26Group_norm_nhwc_fwd_params,"ax",@progbits
	.align	128
        .global         _Z35group_norm_nhwc_fwd_one_pass_kernelI11Bf16IOBf16WLi128ELi8ELi128EEv26Group_norm_nhwc_fwd_params
        .type           _Z35group_norm_nhwc_fwd_one_pass_kernelI11Bf16IOBf16WLi128ELi8ELi128EEv26Group_norm_nhwc_fwd_params,@function
        .size           _Z35group_norm_nhwc_fwd_one_pass_kernelI11Bf16IOBf16WLi128ELi8ELi128EEv26Group_norm_nhwc_fwd_params,(.L_x_3373 - _Z35group_norm_nhwc_fwd_one_pass_kernelI11Bf16IOBf16WLi128ELi8ELi128EEv26Group_norm_nhwc_fwd_params)
        .other          _Z35group_norm_nhwc_fwd_one_pass_kernelI11Bf16IOBf16WLi128ELi8ELi128EEv26Group_norm_nhwc_fwd_params,@"STO_CUDA_ENTRY STV_DEFAULT"
_Z35group_norm_nhwc_fwd_one_pass_kernelI11Bf16IOBf16WLi128ELi8ELi128EEv26Group_norm_nhwc_fwd_params:
.text._Z35group_norm_nhwc_fwd_one_pass_kernelI11Bf16IOBf16WLi128ELi8ELi128EEv26Group_norm_nhwc_fwd_params:
        /* <DEDUP_REMOVED lines=19> */
.L_x_2207:
[----:B01----:R-:W0:Y:S01]  /*0130*/  LDC R7, c[0x0][0x288] ;  /* 0x0000a200ff077b82 */ /* 0x003e220000000800 */
        /* <DEDUP_REMOVED lines=34> */
[----:B------:R-:W-:Y:S02]  /*0360*/  SHF.R.S32.HI R19, RZ, 0x1f, R18 ;  /* 0x0000001fff137819 */ /* 0x000fe40000011412 */
        /* <DEDUP_REMOVED lines=38> */
[----:B------:R-:W-:Y:S01]  /*05d0*/  @P0 LEA.HI.X R31, R28, R11, R7, 0x1, P5 ;  /* 0x0000000b1c1f0211 */ /* 0x000fe200028f0c07 */
[----:B------:R-:W-:Y:S01]  /*05e0*/  @P2 IMAD.IADD R7, R17, 0x1, R15 ;  /* 0x0000000111072824 */ /* 0x000fe200078e020f */
[----:B------:R-:W3:Y:S08]  /*05f0*/  @P3 LDC.64 R10, c[0x0][0x270] ;  /* 0x00009c00ff0a3b82 */ /* 0x000ef00000000a00 */
        /* <DEDUP_REMOVED lines=36> */
[----:B------:R-:W-:Y:S02]  /*0840*/  SHF.L.U32 R11, R10, 0x10, RZ ;  /* 0x000000100a0b7819 */ /* 0x000fe400000006ff */
[----:B------:R-:W-:-:S02]  /*0850*/  SHF.L.U32 R10, R7, 0x10, RZ ;  /* 0x00000010070a7819 */ /* 0x000fc400000006ff */
[----:B------:R-:W-:Y:S01]  /*0860*/  SHF.L.U32 R18, R12, 0x10, RZ ;  /* 0x000000100c127819 */ /* 0x000fe200000006ff */
[----:B------:R-:W-:Y:S01]  /*0870*/  FMUL.FTZ R15, R11, R11 ;  /* 0x0000000b0b0f7220 */ /* 0x000fe20000410000 */
[----:B------:R-:W-:Y:S01]  /*0880*/  FMUL.FTZ R21, R19, R19 ;  /* 0x0000001313157220 */ /* 0x000fe20000410000 */
[C---:B------:R-:W-:Y:S02]  /*0890*/  FADD.FTZ R11, R10.reuse, R11 ;  /* 0x0000000b0a0b7221 */ /* 0x040fe40000010000 */
[----:B------:R-:W-:Y:S01]  /*08a0*/  FFMA.FTZ R10, R10, R10, R15 ;  /* 0x0000000a0a0a7223 */ /* 0x000fe2000001000f */
[C---:B------:R-:W-:Y:S01]  /*08b0*/  FADD.FTZ R16, R18.reuse, R19 ;  /* 0x0000001312107221 */ /* 0x040fe20000010000 */
        /* <DEDUP_REMOVED lines=11> */
[----:B------:R-:W-:Y:S02]  /*0970*/  IMAD.U32 R10, R14, 0x10000, RZ ;  /* 0x000100000e0a7824 */ /* 0x000fe400078e00ff */
        /* <DEDUP_REMOVED lines=56> */
.L_x_2184:
[----:B------:R-:W-:Y:S05]  /*0d00*/  BSYNC B0 ;  /* 0x0000000000007941 */ /* 0x000fea0003800000 */
.L_x_2183:
        /* <DEDUP_REMOVED lines=25> */
.L_x_2187:
[----:B0-----:R-:W2:Y:S04]  /*0ea0*/  LDG.E.STRONG.GPU R10, desc[UR8][R8.64] ;  /* 0x00000008080a7981 */ /* 0x001ea8000c1ef900 */
[----:B--2---:R-:W-:Y:S01]  /*0eb0*/  CCTL.IVALL ;  /* 0x00000000ff00798f */ /* 0x004fe20002000000 */
[----:B------:R-:W-:Y:S05]  /*0ec0*/  YIELD ;  /* 0x0000000000007946 */ /* 0x000fea0003800000 */
[----:B------:R-:W-:-:S13]  /*0ed0*/  ISETP.NE.AND P0, PT, R10, R19, PT ;  /* 0x000000130a00720c */ /* 0x000fda0003f05270 */
[----:B------:R-:W-:Y:S05]  /*0ee0*/  @P0 BRA `(.L_x_2187) ;  /* 0xfffffffc00ec0947 */ /* 0x000fea000383ffff */
.L_x_2186:
        /* <DEDUP_REMOVED lines=17> */
.L_x_2191:
        /* <DEDUP_REMOVED lines=66> */
[----:B------:R-:W-:Y:S02]  /*1420*/  VIADD R8, R20, 0xb ;  /* 0x0000000b14087836 */ /* 0x000fe40000000000 */
[----:B------:R-:W-:-:S03]  /*1430*/  ISETP.EQ.OR P4, PT, R9, UR7, P2 ;  /* 0x0000000709007c0c */ /* 0x000fc60009782670 */
[----:B------:R-:W-:Y:S01]  /*1440*/  ISETP.EQ.OR P3, PT, R8, UR7, P2 ;  /* 0x0000000708007c0c */ /* 0x000fe20009762670 */
[----:B--2---:R-:W-:Y:S01]  /*1450*/  @!P6 FADD.FTZ R16, R16, R18 ;  /* 0x000000121010e221 */ /* 0x004fe20000010000 */
[----:B------:R-:W-:-:S08]  /*1460*/  @!P6 FADD.FTZ R17, R17, R19 ;  /* 0x000000131111e221 */ /* 0x000fd00000010000 */
        /* <DEDUP_REMOVED lines=44> */
.L_x_2190:
        /* <DEDUP_REMOVED lines=61> */
.L_x_2192:
[----:B------:R-:W-:-:S13]  /*1b00*/  ISETP.NE.OR P0, PT, R15, RZ, P0 ;  /* 0x000000ff0f00720c */ /* 0x000fda0000705670 */
[----:B------:R-:W-:Y:S05]  /*1b10*/  @!P0 BRA `(.L_x_2188) ;  /* 0x00000000007c8947 */ /* 0x000fea0003800000 */
.L_x_2189:
[----:B------:R-:W-:-:S13]  /*1b20*/  ISETP.EQ.OR P0, PT, R20, UR7, P2 ;  /* 0x0000000714007c0c */ /* 0x000fda0009702670 */
[----:B------:R-:W-:-:S04]  /*1b30*/  @!P0 IMAD R9, R3, R20, R0 ;  /* 0x0000001403098224 */ /* 0x000fc800078e0200 */
[----:B------:R-:W-:-:S06]  /*1b40*/  @!P0 IMAD.WIDE.U32 R8, R9, 0x8, R28 ;  /* 0x0000000809088825 */ /* 0x000fcc00078e001c */
[----:B------:R-:W2:Y:S01]  /*1b50*/  @!P0 LDG.E.64 R8, desc[UR8][R8.64] ;  /* 0x0000000808088981 */ /* 0x000ea2000c1e1b00 */
[C---:B------:R-:W-:Y:S01]  /*1b60*/  IADD3 R31, R20.reuse, 0x1, RZ ;  /* 0x00000001141f7810 */ /* 0x040fe20007ffe0ff */
[C---:B------:R-:W-:Y:S01]  /*1b70*/  VIADD R11, R20.reuse, 0x2 ;  /* 0x00000002140b7836 */ /* 0x040fe20000000000 */
[----:B------:R-:W-:Y:S02]  /*1b80*/  IADD3 R18, R20, 0x3, RZ ;  /* 0x0000000314127810 */ /* 0x000fe40007ffe0ff */
[----:B------:R-:W-:Y:S02]  /*1b90*/  ISETP.EQ.OR P3, PT, R31, UR7, P2 ;  /* 0x000000071f007c0c */ /* 0x000fe40009762670 */
[----:B------:R-:W-:Y:S02]  /*1ba0*/  ISETP.EQ.OR P4, PT, R11, UR7, P2 ;  /* 0x000000070b007c0c */ /* 0x000fe40009782670 */
[----:B------:R-:W-:-:S09]  /*1bb0*/  ISETP.EQ.OR P5, PT, R18, UR7, P2 ;  /* 0x0000000712007c0c */ /* 0x000fd200097a2670 */
        /* <DEDUP_REMOVED lines=21> */
.L_x_2188:
        /* <DEDUP_REMOVED lines=12> */
.L_x_2194:
[----:B------:R-:W-:Y:S05]  /*1dd0*/  BSYNC B0 ;  /* 0x0000000000007941 */ /* 0x000fea0003800000 */
.L_x_2193:
        /* <DEDUP_REMOVED lines=16> */
.L_x_2185:
        /* <DEDUP_REMOVED lines=13> */
[----:B------:R-:W-:Y:S01]  /*1fb0*/  ULDC.64 UR14, c[0x0][0x278] ;  /* 0x00009e00000e7ab9 */ /* 0x000fe20000000a00 */
[----:B-1----:R-:W-:Y:S01]  /*1fc0*/  ULEA UR5, UR6, UR5, 0x18 ;  /* 0x0000000506057291 */ /* 0x002fe2000f8ec03f */
[----:B0-----:R-:W-:-:S04]  /*1fd0*/  @P1 IMAD.WIDE R20, R6, 0x8, R8 ;  /* 0x0000000806141825 */ /* 0x001fc800078e0208 */
[----:B------:R-:W-:Y:S01]  /*1fe0*/  @P1 FMUL.FTZ R9, R17, UR11 ;  /* 0x0000000b11091c20 */ /* 0x000fe20008410000 */
[----:B------:R-:W-:-:S03]  /*1ff0*/  @P1 FMUL.FTZ R8, R16, UR11 ;  /* 0x0000000b10081c20 */ /* 0x000fc60008410000 */
[----:B------:R-:W-:Y:S04]  /*2000*/  @!P2 STS.64 [UR5+0x30], R16 ;  /* 0x00003010ff00a988 */ /* 0x000fe80008000a05 */
[----:B------:R0:W-:Y:S01]  /*2010*/  @P1 STG.E.64 desc[UR8][R20.64], R8 ;  /* 0x0000000814001986 */ /* 0x0001e2000c101b08 */
[----:B------:R-:W-:Y:S08]  /*2020*/  BAR.SYNC.DEFER_BLOCKING 0x0 ;  /* 0x0000000000007b1d */ /* 0x000ff00000010000 */
[----:B0-----:R-:W0:Y:S01]  /*2030*/  LDC R20, c[0x0][0x294] ;  /* 0x0000a500ff147b82 */ /* 0x001e220000000800 */
[----:B------:R-:W2:Y:S04]  /*2040*/  LDG.E.U16 R8, desc[UR8][R18.64+0x2] ;  /* 0x0000020812087981 */ /* 0x000ea8000c1e1500 */
[----:B------:R-:W3:Y:S04]  /*2050*/  LDG.E.U16 R15, desc[UR8][R10.64+0x2] ;  /* 0x000002080a0f7981 */ /* 0x000ee8000c1e1500 */
[----:B------:R-:W4:Y:S04]  /*2060*/  LDG.E.U16 R16, desc[UR8][R18.64] ;  /* 0x0000000812107981 */ /* 0x000f28000c1e1500 */
[----:B------:R1:W5:Y:S04]  /*2070*/  LDG.E.U16 R9, desc[UR8][R10.64] ;  /* 0x000000080a097981 */ /* 0x000368000c1e1500 */
[----:B-1----:R-:W1:Y:S02]  /*2080*/  LDS.64 R10, [UR5+0x30] ;  /* 0x00003005ff0a7984 */ /* 0x002e640008000a00 */
[----:B-1----:R-:W-:-:S04]  /*2090*/  FMUL.FTZ R10, R10, UR11 ;  /* 0x0000000b0a0a7c20 */ /* 0x002fc80008410000 */
[----:B------:R-:W-:-:S04]  /*20a0*/  FMUL.FTZ R26, R10, R10 ;  /* 0x0000000a0a1a7220 */ /* 0x000fc80000410000 */
[----:B------:R-:W-:-:S05]  /*20b0*/  FFMA.FTZ R26, R11, UR11, -R26 ;  /* 0x0000000b0b1a7c23 */ /* 0x000fca000801081a */
[----:B------:R-:W-:-:S13]  /*20c0*/  FSETP.GTU.FTZ.AND P0, PT, R26, RZ, PT ;  /* 0x000000ff1a00720b */ /* 0x000fda0003f1c000 */
[----:B------:R-:W1:Y:S01]  /*20d0*/  @P0 LDC R17, c[0x0][0x238] ;  /* 0x00008e00ff110b82 */ /* 0x000e620000000800 */
[----:B------:R-:W-:Y:S01]  /*20e0*/  HFMA2.MMA R11, -RZ, RZ, 1.875, 0 ;  /* 0x3f800000ff0b7435 */ /* 0x000fe200000001ff */
[C---:B------:R-:W-:Y:S02]  /*20f0*/  PRMT R18, R7.reuse, 0x7632, R18 ;  /* 0x0000763207127816 */ /* 0x040fe40000000012 */
[----:B------:R-:W-:Y:S02]  /*2100*/  ISETP.NE.AND P2, PT, RZ, UR10, PT ;  /* 0x0000000aff007c0c */ /* 0x000fe4000bf45270 */
[----:B------:R-:W-:Y:S02]  /*2110*/  SHF.L.U32 R18, R18, 0x10, RZ ;  /* 0x0000001012127819 */ /* 0x000fe400000006ff */
[----:B------:R-:W-:Y:S01]  /*2120*/  SHF.L.U32 R7, R7, 0x10, RZ ;  /* 0x0000001007077819 */ /* 0x000fe200000006ff */
[----:B-1----:R-:W-:-:S04]  /*2130*/  @P0 FADD.FTZ R26, R26, R17 ;  /* 0x000000111a1a0221 */ /* 0x002fc80000010000 */
[----:B------:R1:W1:Y:S01]  /*2140*/  @P0 MUFU.RSQ R11, R26 ;  /* 0x0000001a000b0308 */ /* 0x0002620000001400 */
[----:B------:R-:W-:Y:S01]  /*2150*/  SHF.R.U32.HI R17, RZ, 0x2, R2 ;  /* 0x00000002ff117819 */ /* 0x000fe20000011602 */
[----:B------:R-:W-:Y:S01]  /*2160*/  FADD.FTZ R18, -R10, R18 ;  /* 0x000000120a127221 */ /* 0x000fe20000010100 */
[----:B------:R-:W-:-:S03]  /*2170*/  PRMT R19, R12, 0x7632, R19 ;  /* 0x000076320c137816 */ /* 0x000fc60000000013 */
[----:B0-----:R-:W-:Y:S01]  /*2180*/  IMAD R17, R20, UR7, R17 ;  /* 0x0000000714117c24 */ /* 0x001fe2000f8e0211 */
[----:B------:R-:W-:Y:S01]  /*2190*/  PRMT R20, R13, 0x7632, R20 ;  /* 0x000076320d147816 */ /* 0x000fe20000000014 */
[----:B------:R-:W-:Y:S01]  /*21a0*/  FADD.FTZ R27, R7, -R10 ;  /* 0x8000000a071b7221 */ /* 0x000fe20000010000 */
[----:B------:R-:W-:Y:S02]  /*21b0*/  SHF.L.U32 R21, R13, 0x10, RZ ;  /* 0x000000100d157819 */ /* 0x000fe400000006ff */
[----:B-1----:R-:W-:Y:S02]  /*21c0*/  PRMT R26, R14, 0x7632, R26 ;  /* 0x000076320e1a7816 */ /* 0x002fe4000000001a */
[----:B------:R-:W-:Y:S02]  /*21d0*/  ISETP.GE.U32.AND P0, PT, R17, UR14, PT ;  /* 0x0000000e11007c0c */ /* 0x000fe4000bf06070 */
[----:B------:R-:W-:Y:S02]  /*21e0*/  SHF.R.S32.HI R13, RZ, 0x1f, R17 ;  /* 0x0000001fff0d7819 */ /* 0x000fe40000011411 */
[----:B------:R-:W-:Y:S01]  /*21f0*/  SHF.L.U32 R12, R12, 0x10, RZ ;  /* 0x000000100c0c7819 */ /* 0x000fe200000006ff */
[----:B------:R-:W-:Y:S01]  /*2200*/  FMUL.FTZ R18, R18, R11 ;  /* 0x0000000b12127220 */ /* 0x000fe20000410000 */
[----:B------:R-:W-:-:S02]  /*2210*/  SHF.L.U32 R14, R14, 0x10, RZ ;  /* 0x000000100e0e7819 */ /* 0x000fc400000006ff */
[----:B------:R-:W-:Y:S02]  /*2220*/  SHF.L.U32 R19, R19, 0x10, RZ ;  /* 0x0000001013137819 */ /* 0x000fe400000006ff */
[----:B------:R-:W-:Y:S01]  /*2230*/  SHF.L.U32 R20, R20, 0x10, RZ ;  /* 0x0000001014147819 */ /* 0x000fe200000006ff */
[----:B------:R-:W-:Y:S01]  /*2240*/  FMUL.FTZ R27, R27, R11 ;  /* 0x0000000b1b1b7220 */ /* 0x000fe20000410000 */
[----:B------:R-:W-:Y:S02]  /*2250*/  SHF.L.U32 R26, R26, 0x10, RZ ;  /* 0x000000101a1a7819 */ /* 0x000fe400000006ff */
[----:B------:R-:W-:Y:S01]  /*2260*/  ISETP.GE.AND.EX P0, PT, R13, UR15, PT, P0 ;  /* 0x0000000f0d007c0c */ /* 0x000fe2000bf06300 */
[--C-:B------:R-:W-:Y:S01]  /*2270*/  FADD.FTZ R7, R12, -R10.reuse ;  /* 0x8000000a0c077221 */ /* 0x100fe20000010000 */
[C---:B------:R-:W-:Y:S01]  /*2280*/  FADD.FTZ R19, -R10.reuse, R19 ;  /* 0x000000130a137221 */ /* 0x040fe20000010100 */
[----:B------:R-:W-:Y:S01]  /*2290*/  FADD.FTZ R21, R21, -R10 ;  /* 0x8000000a15157221 */ /* 0x000fe20000010000 */
[----:B------:R-:W-:Y:S01]  /*22a0*/  FADD.FTZ R20, -R10, R20 ;  /* 0x000000140a147221 */ /* 0x000fe20000010100 */
[----:B------:R-:W-:Y:S01]  /*22b0*/  FADD.FTZ R14, R14, -R10 ;  /* 0x8000000a0e0e7221 */ /* 0x000fe20000010000 */
[----:B------:R-:W-:Y:S01]  /*22c0*/  ISETP.LT.U32.AND P0, PT, R2, 0x80, !P0 ;  /* 0x000000800200780c */ /* 0x000fe20004701070 */
[----:B------:R-:W-:Y:S01]  /*22d0*/  FADD.FTZ R10, -R10, R26 ;  /* 0x0000001a0a0a7221 */ /* 0x000fe20000010100 */
[----:B--2---:R-:W-:-:S02]  /*22e0*/  SHF.L.U32 R8, R8, 0x10, RZ ;  /* 0x0000001008087819 */ /* 0x004fc400000006ff */
[----:B---3--:R-:W-:Y:S02]  /*22f0*/  SHF.L.U32 R15, R15, 0x10, RZ ;  /* 0x000000100f0f7819 */ /* 0x008fe400000006ff */
[----:B----4-:R-:W-:-:S03]  /*2300*/  SHF.L.U32 R16, R16, 0x10, RZ ;  /* 0x0000001010107819 */ /* 0x010fc600000006ff */
[----:B------:R-:W-:Y:S01]  /*2310*/  FFMA.FTZ R28, R8, R18, R15 ;  /* 0x00000012081c7223 */ /* 0x000fe2000001000f */
[----:B-----5:R-:W-:-:S04]  /*2320*/  IMAD.U32 R9, R9, 0x10000, RZ ;  /* 0x0001000009097824 */ /* 0x020fc800078e00ff */
        /* <DEDUP_REMOVED lines=12> */
.L_x_2195:
        /* <DEDUP_REMOVED lines=9> */
[----:B------:R-:W-:Y:S02]  /*2480*/  IADD3 R27, R13, R27, RZ ;  /* 0x0000001b0d1b7210 */ /* 0x000fe40007ffe0ff */
[----:B------:R-:W-:Y:S02]  /*2490*/  LEA R26, P0, R12, UR12, 0x1 ;  /* 0x0000000c0c1a7c11 */ /* 0x000fe4000f8008ff */
[----:B------:R-:W-:Y:S02]  /*24a0*/  F2FP.BF16.F32.PACK_AB R13, R28, R18 ;  /* 0x000000121c0d723e */ /* 0x000fe400000010ff */
[----:B------:R-:W-:-:S05]  /*24b0*/  LEA.HI.X R27, R12, UR13, R27, 0x1, P0 ;  /* 0x0000000d0c1b7c11 */ /* 0x000fca00080f0c1b */
[----:B------:R0:W-:Y:S04]  /*24c0*/  STG.E desc[UR8][R26.64], R13 ;  /* 0x0000000d1a007986 */ /* 0x0001e8000c101908 */
.L_x_2197:
[----:B------:R-:W-:Y:S05]  /*24d0*/  BSYNC B0 ;  /* 0x0000000000007941 */ /* 0x000fea0003800000 */
.L_x_2196:
[-C--:B------:R-:W-:Y:S01]  /*24e0*/  FMUL.FTZ R7, R7, R11.reuse ;  /* 0x0000000b07077220 */ /* 0x080fe20000410000 */
[-C--:B------:R-:W-:Y:S01]  /*24f0*/  FMUL.FTZ R18, R21, R11.reuse ;  /* 0x0000000b15127220 */ /* 0x080fe20000410000 */
[C---:B0-----:R-:W-:Y:S01]  /*2500*/  IADD3 R13, R17.reuse, 0x20, RZ ;  /* 0x00000020110d7810 */ /* 0x041fe20007ffe0ff */
[----:B------:R-:W-:Y:S01]  /*2510*/  FMUL.FTZ R26, R14, R11 ;  /* 0x0000000b0e1a7220 */ /* 0x000fe20000410000 */
        /* <DEDUP_REMOVED lines=12> */
[C-C-:B------:R-:W-:Y:S01]  /*25e0*/  FFMA.FTZ R20, R8.reuse, R20, R15.reuse ;  /* 0x0000001408147223 */ /* 0x140fe2000001000f */
        /* <DEDUP_REMOVED lines=21> */
.L_x_2198:
        /* <DEDUP_REMOVED lines=14> */
.L_x_2200:
[----:B------:R-:W-:Y:S05]  /*2820*/  BSYNC B0 ;  /* 0x0000000000007941 */ /* 0x000fea0003800000 */
.L_x_2199:
        /* <DEDUP_REMOVED lines=11> */
.L_x_2201:
[----:B------:R-:W-:Y:S04]  /*28e0*/  BSSY B0, `(.L_x_2202) ;  /* 0x000000e000007945 */ /* 0x000fe80003800000 */
        /* <DEDUP_REMOVED lines=13> */
.L_x_2203:
[----:B------:R-:W-:Y:S05]  /*29c0*/  BSYNC B0 ;  /* 0x0000000000007941 */ /* 0x000fea0003800000 */
.L_x_2202:
[----:B------:R-:W-:Y:S05]  /*29d0*/  @!P2 BRA `(.L_x_2204) ;  /* 0x000000000028a947 */ /* 0x000fea0003800000 */
        /* <DEDUP_REMOVED lines=10> */
.L_x_2204:
        /* <DEDUP_REMOVED lines=13> */
.L_x_2206:
[----:B------:R-:W-:Y:S05]  /*2b50*/  BSYNC B0 ;  /* 0x0000000000007941 */ /* 0x000fea0003800000 */
.L_x_2205:
[----:B------:R-:W-:Y:S02]  /*2b60*/  IADD3 R6, R3, R6, RZ ;  /* 0x0000000603067210 */ /* 0x000fe40007ffe0ff */
[----:B------:R-:W-:Y:S02]  /*2b70*/  IADD3 R5, R5, 0x1, RZ ;  /* 0x0000000105057810 */ /* 0x000fe40007ffe0ff */
[----:B------:R-:W-:-:S13]  /*2b80*/  ISETP.GE.AND P0, PT, R6, UR4, PT ;  /* 0x0000000406007c0c */ /* 0x000fda000bf06270 */
[----:B------:R-:W-:Y:S05]  /*2b90*/  @!P0 BRA `(.L_x_2207) ;  /* 0xffffffd400648947 */ /* 0x000fea000383ffff */
[----:B------:R-:W-:Y:S05]  /*2ba0*/  EXIT ;  /* 0x000000000000794d */ /* 0x000fea0003800000 */
.L_x_2208:
        /* <DEDUP_REMOVED lines=13> */
.L_x_3373:


//--------------------- .text._Z35group_norm_nhwc_fwd_one_pass_kernelI11Bf16IOBf16WLi256ELi8ELi128EEv26Group_norm_nhwc_fwd_params --------------------------
	.section	.text._Z35group_norm_nhwc_fwd_one_pass_kernelI11Bf16IOBf16WLi256ELi8ELi128EEv26Group_norm_nhwc_fwd_params,"ax",@progbits
	.align	128
        .global         _Z35group_norm_nhwc_fwd_one_pass_kernelI11Bf16IOBf16WLi256ELi8ELi128EEv26Group_norm_nhwc_fwd_params
        .type           _Z35group_norm_nhwc_fwd_one_pass_kernelI11Bf16IOBf16WLi256ELi8ELi128EEv26Group_norm_nhwc_fwd_params,@function
        .size           _Z35group_norm_nhwc_fwd_one_pass_kernelI11Bf16IOBf16WLi256ELi8ELi128EEv26Group_norm_nhwc_fwd_params,(.L_x_3374 - _Z35group_norm_nhwc_fwd_one_pass_kernelI11Bf16IOBf16WLi256ELi8ELi128EEv26Group_norm_nhwc_fwd_params)
        .other          _Z35group_norm_nhwc_fwd_one_pass_kernelI11Bf16IOBf16WLi256ELi8ELi128EEv26Group_norm_nhwc_fwd_params,@"STO_CUDA_ENTRY STV_DEFAULT"
_Z35group_norm_nhwc_fwd_one_pass_kernelI11Bf16IOBf16WLi256ELi8ELi128EEv26Group_norm_nhwc_fwd_params:
.text._Z35group_norm_nhwc_fwd_one_pass_kernelI11Bf16IOBf16WLi256ELi8ELi128EEv26Group_norm_nhwc_fwd_params:
        /* <DEDUP_REMOVED lines=10> */
[----:B------:R-:W-:Y:S01]  /*00a0*/  R2UR UR13, R0 ;  /* 0x00000000000d72ca */ /* 0x000fe200000e0000 */
[----:B------:R-:W-:Y:S01]  /*00b0*/  UMOV UR4, 0x400 ;  /* 0x0000040000047882 */ /* 0x000fe20000000000 */
[----:B------:R-:W2:Y:S01]  /*00c0*/  S2R R3, SR_LANEID ;  /* 0x0000000000037919 */ /* 0x000ea20000000000 */
[----:B------:R-:W-:Y:S01]  /*00d0*/  ULDC UR11, c[0x0][0x10] ;  /* 0x00000400000b7ab9 */ /* 0x000fe20000000800 */
[----:B------:R-:W-:Y:S01]  /*00e0*/  ULDC.U8 UR12, c[0x0][0x28c] ;  /* 0x0000a300000c7ab9 */ /* 0x000fe20000000000 */
[----:B------:R-:W-:Y:S02]  /*00f0*/  ULDC.64 UR8, c[0x0][0x208] ;  /* 0x0000820000087ab9 */ /* 0x000fe40000000a00 */
[----:B------:R-:W1:Y:S08]  /*0100*/  LDC R7, c[0x0][0x294] ;  /* 0x0000a500ff077b82 */ /* 0x000e700000000800 */
[----:B------:R-:W3:Y:S01]  /*0110*/  S2UR UR6, SR_CgaCtaId ;  /* 0x00000000000679c3 */ /* 0x000ee20000008800 */
[----:B0-----:R-:W-:-:S02]  /*0120*/  SHF.R.U32.HI R30, RZ, 0x2, R2 ;  /* 0x00000002ff1e7819 */ /* 0x001fc40000011602 */
[----:B------:R-:W-:-:S03]  /*0130*/  SHF.R.S32.HI R5, RZ, 0x1f, R2 ;  /* 0x0000001fff057819 */ /* 0x000fc60000011402 */
[----:B-1----:R-:W-:Y:S01]  /*0140*/  IMAD R30, R7, UR10, R30 ;  /* 0x0000000a071e7c24 */ /* 0x002fe2000f8e021e */
[----:B------:R-:W-:Y:S01]  /*0150*/  LEA.HI R5, R5, R2, RZ, 0x5 ;  /* 0x0000000205057211 */ /* 0x000fe200078f28ff */
[----:B---3--:R-:W-:-:S03]  /*0160*/  ULEA UR4, UR6, UR4, 0x18 ;  /* 0x0000000406047291 */ /* 0x008fc6000f8ec03f */
[C---:B------:R-:W-:Y:S02]  /*0170*/  IADD3 R29, R30.reuse, 0x20, RZ ;  /* 0x000000201e1d7810 */ /* 0x040fe40007ffe0ff */
[C---:B------:R-:W-:Y:S02]  /*0180*/  IADD3 R4, R30.reuse, 0xe0, RZ ;  /* 0x000000e01e047810 */ /* 0x040fe40007ffe0ff */
[----:B------:R-:W-:Y:S02]  /*0190*/  SHF.R.S32.HI R6, RZ, 0x5, R5 ;  /* 0x00000005ff067819 */ /* 0x000fe40000011405 */
[C---:B------:R-:W-:Y:S02]  /*01a0*/  IADD3 R28, R30.reuse, 0xa0, RZ ;  /* 0x000000a01e1c7810 */ /* 0x040fe40007ffe0ff */
[----:B------:R-:W-:Y:S02]  /*01b0*/  IADD3 R5, R30, 0xc0, RZ ;  /* 0x000000c01e057810 */ /* 0x000fe40007ffe0ff */
[----:B------:R-:W-:-:S02]  /*01c0*/  SHF.R.S32.HI R7, RZ, 0x1f, R29 ;  /* 0x0000001fff077819 */ /* 0x000fc4000001141d */
[----:B------:R-:W-:Y:S02]  /*01d0*/  SHF.R.S32.HI R9, RZ, 0x1f, R4 ;  /* 0x0000001fff097819 */ /* 0x000fe40000011404 */
[----:B------:R-:W-:Y:S01]  /*01e0*/  LEA R6, R6, UR4, 0x3 ;  /* 0x0000000406067c11 */ /* 0x000fe2000f8e18ff */
[----:B--2---:R-:W-:-:S06]  /*01f0*/  UMOV UR4, URZ ;  /* 0x0000003f00047c82 */ /* 0x004fcc0008000000 */
.L_x_2245:
[----:B012---:R-:W0:Y:S01]  /*0200*/  LDC R19, c[0x0][0x288] ;  /* 0x0000a200ff137b82 */ /* 0x007e220000000800 */
[----:B------:R-:W-:Y:S01]  /*0210*/  ULDC.64 UR14, c[0x0][0x278] ;  /* 0x00009e00000e7ab9 */ /* 0x000fe20000000a00 */
[----:B---3--:R-:W-:Y:S01]  /*0220*/  SHF.R.S32.HI R17, RZ, 0x1f, R30 ;  /* 0x0000001fff117819 */ /* 0x008fe2000001141e */
[----:B------:R-:W-:Y:S01]  /*0230*/  ULDC.64 UR6, c[0x0][0x280] ;  /* 0x0000a00000067ab9 */ /* 0x000fe20000000a00 */
[----:B------:R-:W-:Y:S02]  /*0240*/  ISETP.GE.U32.AND P3, PT, R28, UR14, PT ;  /* 0x0000000e1c007c0c */ /* 0x000fe4000bf66070 */
[----:B------:R-:W-:-:S04]  /*0250*/  IADD3 R22, R30, 0x40, RZ ;  /* 0x000000401e167810 */ /* 0x000fc80007ffe0ff */
[----:B------:R-:W-:Y:S02]  /*0260*/  SHF.R.S32.HI R23, RZ, 0x1f, R22 ;  /* 0x0000001fff177819 */ /* 0x000fe40000011416 */
[----:B0-----:R-:W-:-:S04]  /*0270*/  IABS R13, R19 ;  /* 0x00000013000d7213 */ /* 0x001fc80000000000 */
[----:B------:R-:W0:Y:S08]  /*0280*/  I2F.RP R8, R13 ;  /* 0x0000000d00087306 */ /* 0x000e300000209400 */
[----:B0-----:R-:W0:Y:S02]  /*0290*/  MUFU.RCP R8, R8 ;  /* 0x0000000800087308 */ /* 0x001e240000001000 */
[----:B0---4-:R-:W-:-:S06]  /*02a0*/  IADD3 R10, R8, 0xffffffe, RZ ;  /* 0x0ffffffe080a7810 */ /* 0x011fcc0007ffe0ff */
[----:B------:R0:W1:Y:S02]  /*02b0*/  F2I.FTZ.U32.TRUNC.NTZ R11, R10 ;  /* 0x0000000a000b7305 */ /* 0x000064000021f000 */
[----:B0-----:R-:W-:Y:S01]  /*02c0*/  HFMA2.MMA R10, -RZ, RZ, 0, 0 ;  /* 0x00000000ff0a7435 */ /* 0x001fe200000001ff */
[----:B-1----:R-:W-:-:S05]  /*02d0*/  IADD3 R12, RZ, -R11, RZ ;  /* 0x8000000bff0c7210 */ /* 0x002fca0007ffe0ff */
[----:B------:R-:W-:Y:S01]  /*02e0*/  IMAD R15, R12, R13, RZ ;  /* 0x0000000d0c0f7224 */ /* 0x000fe200078e02ff */
[----:B------:R-:W-:-:S03]  /*02f0*/  IABS R12, UR13 ;  /* 0x0000000d000c7c13 */ /* 0x000fc60008000000 */
[----:B------:R-:W-:Y:S01]  /*0300*/  IMAD.HI.U32 R11, R11, R15, R10 ;  /* 0x0000000f0b0b7227 */ /* 0x000fe200078e000a */
[----:B------:R-:W-:-:S04]  /*0310*/  SHF.R.S32.HI R15, RZ, 0x1f, R28 ;  /* 0x0000001fff0f7819 */ /* 0x000fc8000001141c */
[----:B------:R-:W-:Y:S01]  /*0320*/  ISETP.GE.AND.EX P3, PT, R15, UR15, PT, P3 ;  /* 0x0000000f0f007c0c */ /* 0x000fe2000bf66330 */
[----:B------:R-:W-:-:S03]  /*0330*/  IMAD.HI.U32 R11, R11, R12, RZ ;  /* 0x0000000c0b0b7227 */ /* 0x000fc600078e00ff */
[----:B------:R-:W-:Y:S02]  /*0340*/  ISETP.LT.U32.AND P3, PT, R2, 0x80, !P3 ;  /* 0x000000800200780c */ /* 0x000fe40005f61070 */
[----:B------:R-:W-:-:S05]  /*0350*/  IADD3 R8, -R11, RZ, RZ ;  /* 0x000000ff0b087210 */ /* 0x000fca0007ffe1ff */
[----:B------:R-:W-:-:S05]  /*0360*/  IMAD R8, R13, R8, R12 ;  /* 0x000000080d087224 */ /* 0x000fca00078e020c */
[----:B------:R-:W-:-:S13]  /*0370*/  ISETP.GT.U32.AND P1, PT, R13, R8, PT ;  /* 0x000000080d00720c */ /* 0x000fda0003f24070 */
[-C--:B------:R-:W-:Y:S02]  /*0380*/  @!P1 IADD3 R8, R8, -R13.reuse, RZ ;  /* 0x8000000d08089210 */ /* 0x080fe40007ffe0ff */
[----:B------:R-:W-:Y:S02]  /*0390*/  @!P1 IADD3 R11, R11, 0x1, RZ ;  /* 0x000000010b0b9810 */ /* 0x000fe40007ffe0ff */
[----:B------:R-:W-:Y:S02]  /*03a0*/  ISETP.GE.U32.AND P0, PT, R8, R13, PT ;  /* 0x0000000d0800720c */ /* 0x000fe40003f06070 */
[C---:B------:R-:W-:Y:S02]  /*03b0*/  LOP3.LUT R8, R19.reuse, UR13, RZ, 0x3c, !PT ;  /* 0x0000000d13087c12 */ /* 0x040fe4000f8e3cff */
[----:B------:R-:W-:Y:S02]  /*03c0*/  ISETP.NE.AND P1, PT, R19, RZ, PT ;  /* 0x000000ff1300720c */ /* 0x000fe40003f25270 */
[----:B------:R-:W-:-:S02]  /*03d0*/  ISETP.GE.AND P2, PT, R8, RZ, PT ;  /* 0x000000ff0800720c */ /* 0x000fc40003f46270 */
[----:B------:R-:W-:-:S04]  /*03e0*/  SHF.L.U32 R8, R2, 0x1, RZ ;  /* 0x0000000102087819 */ /* 0x000fc800000006ff */
[----:B------:R-:W-:Y:S02]  /*03f0*/  LOP3.LUT R41, R8, 0x6, RZ, 0xc0, !PT ;  /* 0x0000000608297812 */ /* 0x000fe400078ec0ff */
[----:B------:R-:W-:Y:S02]  /*0400*/  @P0 IADD3 R11, R11, 0x1, RZ ;  /* 0x000000010b0b0810 */ /* 0x000fe40007ffe0ff */
[----:B------:R-:W-:Y:S02]  /*0410*/  ISETP.GE.U32.AND P0, PT, R29, UR14, PT ;  /* 0x0000000e1d007c0c */ /* 0x000fe4000bf06070 */
[----:B------:R-:W-:Y:S02]  /*0420*/  MOV R39, R11 ;  /* 0x0000000b00277202 */ /* 0x000fe40000000f00 */
[----:B------:R-:W0:Y:S01]  /*0430*/  @P3 LDC.64 R10, c[0x0][0x270] ;  /* 0x00009c00ff0a3b82 */ /* 0x000e220000000a00 */
[----:B------:R-:W-:Y:S02]  /*0440*/  ISETP.GE.AND.EX P0, PT, R7, UR15, PT, P0 ;  /* 0x0000000f07007c0c */ /* 0x000fe4000bf06300 */
[----:B------:R-:W-:-:S02]  /*0450*/  @!P2 IADD3 R39, -R39, RZ, RZ ;  /* 0x000000ff2727a210 */ /* 0x000fc40007ffe1ff */
[----:B------:R-:W-:Y:S02]  /*0460*/  @!P1 LOP3.LUT R39, RZ, R19, RZ, 0x33, !PT ;  /* 0x00000013ff279212 */ /* 0x000fe400078e33ff */
[----:B------:R-:W-:Y:S02]  /*0470*/  ISETP.GT.U32.AND P1, PT, R2, 0x7f, PT ;  /* 0x0000007f0200780c */ /* 0x000fe40003f24070 */
[----:B------:R-:W-:Y:S02]  /*0480*/  IADD3 R40, -R39, RZ, RZ ;  /* 0x000000ff27287210 */ /* 0x000fe40007ffe1ff */
[----:B------:R-:W-:Y:S02]  /*0490*/  ISETP.GE.U32.AND P2, PT, R30, UR14, PT ;  /* 0x0000000e1e007c0c */ /* 0x000fe4000bf46070 */
[----:B------:R-:W-:Y:S01]  /*04a0*/  SHF.R.S32.HI R8, RZ, 0x1f, R39 ;  /* 0x0000001fff087819 */ /* 0x000fe20000011427 */
[----:B------:R-:W-:Y:S01]  /*04b0*/  IMAD R40, R19, R40, UR13 ;  /* 0x0000000d13287e24 */ /* 0x000fe2000f8e0228 */
[----:B------:R-:W-:Y:S01]  /*04c0*/  ISETP.GE.OR.EX P2, PT, R17, UR15, P1, P2 ;  /* 0x0000000f11007c0c */ /* 0x000fe20008f46720 */
[----:B------:R-:W1:Y:S01]  /*04d0*/  @P3 LDC.64 R18, c[0x0][0x220] ;  /* 0x00008800ff123b82 */ /* 0x000e620000000a00 */
[----:B------:R-:W-:Y:S01]  /*04e0*/  ISETP.LT.U32.AND P0, PT, R2, 0x80, !P0 ;  /* 0x000000800200780c */ /* 0x000fe20004701070 */
[----:B------:R-:W-:Y:S01]  /*04f0*/  IMAD R8, R8, UR6, RZ ;  /* 0x0000000608087c24 */ /* 0x000fe2000f8e02ff */
[----:B------:R-:W-:-:S03]  /*0500*/  LEA R40, R40, R41, 0x3 ;  /* 0x0000002928287211 */ /* 0x000fc600078e18ff */
[----:B------:R-:W-:Y:S01]  /*0510*/  IMAD R37, R39, UR7, R8 ;  /* 0x0000000727257c24 */ /* 0x000fe2000f8e0208 */
[----:B------:R-:W-:Y:S01]  /*0520*/  SHF.R.S32.HI R41, RZ, 0x1f, R40 ;  /* 0x0000001fff297819 */ /* 0x000fe20000011428 */
[----:B0-----:R-:W-:-:S04]  /*0530*/  @P3 IMAD R8, R15, R10, RZ ;  /* 0x0000000a0f083224 */ /* 0x001fc800078e02ff */
[----:B------:R-:W0:Y:S01]  /*0540*/  @!P2 LDC.64 R12, c[0x0][0x270] ;  /* 0x00009c00ff0cab82 */ /* 0x000e220000000a00 */
[----:B------:R-:W-:-:S04]  /*0550*/  IMAD.WIDE.U32 R38, R39, UR6, R40 ;  /* 0x0000000627267c25 */ /* 0x000fc8000f8e0028 */
[----:B------:R-:W-:Y:S01]  /*0560*/  @P3 IMAD R15, R28, R11, R8 ;  /* 0x0000000b1c0f3224 */ /* 0x000fe200078e0208 */
[----:B------:R-:W-:Y:S02]  /*0570*/  IADD3 R37, R39, R37, RZ ;  /* 0x0000002527257210 */ /* 0x000fe40007ffe0ff */
[----:B------:R-:W-:-:S05]  /*0580*/  @P3 MOV R36, R38 ;  /* 0x0000002600243202 */ /* 0x000fca0000000f00 */
[----:B------:R-:W-:-:S05]  /*0590*/  @P3 IMAD.WIDE.U32 R10, R28, R10, R36 ;  /* 0x0000000a1c0a3225 */ /* 0x000fca00078e0024 */
[----:B------:R-:W-:Y:S02]  /*05a0*/  @P3 IADD3 R8, R11, R15, RZ ;  /* 0x0000000f0b083210 */ /* 0x000fe40007ffe0ff */
[----:B------:R-:W2:Y:S01]  /*05b0*/  @P0 LDC.64 R14, c[0x0][0x270] ;  /* 0x00009c00ff0e0b82 */ /* 0x000ea20000000a00 */
[----:B-1----:R-:W-:-:S04]  /*05c0*/  @P3 LEA R18, P4, R10, R18, 0x1 ;  /* 0x000000120a123211 */ /* 0x002fc800078808ff */
[----:B------:R-:W-:Y:S01]  /*05d0*/  @P3 LEA.HI.X R19, R10, R19, R8, 0x1, P4 ;  /* 0x000000130a133211 */ /* 0x000fe200020f0c08 */
[----:B------:R-:W-:Y:S01]  /*05e0*/  HFMA2.MMA R8, -RZ, RZ, 0, 0 ;  /* 0x00000000ff087435 */ /* 0x000fe200000001ff */
[----:B0-----:R-:W-:Y:S01]  /*05f0*/  @!P2 IMAD R10, R17, R12, RZ ;  /* 0x0000000c110aa224 */ /* 0x001fe200078e02ff */
[----:B------:R-:W-:Y:S01]  /*0600*/  ISETP.GE.U32.AND P4, PT, R22, UR14, PT ;  /* 0x0000000e16007c0c */ /* 0x000fe2000bf86070 */
[----:B------:R-:W0:Y:S03]  /*0610*/  @!P2 LDC.64 R16, c[0x0][0x220] ;  /* 0x00008800ff10ab82 */ /* 0x000e260000000a00 */
[----:B------:R-:W-:Y:S02]  /*0620*/  ISETP.GE.OR.EX P1, PT, R23, UR15, P1, P4 ;  /* 0x0000000f17007c0c */ /* 0x000fe40008f26740 */
[C---:B------:R-:W-:Y:S01]  /*0630*/  IADD3 R26, R30.reuse, 0x60, RZ ;  /* 0x000000601e1a7810 */ /* 0x040fe20007ffe0ff */
[----:B------:R-:W-:Y:S01]  /*0640*/  @!P2 IMAD R33, R30, R13, R10 ;  /* 0x0000000d1e21a224 */ /* 0x000fe200078e020a */
[----:B------:R1:W3:Y:S01]  /*0650*/  @P3 LDG.E R8, desc[UR8][R18.64] ;  /* 0x0000000812083981 */ /* 0x0002e2000c1e1900 */
[----:B------:R-:W-:Y:S01]  /*0660*/  SHF.R.S32.HI R27, RZ, 0x1f, R5 ;  /* 0x0000001fff1b7819 */ /* 0x000fe20000011405 */
[----:B------:R-:W4:Y:S01]  /*0670*/  @P0 LDC.64 R10, c[0x0][0x220] ;  /* 0x00008800ff0a0b82 */ /* 0x000f220000000a00 */
[----:B------:R-:W-:-:S02]  /*0680*/  ISETP.GE.U32.AND P3, PT, R5, UR14, PT ;  /* 0x0000000e05007c0c */ /* 0x000fc4000bf66070 */
[----:B------:R-:W-:Y:S02]  /*0690*/  ISETP.GE.U32.AND P4, PT, R26, UR14, PT ;  /* 0x0000000e1a007c0c */ /* 0x000fe4000bf86070 */
[----:B------:R-:W-:Y:S01]  /*06a0*/  SHF.R.S32.HI R31, RZ, 0x1f, R26 ;  /* 0x0000001fff1f7819 */ /* 0x000fe2000001141a */
[----:B--2---:R-:W-:Y:S01]  /*06b0*/  @P0 IMAD R32, R7, R14, RZ ;  /* 0x0000000e07200224 */ /* 0x004fe200078e02ff */
[----:B------:R-:W-:Y:S01]  /*06c0*/  ISETP.GE.AND.EX P3, PT, R27, UR15, PT, P3 ;  /* 0x0000000f1b007c0c */ /* 0x000fe2000bf66330 */
[----:B-1----:R-:W-:Y:S01]  /*06d0*/  @!P2 IMAD.MOV.U32 R19, RZ, RZ, R37 ;  /* 0x000000ffff13a224 */ /* 0x002fe200078e0025 */
[-C--:B------:R-:W-:Y:S01]  /*06e0*/  @!P2 MOV R18, R38.reuse ;  /* 0x000000260012a202 */ /* 0x080fe20000000f00 */
[----:B------:R-:W1:Y:S01]  /*06f0*/  @!P1 LDC.64 R20, c[0x0][0x270] ;  /* 0x00009c00ff149b82 */ /* 0x000e620000000a00 */
[----:B------:R-:W-:Y:S02]  /*0700*/  ISETP.GE.AND.EX P4, PT, R31, UR15, PT, P4 ;  /* 0x0000000f1f007c0c */ /* 0x000fe4000bf86340 */
[----:B------:R-:W-:Y:S01]  /*0710*/  @P0 MOV R42, R38 ;  /* 0x00000026002a0202 */ /* 0x000fe20000000f00 */
[----:B------:R-:W-:Y:S01]  /*0720*/  @!P2 IMAD.WIDE.U32 R12, R30, R12, R18 ;  /* 0x0000000c1e0ca225 */ /* 0x000fe200078e0012 */
[----:B------:R-:W-:-:S02]  /*0730*/  @P0 MOV R43, R37 ;  /* 0x00000025002b0202 */ /* 0x000fc40000000f00 */
[----:B------:R-:W-:Y:S01]  /*0740*/  IADD3 R24, R30, 0x80, RZ ;  /* 0x000000801e187810 */ /* 0x000fe20007ffe0ff */
[C---:B------:R-:W-:Y:S01]  /*0750*/  @P0 IMAD R19, R29.reuse, R15, R32 ;  /* 0x0000000f1d130224 */ /* 0x040fe200078e0220 */
[C---:B------:R-:W-:Y:S01]  /*0760*/  ISETP.LT.U32.AND P3, PT, R2.reuse, 0x80, !P3 ;  /* 0x000000800200780c */ /* 0x040fe20005f61070 */
[----:B------:R-:W-:Y:S01]  /*0770*/  @P0 IMAD.WIDE.U32 R42, R29, R14, R42 ;  /* 0x0000000e1d2a0225 */ /* 0x000fe200078e002a */
[----:B------:R-:W-:Y:S02]  /*0780*/  ISETP.LT.U32.AND P4, PT, R2, 0x80, !P4 ;  /* 0x000000800200780c */ /* 0x000fe40006781070 */
[----:B------:R-:W-:Y:S02]  /*0790*/  ISETP.GE.U32.AND P5, PT, R24, UR14, PT ;  /* 0x0000000e18007c0c */ /* 0x000fe4000bfa6070 */
[----:B------:R-:W-:Y:S02]  /*07a0*/  SHF.R.S32.HI R25, RZ, 0x1f, R24 ;  /* 0x0000001fff197819 */ /* 0x000fe40000011418 */
[----:B0-----:R-:W-:-:S02]  /*07b0*/  @!P2 LEA R34, P6, R12, R16, 0x1 ;  /* 0x000000100c22a211 */ /* 0x001fc400078c08ff */
[----:B------:R-:W-:Y:S02]  /*07c0*/  ISETP.GE.AND.EX P5, PT, R25, UR15, PT, P5 ;  /* 0x0000000f19007c0c */ /* 0x000fe4000bfa6350 */
[----:B------:R-:W-:Y:S01]  /*07d0*/  @P0 IADD3 R16, R43, R19, RZ ;  /* 0x000000132b100210 */ /* 0x000fe20007ffe0ff */
[----:B------:R-:W0:Y:S01]  /*07e0*/  @P3 LDC.64 R14, c[0x0][0x270] ;  /* 0x00009c00ff0e3b82 */ /* 0x000e220000000a00 */
[----:B------:R-:W-:Y:S01]  /*07f0*/  @!P2 IADD3 R13, R13, R33, RZ ;  /* 0x000000210d0da210 */ /* 0x000fe20007ffe0ff */
[----:B-1----:R-:W-:Y:S01]  /*0800*/  @!P1 IMAD R45, R23, R20, RZ ;  /* 0x00000014172d9224 */ /* 0x002fe200078e02ff */
[----:B------:R-:W-:Y:S02]  /*0810*/  ISETP.LT.U32.AND P5, PT, R2, 0x80, !P5 ;  /* 0x000000800200780c */ /* 0x000fe40006fa1070 */
[----:B------:R-:W-:Y:S02]  /*0820*/  @!P2 LEA.HI.X R35, R12, R17, R13, 0x1, P6 ;  /* 0x000000110c23a211 */ /* 0x000fe400030f0c0d */
[----:B----4-:R-:W-:Y:S01]  /*0830*/  @P0 LEA R32, P6, R42, R10, 0x1 ;  /* 0x0000000a2a200211 */ /* 0x010fe200078c08ff */
[----:B------:R-:W1:Y:S01]  /*0840*/  @!P1 LDC.64 R18, c[0x0][0x220] ;  /* 0x00008800ff129b82 */ /* 0x000e620000000a00 */
[----:B------:R-:W-:-:S02]  /*0850*/  @!P1 MOV R43, R37 ;  /* 0x00000025002b9202 */ /* 0x000fc40000000f00 */
[----:B------:R-:W-:Y:S02]  /*0860*/  @P0 LEA.HI.X R33, R42, R11, R16, 0x1, P6 ;  /* 0x0000000b2a210211 */ /* 0x000fe400030f0c10 */
[----:B------:R-:W-:-:S03]  /*0870*/  CS2R R10, SRZ ;  /* 0x00000000000a7805 */ /* 0x000fc6000001ff00 */
[----:B------:R-:W2:Y:S01]  /*0880*/  @P4 LDC.64 R12, c[0x0][0x270] ;  /* 0x00009c00ff0c4b82 */ /* 0x000ea20000000a00 */
[----:B------:R-:W-:Y:S01]  /*0890*/  ISETP.GE.U32.AND P6, PT, R4, UR14, PT ;  /* 0x0000000e04007c0c */ /* 0x000fe2000bfc6070 */
[----:B------:R-:W-:Y:S01]  /*08a0*/  @!P1 IMAD R45, R22, R21, R45 ;  /* 0x00000015162d9224 */ /* 0x000fe200078e022d */
[----:B------:R-:W-:Y:S01]  /*08b0*/  @!P1 MOV R42, R38 ;  /* 0x00000026002a9202 */ /* 0x000fe20000000f00 */
[----:B------:R-:W4:Y:S01]  /*08c0*/  @P0 LDG.E R11, desc[UR8][R32.64] ;  /* 0x00000008200b0981 */ /* 0x000f22000c1e1900 */
[----:B------:R-:W-:-:S03]  /*08d0*/  ISETP.GE.AND.EX P6, PT, R9, UR15, PT, P6 ;  /* 0x0000000f09007c0c */ /* 0x000fc6000bfc6360 */
[----:B------:R-:W5:Y:S01]  /*08e0*/  @P5 LDC.64 R16, c[0x0][0x270] ;  /* 0x00009c00ff105b82 */ /* 0x000f620000000a00 */
[----:B------:R-:W-:Y:S01]  /*08f0*/  @!P1 IMAD.WIDE.U32 R42, R22, R20, R42 ;  /* 0x00000014162a9225 */ /* 0x000fe200078e002a */
[----:B------:R-:W-:Y:S01]  /*0900*/  ISETP.LT.U32.AND P0, PT, R2, 0x80, !P6 ;  /* 0x000000800200780c */ /* 0x000fe20007701070 */
[----:B------:R1:W4:Y:S05]  /*0910*/  @!P2 LDG.E R10, desc[UR8][R34.64] ;  /* 0x00000008220aa981 */ /* 0x00032a000c1e1900 */
[----:B------:R-:W5:Y:S01]  /*0920*/  @P4 LDC.64 R22, c[0x0][0x220] ;  /* 0x00008800ff164b82 */ /* 0x000f620000000a00 */
[----:B------:R-:W-:Y:S02]  /*0930*/  @!P1 IADD3 R45, R43, R45, RZ ;  /* 0x0000002d2b2d9210 */ /* 0x000fe40007ffe0ff */
[C---:B-1----:R-:W-:Y:S01]  /*0940*/  @!P1 LEA R34, P6, R42.reuse, R18, 0x1 ;  /* 0x000000122a229211 */ /* 0x042fe200078c08ff */
[----:B0-----:R-:W-:Y:S01]  /*0950*/  @P3 IMAD R44, R27, R14, RZ ;  /* 0x0000000e1b2c3224 */ /* 0x001fe200078e02ff */
[----:B------:R-:W-:Y:S01]  /*0960*/  @P4 MOV R43, R37 ;  /* 0x00000025002b4202 */ /* 0x000fe20000000f00 */
[----:B--2---:R-:W-:Y:S01]  /*0970*/  @P4 IMAD R31, R31, R12, RZ ;  /* 0x0000000c1f1f4224 */ /* 0x004fe200078e02ff */
[----:B------:R-:W-:Y:S01]  /*0980*/  @!P1 LEA.HI.X R35, R42, R19, R45, 0x1, P6 ;  /* 0x000000132a239211 */ /* 0x000fe200030f0c2d */
[----:B------:R-:W0:Y:S01]  /*0990*/  @P5 LDC.64 R20, c[0x0][0x220] ;  /* 0x00008800ff145b82 */ /* 0x000e220000000a00 */
[----:B------:R-:W-:Y:S01]  /*09a0*/  @P4 MOV R42, R38 ;  /* 0x00000026002a4202 */ /* 0x000fe20000000f00 */
[----:B------:R-:W-:-:S02]  /*09b0*/  @P3 IMAD R27, R5, R15, R44 ;  /* 0x0000000f051b3224 */ /* 0x000fc400078e022c */
[C---:B------:R-:W-:Y:S02]  /*09c0*/  @P4 IMAD R15, R26.reuse, R13, R31 ;  /* 0x0000000d1a0f4224 */ /* 0x040fe400078e021f */
[----:B------:R-:W-:Y:S02]  /*09d0*/  @P4 IMAD.WIDE.U32 R42, R26, R12, R42 ;  /* 0x0000000c1a2a4225 */ /* 0x000fe400078e002a */
[----:B------:R-:W1:Y:S01]  /*09e0*/  @P0 LDC.64 R12, c[0x0][0x270] ;  /* 0x00009c00ff0c0b82 */ /* 0x000e620000000a00 */
[----:B------:R-:W-:Y:S01]  /*09f0*/  @P5 MOV R32, R38 ;  /* 0x0000002600205202 */ /* 0x000fe20000000f00 */
[----:B-----5:R-:W-:Y:S01]  /*0a00*/  @P5 IMAD R31, R25, R16, RZ ;  /* 0x00000010191f5224 */ /* 0x020fe200078e02ff */
[----:B------:R-:W-:-:S05]  /*0a10*/  @P5 MOV R33, R37 ;  /* 0x0000002500215202 */ /* 0x000fca0000000f00 */
[----:B------:R-:W2:Y:S01]  /*0a20*/  @P3 LDC.64 R18, c[0x0][0x220] ;  /* 0x00008800ff123b82 */ /* 0x000ea20000000a00 */
[C---:B------:R-:W-:Y:S01]  /*0a30*/  @P5 IMAD R31, R24.reuse, R17, R31 ;  /* 0x00000011181f5224 */ /* 0x040fe200078e021f */
[----:B------:R-:W-:Y:S01]  /*0a40*/  @P4 IADD3 R15, R43, R15, RZ ;  /* 0x0000000f2b0f4210 */ /* 0x000fe20007ffe0ff */
[----:B------:R-:W-:Y:S01]  /*0a50*/  @P5 IMAD.WIDE.U32 R32, R24, R16, R32 ;  /* 0x0000001018205225 */ /* 0x000fe200078e0020 */
[----:B------:R-:W-:Y:S02]  /*0a60*/  @P3 MOV R24, R38 ;  /* 0x0000002600183202 */ /* 0x000fe40000000f00 */
[----:B------:R-:W-:Y:S02]  /*0a70*/  @P3 MOV R25, R37 ;  /* 0x0000002500193202 */ /* 0x000fe40000000f00 */
[----:B------:R-:W-:Y:S01]  /*0a80*/  @P4 LEA R22, P6, R42, R22, 0x1 ;  /* 0x000000162a164211 */ /* 0x000fe200078c08ff */
[----:B------:R-:W-:-:S03]  /*0a90*/  @P3 IMAD.WIDE.U32 R24, R5, R14, R24 ;  /* 0x0000000e05183225 */ /* 0x000fc600078e0018 */
[----:B------:R-:W-:Y:S02]  /*0aa0*/  @P4 LEA.HI.X R23, R42, R23, R15, 0x1, P6 ;  /* 0x000000172a174211 */ /* 0x000fe400030f0c0f */
[----:B------:R-:W5:Y:S01]  /*0ab0*/  @P0 LDC.64 R14, c[0x0][0x220] ;  /* 0x00008800ff0e0b82 */ /* 0x000f620000000a00 */
[----:B------:R-:W-:Y:S02]  /*0ac0*/  CS2R R16, SRZ ;  /* 0x0000000000107805 */ /* 0x000fe4000001ff00 */
[----:B0-----:R-:W-:Y:S01]  /*0ad0*/  @P5 LEA R42, P6, R32, R20, 0x1 ;  /* 0x00000014202a5211 */ /* 0x001fe200078c08ff */
[----:B-1----:R-:W-:Y:S01]  /*0ae0*/  @P0 IMAD R20, R9, R12, RZ ;  /* 0x0000000c09140224 */ /* 0x002fe200078e02ff */
[----:B------:R-:W-:Y:S02]  /*0af0*/  @P5 IADD3 R31, R33, R31, RZ ;  /* 0x0000001f211f5210 */ /* 0x000fe40007ffe0ff */
[----:B------:R-:W4:Y:S01]  /*0b00*/  @!P1 LDG.E R16, desc[UR8][R34.64] ;  /* 0x0000000822109981 */ /* 0x000f22000c1e1900 */
[----:B------:R-:W-:-:S03]  /*0b10*/  @P3 IADD3 R27, R25, R27, RZ ;  /* 0x0000001b191b3210 */ /* 0x000fc60007ffe0ff */
[----:B------:R4:W4:Y:S01]  /*0b20*/  @P4 LDG.E R17, desc[UR8][R22.64] ;  /* 0x0000000816114981 */ /* 0x000922000c1e1900 */
[----:B--2---:R-:W-:Y:S01]  /*0b30*/  @P3 LEA R26, P4, R24, R18, 0x1 ;  /* 0x00000012181a3211 */ /* 0x004fe200078808ff */
[----:B------:R-:W-:Y:S01]  /*0b40*/  HFMA2.MMA R18, -RZ, RZ, 0, 0 ;  /* 0x00000000ff127435 */ /* 0x000fe200000001ff */
[----:B------:R-:W-:Y:S01]  /*0b50*/  @P5 LEA.HI.X R43, R32, R21, R31, 0x1, P6 ;  /* 0x00000015202b5211 */ /* 0x000fe200030f0c1f */
[----:B------:R-:W-:Y:S01]  /*0b60*/  @P0 IMAD R13, R4, R13, R20 ;  /* 0x0000000d040d0224 */ /* 0x000fe200078e0214 */
[----:B------:R-:W-:Y:S02]  /*0b70*/  @P0 MOV R20, R38 ;  /* 0x0000002600140202 */ /* 0x000fe40000000f00 */
[----:B------:R-:W-:Y:S02]  /*0b80*/  @P0 MOV R21, R37 ;  /* 0x0000002500150202 */ /* 0x000fe40000000f00 */
[----:B------:R-:W-:Y:S02]  /*0b90*/  @P3 LEA.HI.X R27, R24, R19, R27, 0x1, P4 ;  /* 0x00000013181b3211 */ /* 0x000fe400020f0c1b */
[----:B------:R-:W-:Y:S01]  /*0ba0*/  MOV R19, RZ ;  /* 0x000000ff00137202 */ /* 0x000fe20000000f00 */
[----:B------:R-:W-:Y:S01]  /*0bb0*/  @P0 IMAD.WIDE.U32 R20, R4, R12, R20 ;  /* 0x0000000c04140225 */ /* 0x000fe200078e0014 */
[----:B------:R-:W2:Y:S03]  /*0bc0*/  @P5 LDG.E R18, desc[UR8][R42.64] ;  /* 0x000000082a125981 */ /* 0x000ea6000c1e1900 */
[----:B------:R-:W-:Y:S01]  /*0bd0*/  @P0 IMAD.IADD R12, R21, 0x1, R13 ;  /* 0x00000001150c0824 */ /* 0x000fe200078e020d */
[----:B------:R-:W2:Y:S01]  /*0be0*/  @P3 LDG.E R19, desc[UR8][R26.64] ;  /* 0x000000081a133981 */ /* 0x000ea2000c1e1900 */
[----:B-----5:R-:W-:-:S04]  /*0bf0*/  @P0 LEA R14, P3, R20, R14, 0x1 ;  /* 0x0000000e140e0211 */ /* 0x020fc800078608ff */
[----:B------:R-:W-:Y:S01]  /*0c00*/  @P0 LEA.HI.X R15, R20, R15, R12, 0x1, P3 ;  /* 0x0000000f140f0211 */ /* 0x000fe200018f0c0c */
[----:B------:R-:W-:-:S10]  /*0c10*/  HFMA2.MMA R20, -RZ, RZ, 0, 0 ;  /* 0x00000000ff147435 */ /* 0x000fd400000001ff */
[----:B------:R0:W5:Y:S01]  /*0c20*/  @P0 LDG.E R20, desc[UR8][R14.64] ;  /* 0x000000080e140981 */ /* 0x000162000c1e1900 */
[----:B------:R-:W-:Y:S02]  /*0c30*/  ISETP.GT.AND P0, PT, R3, 0x1e, PT ;  /* 0x0000001e0300780c */ /* 0x000fe40003f04270 */
[----:B---3--:R-:W-:-:S04]  /*0c40*/  PRMT R12, R8, 0x7632, R12 ;  /* 0x00007632080c7816 */ /* 0x008fc8000000000c */
[----:B------:R-:W-:Y:S02]  /*0c50*/  SHF.L.U32 R24, R12, 0x10, RZ ;  /* 0x000000100c187819 */ /* 0x000fe400000006ff */
[----:B------:R-:W-:-:S03]  /*0c60*/  SHF.L.U32 R13, R8, 0x10, RZ ;  /* 0x00000010080d7819 */ /* 0x000fc600000006ff */
[----:B------:R-:W-:Y:S01]  /*0c70*/  FMUL.FTZ R32, R24, R24 ;  /* 0x0000001818207220 */ /* 0x000fe20000410000 */
[----:B----4-:R-:W-:Y:S02]  /*0c80*/  PRMT R23, R11, 0x7632, R23 ;  /* 0x000076320b177816 */ /* 0x010fe40000000017 */
[----:B------:R-:W-:-:S04]  /*0c90*/  PRMT R12, R10, 0x7632, R12 ;  /* 0x000076320a0c7816 */ /* 0x000fc8000000000c */
[----:B------:R-:W-:Y:S01]  /*0ca0*/  SHF.L.U32 R22, R12, 0x10, RZ ;  /* 0x000000100c167819 */ /* 0x000fe200000006ff */
[----:B------:R-:W-:Y:S01]  /*0cb0*/  FADD.FTZ R12, R13, R24 ;  /* 0x000000180d0c7221 */ /* 0x000fe20000010000 */
[----:B------:R-:W-:Y:S02]  /*0cc0*/  SHF.L.U32 R21, R10, 0x10, RZ ;  /* 0x000000100a157819 */ /* 0x000fe400000006ff */
[----:B------:R-:W-:Y:S01]  /*0cd0*/  SHF.L.U32 R24, R23, 0x10, RZ ;  /* 0x0000001017187819 */ /* 0x000fe200000006ff */
[----:B0-----:R-:W-:Y:S01]  /*0ce0*/  FMUL.FTZ R14, R22, R22 ;  /* 0x00000016160e7220 */ /* 0x001fe20000410000 */
[----:B------:R-:W-:Y:S01]  /*0cf0*/  SHF.L.U32 R15, R11, 0x10, RZ ;  /* 0x000000100b0f7819 */ /* 0x000fe200000006ff */
[C---:B------:R-:W-:Y:S02]  /*0d00*/  FADD.FTZ R22, R21.reuse, R22 ;  /* 0x0000001615167221 */ /* 0x040fe40000010000 */
[----:B------:R-:W-:Y:S01]  /*0d10*/  FFMA.FTZ R14, R21, R21, R14 ;  /* 0x00000015150e7223 */ /* 0x000fe2000001000e */
[----:B------:R-:W-:Y:S01]  /*0d20*/  FMUL.FTZ R26, R24, R24 ;  /* 0x00000018181a7220 */ /* 0x000fe20000410000 */
[----:B------:R-:W-:Y:S01]  /*0d30*/  FFMA.FTZ R13, R13, R13, R32 ;  /* 0x0000000d0d0d7223 */ /* 0x000fe20000010020 */
[C---:B------:R-:W-:Y:S01]  /*0d40*/  FADD.FTZ R21, R15.reuse, R24 ;  /* 0x000000180f157221 */ /* 0x040fe20000010000 */
[----:B------:R-:W-:Y:S01]  /*0d50*/  FADD.FTZ R22, RZ, R22 ;  /* 0x00000016ff167221 */ /* 0x000fe20000010000 */
[----:B------:R-:W-:Y:S01]  /*0d60*/  FFMA.FTZ R15, R15, R15, R26 ;  /* 0x0000000f0f0f7223 */ /* 0x000fe2000001001a */
[----:B------:R-:W-:-:S02]  /*0d70*/  FADD.FTZ R14, RZ, R14 ;  /* 0x0000000eff0e7221 */ /* 0x000fc40000010000 */
[----:B------:R-:W-:Y:S02]  /*0d80*/  FADD.FTZ R21, R22, R21 ;  /* 0x0000001516157221 */ /* 0x000fe40000010000 */
[----:B------:R-:W-:Y:S01]  /*0d90*/  FADD.FTZ R14, R14, R15 ;  /* 0x0000000f0e0e7221 */ /* 0x000fe20000010000 */
[----:B------:R-:W-:-:S04]  /*0da0*/  PRMT R23, R16, 0x7632, R23 ;  /* 0x0000763210177816 */ /* 0x000fc80000000017 */
[----:B------:R-:W-:Y:S02]  /*0db0*/  SHF.L.U32 R32, R23, 0x10, RZ ;  /* 0x0000001017207819 */ /* 0x000fe400000006ff */
[----:B------:R-:W-:Y:S02]  /*0dc0*/  SHF.L.U32 R23, R16, 0x10, RZ ;  /* 0x0000001010177819 */ /* 0x000fe400000006ff */
[----:B------:R-:W-:Y:S01]  /*0dd0*/  PRMT R15, R17, 0x7632, R15 ;  /* 0x00007632110f7816 */ /* 0x000fe2000000000f */
[----:B------:R-:W-:Y:S02]  /*0de0*/  FMUL.FTZ R22, R32, R32 ;  /* 0x0000002020167220 */ /* 0x000fe40000410000 */
[C---:B------:R-:W-:Y:S02]  /*0df0*/  FADD.FTZ R32, R23.reuse, R32 ;  /* 0x0000002017207221 */ /* 0x040fe40000010000 */
[----:B------:R-:W-:Y:S01]  /*0e00*/  FFMA.FTZ R23, R23, R23, R22 ;  /* 0x0000001717177223 */ /* 0x000fe20000010016 */
[----:B------:R-:W-:-:S02]  /*0e10*/  SHF.L.U32 R22, R15, 0x10, RZ ;  /* 0x000000100f167819 */ /* 0x000fc400000006ff */
[----:B------:R-:W-:Y:S02]  /*0e20*/  SHF.L.U32 R15, R17, 0x10, RZ ;  /* 0x00000010110f7819 */ /* 0x000fe400000006ff */
[----:B--2---:R-:W-:Y:S01]  /*0e30*/  PRMT R24, R18, 0x7632, R24 ;  /* 0x0000763212187816 */ /* 0x004fe20000000018 */
[----:B------:R-:W-:-:S03]  /*0e40*/  FADD.FTZ R21, R21, R32 ;  /* 0x0000002015157221 */ /* 0x000fc60000010000 */
[----:B------:R-:W-:Y:S01]  /*0e50*/  SHF.L.U32 R26, R24, 0x10, RZ ;  /* 0x00000010181a7819 */ /* 0x000fe200000006ff */
[----:B------:R-:W-:Y:S01]  /*0e60*/  FMUL.FTZ R24, R22, R22 ;  /* 0x0000001616187220 */ /* 0x000fe20000410000 */
[C---:B------:R-:W-:Y:S01]  /*0e70*/  FADD.FTZ R22, R15.reuse, R22 ;  /* 0x000000160f167221 */ /* 0x040fe20000010000 */
[----:B------:R-:W-:Y:S01]  /*0e80*/  FADD.FTZ R14, R14, R23 ;  /* 0x000000170e0e7221 */ /* 0x000fe20000010000 */
[----:B------:R-:W-:Y:S01]  /*0e90*/  SHF.L.U32 R23, R18, 0x10, RZ ;  /* 0x0000001012177819 */ /* 0x000fe200000006ff */
[----:B------:R-:W-:Y:S01]  /*0ea0*/  FFMA.FTZ R15, R15, R15, R24 ;  /* 0x0000000f0f0f7223 */ /* 0x000fe20000010018 */
[----:B------:R-:W-:Y:S01]  /*0eb0*/  FADD.FTZ R21, R21, R22 ;  /* 0x0000001615157221 */ /* 0x000fe20000010000 */
[----:B------:R-:W-:Y:S01]  /*0ec0*/  FMUL.FTZ R22, R26, R26 ;  /* 0x0000001a1a167220 */ /* 0x000fe20000410000 */
[----:B------:R-:W-:Y:S01]  /*0ed0*/  PRMT R25, R19, 0x7632, R25 ;  /* 0x0000763213197816 */ /* 0x000fe20000000019 */
[C---:B------:R-:W-:Y:S01]  /*0ee0*/  FADD.FTZ R26, R23.reuse, R26 ;  /* 0x0000001a171a7221 */ /* 0x040fe20000010000 */
[----:B------:R-:W-:Y:S01]  /*0ef0*/  FADD.FTZ R14, R14, R15 ;  /* 0x0000000f0e0e7221 */ /* 0x000fe20000010000 */
[----:B------:R-:W-:Y:S01]  /*0f00*/  FFMA.FTZ R23, R23, R23, R22 ;  /* 0x0000001717177223 */ /* 0x000fe20000010016 */
[----:B------:R-:W-:-:S02]  /*0f10*/  SHF.L.U32 R24, R25, 0x10, RZ ;  /* 0x0000001019187819 */ /* 0x000fc400000006ff */
[----:B-----5:R-:W-:Y:S01]  /*0f20*/  PRMT R25, R20, 0x7632, R25 ;  /* 0x0000763214197816 */ /* 0x020fe20000000019 */
[----:B------:R-:W-:Y:S01]  /*0f30*/  FADD.FTZ R14, R14, R23 ;  /* 0x000000170e0e7221 */ /* 0x000fe20000010000 */
[----:B------:R-:W-:Y:S01]  /*0f40*/  SHF.L.U32 R15, R19, 0x10, RZ ;  /* 0x00000010130f7819 */ /* 0x000fe200000006ff */
[----:B------:R-:W-:Y:S01]  /*0f50*/  FMUL.FTZ R22, R24, R24 ;  /* 0x0000001818167220 */ /* 0x000fe20000410000 */
[----:B------:R-:W-:Y:S01]  /*0f60*/  SHF.L.U32 R25, R25, 0x10, RZ ;  /* 0x0000001019197819 */ /* 0x000fe200000006ff */
[----:B------:R-:W-:Y:S01]  /*0f70*/  FADD.FTZ R21, R21, R26 ;  /* 0x0000001a15157221 */ /* 0x000fe20000010000 */
[----:B------:R-:W-:Y:S01]  /*0f80*/  FADD.FTZ R13, R14, R13 ;  /* 0x0000000d0e0d7221 */ /* 0x000fe20000010000 */
[----:B------:R-:W-:Y:S01]  /*0f90*/  SHF.L.U32 R14, R20, 0x10, RZ ;  /* 0x00000010140e7819 */ /* 0x000fe200000006ff */
[C---:B------:R-:W-:Y:S01]  /*0fa0*/  FADD.FTZ R23, R15.reuse, R24 ;  /* 0x000000180f177221 */ /* 0x040fe20000010000 */
[----:B------:R-:W-:Y:S01]  /*0fb0*/  FFMA.FTZ R22, R15, R15, R22 ;  /* 0x0000000f0f167223 */ /* 0x000fe20000010016 */
[----:B------:R-:W-:Y:S01]  /*0fc0*/  FADD.FTZ R12, R21, R12 ;  /* 0x0000000c150c7221 */ /* 0x000fe20000010000 */
[----:B------:R-:W-:Y:S01]  /*0fd0*/  FMUL.FTZ R15, R25, R25 ;  /* 0x00000019190f7220 */ /* 0x000fe20000410000 */
[----:B------:R-:W-:Y:S01]  /*0fe0*/  FADD.FTZ R25, R14, R25 ;  /* 0x000000190e197221 */ /* 0x000fe20000010000 */
[----:B------:R-:W-:Y:S01]  /*0ff0*/  FADD.FTZ R13, R13, R22 ;  /* 0x000000160d0d7221 */ /* 0x000fe20000010000 */
[----:B------:R-:W-:Y:S01]  /*1000*/  FADD.FTZ R12, R12, R23 ;  /* 0x000000170c0c7221 */ /* 0x000fe20000010000 */
[----:B------:R-:W-:-:S03]  /*1010*/  FFMA.FTZ R14, R14, R14, R15 ;  /* 0x0000000e0e0e7223 */ /* 0x000fc6000001000f */
[----:B------:R-:W-:Y:S01]  /*1020*/  FADD.FTZ R12, R12, R25 ;  /* 0x000000190c0c7221 */ /* 0x000fe20000010000 */
[----:B------:R-:W-:-:S04]  /*1030*/  FADD.FTZ R13, R13, R14 ;  /* 0x0000000e0d0d7221 */ /* 0x000fc80000010000 */
        /* <DEDUP_REMOVED lines=25> */
[----:B-1----:R-:W-:-:S04]  /*11d0*/  @!P0 FADD.FTZ R13, R13, R14 ;  /* 0x0000000e0d0d8221 */ /* 0x002fc80000010000 */
[----:B------:R-:W-:Y:S02]  /*11e0*/  MOV R22, R12 ;  /* 0x0000000c00167202 */ /* 0x000fe40000000f00 */
[----:B------:R-:W-:-:S05]  /*11f0*/  MOV R23, R13 ;  /* 0x0000000d00177202 */ /* 0x000fca0000000f00 */
[----:B------:R0:W-:Y:S01]  /*1200*/  @!P3 STS.64 [R6+0x8], R22 ;  /* 0x000008160600b388 */ /* 0x0001e20000000a00 */
[----:B------:R-:W-:Y:S01]  /*1210*/  BAR.SYNC.DEFER_BLOCKING 0x0 ;  /* 0x0000000000007b1d */ /* 0x000fe20000010000 */
[----:B------:R-:W-:Y:S02]  /*1220*/  ISETP.NE.AND P3, PT, R2, RZ, PT ;  /* 0x000000ff0200720c */ /* 0x000fe40003f65270 */
[----:B--2---:R-:W-:-:S03]  /*1230*/  ISETP.GE.U32.AND P0, PT, R33, 0x2, PT ;  /* 0x000000022100780c */ /* 0x004fc60003f06070 */
[----:B------:R-:W-:Y:S01]  /*1240*/  BSSY B0, `(.L_x_2209) ;  /* 0x000000e000007945 */ /* 0x000fe20003800000 */
[----:B------:R-:W-:-:S07]  /*1250*/  PRMT R21, R10, 0x7632, R21 ;  /* 0x000076320a157816 */ /* 0x000fce0000000015 */
        /* <DEDUP_REMOVED lines=12> */
.L_x_2210:
[----:B------:R-:W-:Y:S05]  /*1320*/  BSYNC B0 ;  /* 0x0000000000007941 */ /* 0x000fea0003800000 */
.L_x_2209:
        /* <DEDUP_REMOVED lines=16> */
[----:B------:R-:W-:-:S04]  /*1430*/  PLOP3.LUT P0, PT, PT, PT, UP0, 0x80, 0x0 ;  /* 0x000000000000781c */ /* 0x000fc80003f0f008 */
[----:B------:R-:W-:-:S04]  /*1440*/  SEL R25, R33, RZ, !P0 ;  /* 0x000000ff21197207 */ /* 0x000fc80004000000 */
[----:B------:R-:W-:Y:S01]  /*1450*/  ISETP.NE.AND P0, PT, R25, -0x1, PT ;  /* 0xffffffff1900780c */ /* 0x000fe20003f05270 */
[----:B-1----:R-:W-:Y:S01]  /*1460*/  IMAD.U32 R0, RZ, RZ, UR6 ;  /* 0x00000006ff007e24 */ /* 0x002fe2000f8e00ff */
[----:B------:R-:W-:Y:S02]  /*1470*/  UMOV UR6, 0xffffffff ;  /* 0xffffffff00067882 */ /* 0x000fe40000000000 */
[----:B------:R-:W-:Y:S01]  /*1480*/  USEL UR6, UR6, 0x1, UP0 ;  /* 0x0000000106067887 */ /* 0x000fe20008000000 */
[----:B0-----:R-:W-:-:S05]  /*1490*/  IMAD R15, R15, UR11, R0 ;  /* 0x0000000b0f0f7c24 */ /* 0x001fca000f8e0200 */
        /* <DEDUP_REMOVED lines=8> */
.L_x_2213:
[----:B0-----:R-:W2:Y:S04]  /*1520*/  LDG.E.STRONG.GPU R14, desc[UR8][R12.64] ;  /* 0x000000080c0e7981 */ /* 0x001ea8000c1ef900 */
[----:B--2---:R-:W-:Y:S01]  /*1530*/  CCTL.IVALL ;  /* 0x00000000ff00798f */ /* 0x004fe20002000000 */
[----:B------:R-:W-:Y:S05]  /*1540*/  YIELD ;  /* 0x0000000000007946 */ /* 0x000fea0003800000 */
[----:B------:R-:W-:-:S13]  /*1550*/  ISETP.NE.AND P0, PT, R14, R25, PT ;  /* 0x000000190e00720c */ /* 0x000fda0003f05270 */
[----:B------:R-:W-:Y:S05]  /*1560*/  @P0 BRA `(.L_x_2213) ;  /* 0xfffffffc00ec0947 */ /* 0x000fea000383ffff */
.L_x_2212:
        /* <DEDUP_REMOVED lines=17> */
.L_x_2217:
[----:B------:R-:W-:-:S13]  /*1680*/  ISETP.EQ.OR P6, PT, R35, UR10, P3 ;  /* 0x0000000a23007c0c */ /* 0x000fda0009fc2670 */
[----:B------:R-:W-:-:S04]  /*1690*/  @!P6 IMAD R15, R35, UR11, R0 ;  /* 0x0000000b230fec24 */ /* 0x000fc8000f8e0200 */
[----:B------:R-:W-:-:S05]  /*16a0*/  @!P6 IMAD.WIDE.U32 R14, R15, 0x8, R42 ;  /* 0x000000080f0ee825 */ /* 0x000fca00078e002a */
[----:B------:R0:W2:Y:S01]  /*16b0*/  @!P6 LDG.E.64 R12, desc[UR8][R14.64] ;  /* 0x000000080e0ce981 */ /* 0x0000a2000c1e1b00 */
[C---:B------:R-:W-:Y:S02]  /*16c0*/  IADD3 R27, R35.reuse, 0x1, RZ ;  /* 0x00000001231b7810 */ /* 0x040fe40007ffe0ff */
[----:B------:R-:W-:Y:S02]  /*16d0*/  IADD3 R45, R35, 0x2, RZ ;  /* 0x00000002232d7810 */ /* 0x000fe40007ffe0ff */
[----:B------:R-:W-:Y:S02]  /*16e0*/  ISETP.EQ.OR P4, PT, R27, UR10, P3 ;  /* 0x0000000a1b007c0c */ /* 0x000fe40009f82670 */
[----:B------:R-:W-:Y:S02]  /*16f0*/  ISETP.EQ.OR P5, PT, R45, UR10, P3 ;  /* 0x0000000a2d007c0c */ /* 0x000fe40009fa2670 */
[----:B------:R-:W-:-:S09]  /*1700*/  IADD3 R25, R35, 0x3, RZ ;  /* 0x0000000323197810 */ /* 0x000fd20007ffe0ff */
[--C-:B------:R-:W-:Y:S02]  /*1710*/  @!P4 IMAD R27, R27, UR11, R0.reuse ;  /* 0x0000000b1b1bcc24 */ /* 0x100fe4000f8e0200 */
[----:B------:R-:W-:-:S04]  /*1720*/  @!P5 IMAD R45, R45, UR11, R0 ;  /* 0x0000000b2d2ddc24 */ /* 0x000fc8000f8e0200 */
[----:B0-----:R-:W-:-:S06]  /*1730*/  @!P5 IMAD.WIDE.U32 R14, R45, 0x8, R42 ;  /* 0x000000082d0ed825 */ /* 0x001fcc00078e002a */
[----:B------:R-:W3:Y:S01]  /*1740*/  @!P5 LDG.E.64 R14, desc[UR8][R14.64] ;  /* 0x000000080e0ed981 */ /* 0x000ee2000c1e1b00 */
[----:B--2---:R-:W-:Y:S01]  /*1750*/  @!P6 FADD.FTZ R22, R22, R12 ;  /* 0x0000000c1616e221 */ /* 0x004fe20000010000 */
[----:B------:R-:W-:Y:S01]  /*1760*/  @!P6 FADD.FTZ R23, R23, R13 ;  /* 0x0000000d1717e221 */ /* 0x000fe20000010000 */
[----:B------:R-:W-:Y:S01]  /*1770*/  @!P4 IMAD.WIDE.U32 R12, R27, 0x8, R42 ;  /* 0x000000081b0cc825 */ /* 0x000fe200078e002a */
[----:B------:R-:W-:-:S05]  /*1780*/  ISETP.EQ.OR P6, PT, R25, UR10, P3 ;  /* 0x0000000a19007c0c */ /* 0x000fca0009fc2670 */
[----:B------:R-:W2:Y:S08]  /*1790*/  @!P4 LDG.E.64 R12, desc[UR8][R12.64] ;  /* 0x000000080c0cc981 */ /* 0x000eb0000c1e1b00 */
[----:B------:R-:W-:-:S04]  /*17a0*/  @!P6 IMAD R25, R25, UR11, R0 ;  /* 0x0000000b1919ec24 */ /* 0x000fc8000f8e0200 */
[----:B------:R-:W-:-:S06]  /*17b0*/  @!P6 IMAD.WIDE.U32 R24, R25, 0x8, R42 ;  /* 0x000000081918e825 */ /* 0x000fcc00078e002a */
[----:B------:R-:W4:Y:S01]  /*17c0*/  @!P6 LDG.E.64 R24, desc[UR8][R24.64] ;  /* 0x000000081818e981 */ /* 0x000f22000c1e1b00 */
        /* <DEDUP_REMOVED lines=8> */
[----:B------:R-:W-:Y:S01]  /*1850*/  @!P4 IMAD R13, R27, UR11, R0 ;  /* 0x0000000b1b0dcc24 */ /* 0x000fe2000f8e0200 */
[----:B------:R-:W-:Y:S01]  /*1860*/  IADD3 R27, R35, 0x6, RZ ;  /* 0x00000006231b7810 */ /* 0x000fe20007ffe0ff */
[----:B----4-:R-:W-:Y:S01]  /*1870*/  @!P6 FADD.FTZ R22, R22, R24 ;  /* 0x000000181616e221 */ /* 0x010fe20000010000 */
[----:B------:R-:W-:Y:S02]  /*1880*/  @!P6 FADD.FTZ R23, R23, R25 ;  /* 0x000000191717e221 */ /* 0x000fe40000010000 */
[----:B------:R-:W-:Y:S01]  /*1890*/  ISETP.EQ.OR P6, PT, R27, UR10, P3 ;  /* 0x0000000a1b007c0c */ /* 0x000fe20009fc2670 */
[----:B------:R-:W-:-:S04]  /*18a0*/  @!P4 IMAD.WIDE.U32 R12, R13, 0x8, R42 ;  /* 0x000000080d0cc825 */ /* 0x000fc800078e002a */
[----:B------:R-:W-:Y:S02]  /*18b0*/  @!P5 IMAD R15, R45, UR11, R0 ;  /* 0x0000000b2d0fdc24 */ /* 0x000fe4000f8e0200 */
[----:B------:R-:W2:Y:S02]  /*18c0*/  @!P4 LDG.E.64 R12, desc[UR8][R12.64] ;  /* 0x000000080c0cc981 */ /* 0x000ea4000c1e1b00 */
[----:B------:R-:W-:-:S04]  /*18d0*/  @!P5 IMAD.WIDE.U32 R14, R15, 0x8, R42 ;  /* 0x000000080f0ed825 */ /* 0x000fc800078e002a */
[----:B------:R-:W-:Y:S02]  /*18e0*/  @!P6 IMAD R25, R27, UR11, R0 ;  /* 0x0000000b1b19ec24 */ /* 0x000fe4000f8e0200 */
        /* <DEDUP_REMOVED lines=12> */
[----:B------:R-:W-:Y:S02]  /*19b0*/  @!P4 IMAD R13, R45, UR11, R0 ;  /* 0x0000000b2d0dcc24 */ /* 0x000fe4000f8e0200 */
[----:B----4-:R-:W-:Y:S01]  /*19c0*/  @!P6 FADD.FTZ R22, R22, R24 ;  /* 0x000000181616e221 */ /* 0x010fe20000010000 */
[----:B------:R-:W-:Y:S01]  /*19d0*/  @!P6 FADD.FTZ R23, R23, R25 ;  /* 0x000000191717e221 */ /* 0x000fe20000010000 */
        /* <DEDUP_REMOVED lines=51> */
[----:B------:R-:W-:Y:S01]  /*1d10*/  IADD3 R34, R34, -0x10, RZ ;  /* 0xfffffff022227810 */ /* 0x000fe20007ffe0ff */
[----:B------:R-:W-:Y:S02]  /*1d20*/  VIADD R35, R35, 0x10 ;  /* 0x0000001023237836 */ /* 0x000fe40000000000 */
        /* <DEDUP_REMOVED lines=8> */
.L_x_2216:
        /* <DEDUP_REMOVED lines=9> */
[--C-:B------:R-:W-:Y:S02]  /*1e40*/  @!P0 IMAD R13, R35, UR11, R0.reuse ;  /* 0x0000000b230d8c24 */ /* 0x100fe4000f8e0200 */
[----:B------:R-:W-:Y:S02]  /*1e50*/  @!P5 IMAD R15, R15, UR11, R0 ;  /* 0x0000000b0f0fdc24 */ /* 0x000fe4000f8e0200 */
[----:B------:R-:W-:-:S04]  /*1e60*/  @!P0 IMAD.WIDE.U32 R12, R13, 0x8, R42 ;  /* 0x000000080d0c8825 */ /* 0x000fc800078e002a */
[----:B------:R-:W-:Y:S02]  /*1e70*/  @!P5 IMAD.WIDE.U32 R14, R15, 0x8, R42 ;  /* 0x000000080f0ed825 */ /* 0x000fe400078e002a */
[----:B------:R-:W2:Y:S02]  /*1e80*/  @!P0 LDG.E.64 R12, desc[UR8][R12.64] ;  /* 0x000000080c0c8981 */ /* 0x000ea4000c1e1b00 */
[--C-:B------:R-:W-:Y:S02]  /*1e90*/  @!P6 IMAD R25, R25, UR11, R0.reuse ;  /* 0x0000000b1919ec24 */ /* 0x100fe4000f8e0200 */
[----:B------:R-:W3:Y:S01]  /*1ea0*/  @!P5 LDG.E.64 R14, desc[UR8][R14.64] ;  /* 0x000000080e0ed981 */ /* 0x000ee2000c1e1b00 */
[----:B------:R-:W-:Y:S02]  /*1eb0*/  @!P4 IMAD R27, R27, UR11, R0 ;  /* 0x0000000b1b1bcc24 */ /* 0x000fe4000f8e0200 */
        /* <DEDUP_REMOVED lines=8> */
[----:B------:R-:W-:Y:S02]  /*1f40*/  ISETP.EQ.OR P0, PT, R35, UR10, P3 ;  /* 0x0000000a23007c0c */ /* 0x000fe40009f02670 */
[----:B---3--:R-:W-:Y:S01]  /*1f50*/  @!P5 FADD.FTZ R23, R23, R15 ;  /* 0x0000000f1717d221 */ /* 0x008fe20000010000 */
[----:B------:R-:W-:Y:S01]  /*1f60*/  IADD3 R15, R35, 0x1, RZ ;  /* 0x00000001230f7810 */ /* 0x000fe20007ffe0ff */
[----:B------:R-:W-:-:S03]  /*1f70*/  @!P5 FADD.FTZ R22, R22, R14 ;  /* 0x0000000e1616d221 */ /* 0x000fc60000010000 */
        /* <DEDUP_REMOVED lines=8> */
[----:B------:R-:W-:-:S04]  /*2000*/  @!P0 IMAD R13, R35, UR11, R0 ;  /* 0x0000000b230d8c24 */ /* 0x000fc8000f8e0200 */
[----:B------:R-:W-:Y:S02]  /*2010*/  @!P5 IMAD R15, R15, UR11, R0 ;  /* 0x0000000b0f0fdc24 */ /* 0x000fe4000f8e0200 */
[----:B------:R-:W-:-:S04]  /*2020*/  @!P0 IMAD.WIDE.U32 R12, R13, 0x8, R42 ;  /* 0x000000080d0c8825 */ /* 0x000fc800078e002a */
[----:B------:R-:W-:Y:S02]  /*2030*/  @!P5 IMAD.WIDE.U32 R14, R15, 0x8, R42 ;  /* 0x000000080f0ed825 */ /* 0x000fe400078e002a */
[----:B------:R-:W2:Y:S02]  /*2040*/  @!P0 LDG.E.64 R12, desc[UR8][R12.64] ;  /* 0x000000080c0c8981 */ /* 0x000ea4000c1e1b00 */
[--C-:B------:R-:W-:Y:S02]  /*2050*/  @!P6 IMAD R45, R45, UR11, R0.reuse ;  /* 0x0000000b2d2dec24 */ /* 0x100fe4000f8e0200 */
[----:B------:R-:W-:Y:S01]  /*2060*/  @!P4 IMAD R27, R25, UR11, R0 ;  /* 0x0000000b191bcc24 */ /* 0x000fe2000f8e0200 */
[----:B------:R-:W3:Y:S01]  /*2070*/  @!P5 LDG.E.64 R14, desc[UR8][R14.64] ;  /* 0x000000080e0ed981 */ /* 0x000ee2000c1e1b00 */
[----:B------:R-:W-:-:S04]  /*2080*/  @!P6 IMAD.WIDE.U32 R24, R45, 0x8, R42 ;  /* 0x000000082d18e825 */ /* 0x000fc800078e002a */
[----:B------:R-:W-:Y:S02]  /*2090*/  @!P4 IMAD.WIDE.U32 R26, R27, 0x8, R42 ;  /* 0x000000081b1ac825 */ /* 0x000fe400078e002a */
[----:B------:R-:W4:Y:S04]  /*20a0*/  @!P6 LDG.E.64 R24, desc[UR8][R24.64] ;  /* 0x000000081818e981 */ /* 0x000f28000c1e1b00 */
[----:B------:R-:W5:Y:S01]  /*20b0*/  @!P4 LDG.E.64 R26, desc[UR8][R26.64] ;  /* 0x000000081a1ac981 */ /* 0x000f62000c1e1b00 */
        /* <DEDUP_REMOVED lines=9> */
[----:B------:R-:W-:-:S03]  /*2150*/  @!P6 FADD.FTZ R23, R23, R25 ;  /* 0x000000191717e221 */ /* 0x000fc60000010000 */
[----:B-----5:R-:W-:Y:S01]  /*2160*/  @!P4 FADD.FTZ R22, R22, R26 ;  /* 0x0000001a1616c221 */ /* 0x020fe20000010000 */
[----:B------:R-:W-:-:S07]  /*2170*/  @!P4 FADD.FTZ R23, R23, R27 ;  /* 0x0000001b1717c221 */ /* 0x000fce0000010000 */
.L_x_2218:
[----:B------:R-:W-:-:S13]  /*2180*/  ISETP.NE.OR P0, PT, R34, RZ, P0 ;  /* 0x000000ff2200720c */ /* 0x000fda0000705670 */
[----:B------:R-:W-:Y:S05]  /*2190*/  @!P0 BRA `(.L_x_2214) ;  /* 0x00000000007c8947 */ /* 0x000fea0003800000 */
.L_x_2215:
[C---:B------:R-:W-:Y:S02]  /*21a0*/  ISETP.EQ.OR P5, PT, R35.reuse, UR10, P3 ;  /* 0x0000000a23007c0c */ /* 0x040fe40009fa2670 */
[C---:B------:R-:W-:Y:S02]  /*21b0*/  IADD3 R15, R35.reuse, 0x1, RZ ;  /* 0x00000001230f7810 */ /* 0x040fe40007ffe0ff */
[----:B------:R-:W-:Y:S02]  /*21c0*/  IADD3 R25, R35, 0x2, RZ ;  /* 0x0000000223197810 */ /* 0x000fe40007ffe0ff */
[----:B------:R-:W-:Y:S02]  /*21d0*/  ISETP.EQ.OR P6, PT, R15, UR10, P3 ;  /* 0x0000000a0f007c0c */ /* 0x000fe40009fc2670 */
[----:B------:R-:W-:Y:S02]  /*21e0*/  IADD3 R27, R35, 0x3, RZ ;  /* 0x00000003231b7810 */ /* 0x000fe40007ffe0ff */
[----:B------:R-:W-:-:S02]  /*21f0*/  ISETP.EQ.OR P4, PT, R25, UR10, P3 ;  /* 0x0000000a19007c0c */ /* 0x000fc40009f82670 */
[----:B------:R-:W-:Y:S01]  /*2200*/  ISETP.EQ.OR P0, PT, R27, UR10, P3 ;  /* 0x0000000a1b007c0c */ /* 0x000fe20009f02670 */
[----:B------:R-:W-:-:S04]  /*2210*/  @!P5 IMAD R13, R35, UR11, R0 ;  /* 0x0000000b230ddc24 */ /* 0x000fc8000f8e0200 */
[----:B------:R-:W-:-:S04]  /*2220*/  @!P5 IMAD.WIDE.U32 R12, R13, 0x8, R42 ;  /* 0x000000080d0cd825 */ /* 0x000fc800078e002a */
[--C-:B------:R-:W-:Y:S02]  /*2230*/  @!P6 IMAD R15, R15, UR11, R0.reuse ;  /* 0x0000000b0f0fec24 */ /* 0x100fe4000f8e0200 */
[----:B------:R-:W2:Y:S01]  /*2240*/  @!P5 LDG.E.64 R12, desc[UR8][R12.64] ;  /* 0x000000080c0cd981 */ /* 0x000ea2000c1e1b00 */
[----:B------:R-:W-:Y:S02]  /*2250*/  @!P4 IMAD R25, R25, UR11, R0 ;  /* 0x0000000b1919cc24 */ /* 0x000fe4000f8e0200 */
[----:B------:R-:W-:-:S04]  /*2260*/  @!P6 IMAD.WIDE.U32 R14, R15, 0x8, R42 ;  /* 0x000000080f0ee825 */ /* 0x000fc800078e002a */
[----:B------:R-:W-:Y:S02]  /*2270*/  @!P0 IMAD R27, R27, UR11, R0 ;  /* 0x0000000b1b1b8c24 */ /* 0x000fe4000f8e0200 */
        /* <DEDUP_REMOVED lines=17> */
.L_x_2214:
        /* <DEDUP_REMOVED lines=11> */
.L_x_2220:
[----:B------:R-:W-:Y:S05]  /*2440*/  BSYNC B0 ;  /* 0x0000000000007941 */ /* 0x000fea0003800000 */
.L_x_2219:
        /* <DEDUP_REMOVED lines=16> */
.L_x_2211:
[----:B------:R-:W-:Y:S01]  /*2550*/  ULDC.64 UR6, c[0x0][0x218] ;  /* 0x0000860000067ab9 */ /* 0x000fe20000000a00 */
[----:B------:R-:W-:Y:S01]  /*2560*/  LOP3.LUT P0, RZ, R2, UR10, RZ, 0xfc, !PT ;  /* 0x0000000a02ff7c12 */ /* 0x000fe2000f80fcff */
[----:B------:R-:W-:Y:S01]  /*2570*/  ULDC UR14, c[0x0][0x2a4] ;  /* 0x0000a900000e7ab9 */ /* 0x000fe20000000800 */
[----:B------:R-:W-:Y:S01]  /*2580*/  ISETP.EQ.U32.AND P4, PT, RZ, UR6, PT ;  /* 0x00000006ff007c0c */ /* 0x000fe2000bf82070 */
[----:B------:R-:W-:Y:S01]  /*2590*/  UMOV UR6, 0x400 ;  /* 0x0000040000067882 */ /* 0x000fe20000000000 */
[----:B0-----:R-:W-:Y:S01]  /*25a0*/  MOV R13, UR13 ;  /* 0x0000000d000d7c02 */ /* 0x001fe20008000f00 */
[----:B------:R-:W-:Y:S01]  /*25b0*/  ULDC.64 UR16, c[0x0][0x228] ;  /* 0x00008a0000107ab9 */ /* 0x000fe20000000a00 */
[----:B------:R-:W-:Y:S01]  /*25c0*/  ISETP.EQ.OR.EX P0, PT, RZ, UR7, P0, P4 ;  /* 0x00000007ff007c0c */ /* 0x000fe20008702740 */
[----:B------:R-:W0:Y:S01]  /*25d0*/  S2UR UR7, SR_CgaCtaId ;  /* 0x00000000000779c3 */ /* 0x000e220000008800 */
[C---:B------:R-:W-:Y:S01]  /*25e0*/  SHF.L.U32 R24, R40.reuse, 0x1, RZ ;  /* 0x0000000128187819 */ /* 0x040fe200000006ff */
[----:B------:R-:W-:Y:S01]  /*25f0*/  ULDC.64 UR18, c[0x0][0x230] ;  /* 0x00008c0000127ab9 */ /* 0x000fe20000000a00 */
[----:B------:R-:W-:-:S02]  /*2600*/  SHF.L.U64.HI R14, R40, 0x1, R41 ;  /* 0x00000001280e7819 */ /* 0x000fc40000010229 */
[C---:B------:R-:W-:Y:S02]  /*2610*/  IADD3 R26, P4, R24.reuse, UR16, RZ ;  /* 0x00000010181a7c10 */ /* 0x040fe4000ff9e0ff */
[----:B------:R-:W-:Y:S02]  /*2620*/  IADD3 R24, P5, R24, UR18, RZ ;  /* 0x0000001218187c10 */ /* 0x000fe4000ffbe0ff */
[C---:B------:R-:W-:Y:S01]  /*2630*/  IADD3.X R27, R14.reuse, UR17, RZ, P4, !PT ;  /* 0x000000110e1b7c10 */ /* 0x040fe2000a7fe4ff */
[----:B------:R-:W-:Y:S01]  /*2640*/  IMAD.U32 R11, R11, 0x10000, RZ ;  /* 0x000100000b0b7824 */ /* 0x000fe200078e00ff */
[----:B------:R-:W-:Y:S01]  /*2650*/  IADD3.X R25, R14, UR19, RZ, P5, !PT ;  /* 0x000000130e197c10 */ /* 0x000fe2000affe4ff */
[----:B------:R-:W1:Y:S01]  /*2660*/  @!P0 LDC.64 R34, c[0x0][0x218] ;  /* 0x00008600ff228b82 */ /* 0x000e620000000a00 */
[----:B------:R-:W-:Y:S01]  /*2670*/  @!P0 FMUL.FTZ R12, R22, UR14 ;  /* 0x0000000e160c8c20 */ /* 0x000fe20008410000 */
[----:B------:R-:W-:Y:S01]  /*2680*/  SHF.L.U32 R45, R16, 0x10, RZ ;  /* 0x00000010102d7819 */ /* 0x000fe200000006ff */
[----:B------:R-:W-:Y:S01]  /*2690*/  ULDC.64 UR16, c[0x0][0x278] ;  /* 0x00009e0000107ab9 */ /* 0x000fe20000000a00 */
[----:B0-----:R-:W-:-:S09]  /*26a0*/  ULEA UR6, UR7, UR6, 0x18 ;  /* 0x0000000607067291 */ /* 0x001fd2000f8ec03f */
[----:B------:R-:W-:Y:S01]  /*26b0*/  @!P3 STS.64 [UR6+0x30], R22 ;  /* 0x00003016ff00b988 */ /* 0x000fe20008000a06 */
[----:B-1----:R-:W-:-:S04]  /*26c0*/  @!P0 IMAD.WIDE R34, R13, 0x8, R34 ;  /* 0x000000080d228825 */ /* 0x002fc800078e0222 */
[----:B------:R-:W-:-:S05]  /*26d0*/  @!P0 FMUL.FTZ R13, R23, UR14 ;  /* 0x0000000e170d8c20 */ /* 0x000fca0008410000 */
[----:B------:R-:W-:Y:S01]  /*26e0*/  @!P0 STG.E.64 desc[UR8][R34.64], R12 ;  /* 0x0000000c22008986 */ /* 0x000fe2000c101b08 */
[----:B------:R-:W-:Y:S06]  /*26f0*/  BAR.SYNC.DEFER_BLOCKING 0x0 ;  /* 0x0000000000007b1d */ /* 0x000fec0000010000 */
[----:B------:R-:W2:Y:S04]  /*2700*/  LDG.E.U16 R40, desc[UR8][R26.64] ;  /* 0x000000081a287981 */ /* 0x000ea8000c1e1500 */
[----:B------:R-:W3:Y:S04]  /*2710*/  LDG.E.U16 R41, desc[UR8][R24.64] ;  /* 0x0000000818297981 */ /* 0x000ee8000c1e1500 */
[----:B------:R-:W4:Y:S04]  /*2720*/  LDG.E.U16 R42, desc[UR8][R26.64+0x2] ;  /* 0x000002081a2a7981 */ /* 0x000f28000c1e1500 */
[----:B------:R0:W5:Y:S04]  /*2730*/  LDG.E.U16 R43, desc[UR8][R24.64+0x2] ;  /* 0x00000208182b7981 */ /* 0x000168000c1e1500 */
[----:B------:R-:W1:Y:S02]  /*2740*/  LDS.64 R14, [UR6+0x30] ;  /* 0x00003006ff0e7984 */ /* 0x000e640008000a00 */
[----:B-1----:R-:W-:-:S04]  /*2750*/  FMUL.FTZ R14, R14, UR14 ;  /* 0x0000000e0e0e7c20 */ /* 0x002fc80008410000 */
[----:B------:R-:W-:-:S04]  /*2760*/  FMUL.FTZ R44, R14, R14 ;  /* 0x0000000e0e2c7220 */ /* 0x000fc80000410000 */
[----:B------:R-:W-:-:S05]  /*2770*/  FFMA.FTZ R15, R15, UR14, -R44 ;  /* 0x0000000e0f0f7c23 */ /* 0x000fca000801082c */
[----:B------:R-:W-:-:S13]  /*2780*/  FSETP.GTU.FTZ.AND P0, PT, R15, RZ, PT ;  /* 0x000000ff0f00720b */ /* 0x000fda0003f1c000 */
[----:B------:R-:W-:Y:S01]  /*2790*/  VOTEU.ANY UP0, P0 ;  /* 0x00000000003f7886 */ /* 0x000fe20000000100 */
[----:B------:R-:W-:-:S04]  /*27a0*/  PLOP3.LUT P0, PT, PT, PT, UP0, 0x80, 0x0 ;  /* 0x000000000000781c */ /* 0x000fc80003f0f008 */
[----:B------:R-:W-:-:S09]  /*27b0*/  @UP0 ULDC UR6, c[0x0][0x238] ;  /* 0x00008e0000060ab9 */ /* 0x000fd20000000800 */
[----:B------:R-:W-:-:S06]  /*27c0*/  @P0 FADD.FTZ R12, R15, UR6 ;  /* 0x000000060f0c0e21 */ /* 0x000fcc0008010000 */
[----:B------:R-:W1:Y:S01]  /*27d0*/  @P0 MUFU.RSQ R12, R12 ;  /* 0x0000000c000c0308 */ /* 0x000e620000001400 */
[----:B------:R-:W-:Y:S02]  /*27e0*/  SHF.L.U32 R15, R21, 0x10, RZ ;  /* 0x00000010150f7819 */ /* 0x000fe400000006ff */
[C---:B------:R-:W-:Y:S02]  /*27f0*/  PRMT R16, R17.reuse, 0x7632, R16 ;  /* 0x0000763211107816 */ /* 0x040fe40000000010 */
[----:B------:R-:W-:Y:S02]  /*2800*/  ISETP.NE.AND P6, PT, RZ, UR12, PT ;  /* 0x0000000cff007c0c */ /* 0x000fe4000bfc5270 */
[----:B------:R-:W-:Y:S02]  /*2810*/  SHF.L.U32 R35, R10, 0x10, RZ ;  /* 0x000000100a237819 */ /* 0x000fe400000006ff */
[----:B------:R-:W-:Y:S02]  /*2820*/  SHF.L.U32 R23, R17, 0x10, RZ ;  /* 0x0000001011177819 */ /* 0x000fe400000006ff */
[----:B-1----:R-:W-:-:S02]  /*2830*/  @P0 R2UR UR7, R12 ;  /* 0x000000000c0702ca */ /* 0x002fc400000e0000 */
[C---:B0-----:R-:W-:Y:S02]  /*2840*/  PRMT R24, R18.reuse, 0x7632, R24 ;  /* 0x0000763212187816 */ /* 0x041fe40000000018 */
[----:B------:R-:W-:Y:S02]  /*2850*/  SHF.L.U32 R21, R18, 0x10, RZ ;  /* 0x0000001012157819 */ /* 0x000fe400000006ff */
[----:B------:R-:W-:Y:S02]  /*2860*/  PRMT R25, R8, 0x7632, R25 ;  /* 0x0000763208197816 */ /* 0x000fe40000000019 */
[----:B------:R-:W-:Y:S02]  /*2870*/  PRMT R27, R19, 0x7632, R27 ;  /* 0x00007632131b7816 */ /* 0x000fe4000000001b */
[----:B------:R-:W-:Y:S02]  /*2880*/  PRMT R33, R20, 0x7632, R33 ;  /* 0x0000763214217816 */ /* 0x000fe40000000021 */
[----:B------:R-:W-:-:S02]  /*2890*/  SHF.L.U32 R17, R8, 0x10, RZ ;  /* 0x0000001008117819 */ /* 0x000fc400000006ff */
[----:B------:R-:W-:Y:S02]  /*28a0*/  SHF.L.U32 R19, R19, 0x10, RZ ;  /* 0x0000001013137819 */ /* 0x000fe400000006ff */
[----:B------:R-:W-:Y:S02]  /*28b0*/  SHF.L.U32 R13, R20, 0x10, RZ ;  /* 0x00000010140d7819 */ /* 0x000fe400000006ff */
[----:B------:R-:W-:Y:S01]  /*28c0*/  SHF.L.U32 R32, R32, 0x10, RZ ;  /* 0x0000001020207819 */ /* 0x000fe200000006ff */
[----:B------:R-:W-:Y:S01]  /*28d0*/  FADD.FTZ R10, -R14, R15 ;  /* 0x0000000f0e0a7221 */ /* 0x000fe20000010100 */
[----:B------:R-:W-:Y:S01]  /*28e0*/  SHF.L.U32 R16, R16, 0x10, RZ ;  /* 0x0000001010107819 */ /* 0x000fe200000006ff */
[--C-:B------:R-:W-:Y:S01]  /*28f0*/  FADD.FTZ R8, R35, -R14.reuse ;  /* 0x8000000e23087221 */ /* 0x100fe20000010000 */
[----:B------:R-:W-:Y:S01]  /*2900*/  SHF.L.U32 R31, R31, 0x10, RZ ;  /* 0x000000101f1f7819 */ /* 0x000fe200000006ff */
[--C-:B------:R-:W-:Y:S01]  /*2910*/  FADD.FTZ R11, R11, -R14.reuse ;  /* 0x8000000e0b0b7221 */ /* 0x100fe20000010000 */
[----:B------:R-:W-:Y:S01]  /*2920*/  SHF.L.U32 R24, R24, 0x10, RZ ;  /* 0x0000001018187819 */ /* 0x000fe200000006ff */
[--C-:B------:R-:W-:Y:S01]  /*2930*/  FADD.FTZ R12, R45, -R14.reuse ;  /* 0x8000000e2d0c7221 */ /* 0x100fe20000010000 */
[----:B------:R-:W-:Y:S01]  /*2940*/  SHF.L.U32 R25, R25, 0x10, RZ ;  /* 0x0000001019197819 */ /* 0x000fe200000006ff */
[--C-:B------:R-:W-:Y:S01]  /*2950*/  FADD.FTZ R20, R21, -R14.reuse ;  /* 0x8000000e15147221 */ /* 0x100fe20000010000 */
[----:B------:R-:W-:Y:S01]  /*2960*/  SHF.L.U32 R27, R27, 0x10, RZ ;  /* 0x000000101b1b7819 */ /* 0x000fe200000006ff */
[----:B------:R-:W-:Y:S01]  /*2970*/  UMOV UR6, 0x3f800000 ;  /* 0x3f80000000067882 */ /* 0x000fe20000000000 */
[----:B------:R-:W-:Y:S01]  /*2980*/  SHF.L.U32 R33, R33, 0x10, RZ ;  /* 0x0000001021217819 */ /* 0x000fe200000006ff */
[--C-:B------:R-:W-:Y:S01]  /*2990*/  FADD.FTZ R18, R23, -R14.reuse ;  /* 0x8000000e17127221 */ /* 0x100fe20000010000 */
[----:B------:R-:W-:Y:S01]  /*29a0*/  ISETP.GE.U32.AND P0, PT, R29, UR16, PT ;  /* 0x000000101d007c0c */ /* 0x000fe2000bf06070 */
[--C-:B------:R-:W-:Y:S01]  /*29b0*/  FADD.FTZ R21, R17, -R14.reuse ;  /* 0x8000000e11157221 */ /* 0x100fe20000010000 */
[--C-:B------:R-:W-:Y:S01]  /*29c0*/  FADD.FTZ R19, R19, -R14.reuse ;  /* 0x8000000e13137221 */ /* 0x100fe20000010000 */
[----:B------:R-:W-:Y:S01]  /*29d0*/  FADD.FTZ R13, R13, -R14 ;  /* 0x8000000e0d0d7221 */ /* 0x000fe20000010000 */
[----:B------:R-:W-:Y:S01]  /*29e0*/  @UP0 UMOV UR6, UR7 ;  /* 0x0000000700060c82 */ /* 0x000fe20008000000 */
[C---:B------:R-:W-:Y:S01]  /*29f0*/  FADD.FTZ R15, -R14.reuse, R32 ;  /* 0x000000200e0f7221 */ /* 0x040fe20000010100 */
[----:B------:R-:W-:Y:S01]  /*2a00*/  FADD.FTZ R23, -R14, R16 ;  /* 0x000000100e177221 */ /* 0x000fe20000010100 */
[----:B------:R-:W-:Y:S01]  /*2a10*/  FMUL.FTZ R32, R10, UR6 ;  /* 0x000000060a207c20 */ /* 0x000fe20008410000 */
[C---:B------:R-:W-:Y:S01]  /*2a20*/  FADD.FTZ R22, -R14.reuse, R31 ;  /* 0x0000001f0e167221 */ /* 0x040fe20000010100 */
[C---:B------:R-:W-:Y:S01]  /*2a30*/  FADD.FTZ R24, -R14.reuse, R24 ;  /* 0x000000180e187221 */ /* 0x040fe20000010100 */
[C---:B------:R-:W-:Y:S01]  /*2a40*/  FADD.FTZ R25, -R14.reuse, R25 ;  /* 0x000000190e197221 */ /* 0x040fe20000010100 */
[C---:B------:R-:W-:Y:S01]  /*2a50*/  FADD.FTZ R27, -R14.reuse, R27 ;  /* 0x0000001b0e1b7221 */ /* 0x040fe20000010100 */
[----:B------:R-:W-:Y:S01]  /*2a60*/  FADD.FTZ R33, -R14, R33 ;  /* 0x000000210e217221 */ /* 0x000fe20000010100 */
[----:B------:R-:W-:Y:S01]  /*2a70*/  FMUL.FTZ R8, R8, UR6 ;  /* 0x0000000608087c20 */ /* 0x000fe20008410000 */
[----:B------:R-:W-:Y:S01]  /*2a80*/  FMUL.FTZ R10, R11, UR6 ;  /* 0x000000060b0a7c20 */ /* 0x000fe20008410000 */
[----:B------:R-:W-:Y:S01]  /*2a90*/  FMUL.FTZ R12, R12, UR6 ;  /* 0x000000060c0c7c20 */ /* 0x000fe20008410000 */
[----:B------:R-:W-:Y:S01]  /*2aa0*/  ISETP.GE.AND.EX P0, PT, R7, UR17, PT, P0 ;  /* 0x0000001107007c0c */ /* 0x000fe2000bf06300 */
[----:B------:R-:W-:Y:S01]  /*2ab0*/  FMUL.FTZ R18, R18, UR6 ;  /* 0x0000000612127c20 */ /* 0x000fe20008410000 */
[----:B------:R-:W-:Y:S01]  /*2ac0*/  FMUL.FTZ R14, R20, UR6 ;  /* 0x00000006140e7c20 */ /* 0x000fe20008410000 */
[----:B------:R-:W-:Y:S01]  /*2ad0*/  FMUL.FTZ R34, R21, UR6 ;  /* 0x0000000615227c20 */ /* 0x000fe20008410000 */
[----:B------:R-:W-:Y:S01]  /*2ae0*/  FMUL.FTZ R44, R13, UR6 ;  /* 0x000000060d2c7c20 */ /* 0x000fe20008410000 */
[----:B------:R-:W-:Y:S01]  /*2af0*/  ISETP.LT.U32.AND P0, PT, R2, 0x80, !P0 ;  /* 0x000000800200780c */ /* 0x000fe20004701070 */
[----:B------:R-:W-:Y:S01]  /*2b00*/  FMUL.FTZ R31, R15, UR6 ;  /* 0x000000060f1f7c20 */ /* 0x000fe20008410000 */
[----:B--2---:R-:W-:-:S02]  /*2b10*/  SHF.L.U32 R40, R40, 0x10, RZ ;  /* 0x0000001028287819 */ /* 0x004fc400000006ff */
[----:B---3--:R-:W-:Y:S02]  /*2b20*/  SHF.L.U32 R41, R41, 0x10, RZ ;  /* 0x0000001029297819 */ /* 0x008fe400000006ff */
[----:B----4-:R-:W-:Y:S01]  /*2b30*/  SHF.L.U32 R16, R42, 0x10, RZ ;  /* 0x000000102a107819 */ /* 0x010fe200000006ff */
[----:B------:R-:W-:Y:S01]  /*2b40*/  FMUL.FTZ R42, R19, UR6 ;  /* 0x00000006132a7c20 */ /* 0x000fe20008410000 */
[----:B-----5:R-:W-:Y:S01]  /*2b50*/  SHF.L.U32 R17, R43, 0x10, RZ ;  /* 0x000000102b117819 */ /* 0x020fe200000006ff */
[C-C-:B------:R-:W-:Y:S01]  /*2b60*/  FFMA.FTZ R21, R40.reuse, R8, R41.reuse ;  /* 0x0000000828157223 */ /* 0x140fe20000010029 */
[C-C-:B------:R-:W-:Y:S01]  /*2b70*/  FFMA.FTZ R20, R40.reuse, R10, R41.reuse ;  /* 0x0000000a28147223 */ /* 0x140fe20000010029 */
[C-C-:B------:R-:W-:Y:S01]  /*2b80*/  FFMA.FTZ R26, R40.reuse, R12, R41.reuse ;  /* 0x0000000c281a7223 */ /* 0x140fe20000010029 */
[C-C-:B------:R-:W-:Y:S01]  /*2b90*/  FFMA.FTZ R8, R40.reuse, R18, R41.reuse ;  /* 0x0000001228087223 */ /* 0x140fe20000010029 */
[C-C-:B------:R-:W-:Y:S01]  /*2ba0*/  FFMA.FTZ R10, R40.reuse, R14, R41.reuse ;  /* 0x0000000e280a7223 */ /* 0x140fe20000010029 */
[C-C-:B------:R-:W-:Y:S01]  /*2bb0*/  FFMA.FTZ R11, R40.reuse, R34, R41.reuse ;  /* 0x00000022280b7223 */ /* 0x140fe20000010029 */
[C-C-:B------:R-:W-:Y:S01]  /*2bc0*/  FFMA.FTZ R12, R40.reuse, R42, R41.reuse ;  /* 0x0000002a280c7223 */ /* 0x140fe20000010029 */
        /* <DEDUP_REMOVED lines=13> */
.L_x_2221:
[----:B------:R-:W-:Y:S04]  /*2ca0*/  BSSY B0, `(.L_x_2222) ;  /* 0x000000f000007945 */ /* 0x000fe80003800000 */
[----:B------:R-:W-:Y:S05]  /*2cb0*/  @P2 BRA `(.L_x_2223) ;  /* 0x0000000000342947 */ /* 0x000fea0003800000 */
        /* <DEDUP_REMOVED lines=13> */
.L_x_2223:
[----:B------:R-:W-:Y:S05]  /*2d90*/  BSYNC B0 ;  /* 0x0000000000007941 */ /* 0x000fea0003800000 */
.L_x_2222:
[----:B------:R-:W-:Y:S01]  /*2da0*/  FFMA.FTZ R31, R16, R31, R17 ;  /* 0x0000001f101f7223 */ /* 0x000fe20000010011 */
[----:B------:R-:W-:Y:S06]  /*2db0*/  @!P6 BRA `(.L_x_2224) ;  /* 0x000000000028e947 */ /* 0x000fec0003800000 */
        /* <DEDUP_REMOVED lines=10> */
.L_x_2224:
[----:B------:R-:W-:Y:S04]  /*2e60*/  BSSY B0, `(.L_x_2225) ;  /* 0x000000e000007945 */ /* 0x000fe80003800000 */
[----:B------:R-:W-:Y:S05]  /*2e70*/  @!P0 BRA `(.L_x_2226) ;  /* 0x0000000000308947 */ /* 0x000fea0003800000 */
[----:B------:R-:W-:Y:S01]  /*2e80*/  ULDC.64 UR14, c[0x0][0x270] ;  /* 0x00009c00000e7ab9 */ /* 0x000fe20000000a00 */
[----:B------:R-:W-:Y:S01]  /*2e90*/  MOV R14, R38 ;  /* 0x00000026000e7202 */ /* 0x000fe20000000f00 */
[----:B0-----:R-:W-:Y:S01]  /*2ea0*/  IMAD R18, R7, UR14, RZ ;  /* 0x0000000e07127c24 */ /* 0x001fe2000f8e02ff */
[----:B------:R-:W-:Y:S01]  /*2eb0*/  F2FP.BF16.F32.PACK_AB R31, R31, R20 ;  /* 0x000000141f1f723e */ /* 0x000fe200000010ff */
[----:B------:R-:W-:Y:S02]  /*2ec0*/  IMAD.MOV.U32 R15, RZ, RZ, R37 ;  /* 0x000000ffff0f7224 */ /* 0x000fe400078e0025 */
[C---:B------:R-:W-:Y:S02]  /*2ed0*/  IMAD R19, R29.reuse, UR15, R18 ;  /* 0x0000000f1d137c24 */ /* 0x040fe4000f8e0212 */
[----:B------:R-:W-:Y:S01]  /*2ee0*/  IMAD.WIDE.U32 R14, R29, UR14, R14 ;  /* 0x0000000e1d0e7c25 */ /* 0x000fe2000f8e000e */
[----:B------:R-:W-:Y:S02]  /*2ef0*/  ULDC.64 UR14, c[0x0][0x210] ;  /* 0x00008400000e7ab9 */ /* 0x000fe40000000a00 */
[----:B------:R-:W-:-:S02]  /*2f00*/  LEA R18, P0, R14, UR14, 0x1 ;  /* 0x0000000e0e127c11 */ /* 0x000fc4000f8008ff */
[----:B------:R-:W-:-:S04]  /*2f10*/  IADD3 R19, R15, R19, RZ ;  /* 0x000000130f137210 */ /* 0x000fc80007ffe0ff */
[----:B------:R-:W-:-:S05]  /*2f20*/  LEA.HI.X R19, R14, UR15, R19, 0x1, P0 ;  /* 0x0000000f0e137c11 */ /* 0x000fca00080f0c13 */
[----:B------:R1:W-:Y:S02]  /*2f30*/  STG.E desc[UR8][R18.64], R31 ;  /* 0x0000001f12007986 */ /* 0x0003e4000c101908 */
.L_x_2226:
[----:B------:R-:W-:Y:S05]  /*2f40*/  BSYNC B0 ;  /* 0x0000000000007941 */ /* 0x000fea0003800000 */
.L_x_2225:
[----:B-1----:R-:W-:Y:S01]  /*2f50*/  IADD3 R31, R30, 0x60, RZ ;  /* 0x000000601e1f7810 */ /* 0x002fe20007ffe0ff */
[----:B0-----:R-:W-:Y:S01]  /*2f60*/  FMUL.FTZ R18, R22, UR6 ;  /* 0x0000000616127c20 */ /* 0x001fe20008410000 */
[----:B------:R-:W-:Y:S01]  /*2f70*/  IADD3 R20, R30, 0x80, RZ ;  /* 0x000000801e147810 */ /* 0x000fe20007ffe0ff */
[----:B------:R-:W-:Y:S01]  /*2f80*/  FMUL.FTZ R24, R24, UR6 ;  /* 0x0000000618187c20 */ /* 0x000fe20008410000 */
[----:B------:R-:W-:Y:S01]  /*2f90*/  SHF.R.S32.HI R15, RZ, 0x1f, R28 ;  /* 0x0000001fff0f7819 */ /* 0x000fe2000001141c */
[----:B------:R-:W-:Y:S01]  /*2fa0*/  FMUL.FTZ R23, R23, UR6 ;  /* 0x0000000617177c20 */ /* 0x000fe20008410000 */
[----:B------:R-:W-:Y:S01]  /*2fb0*/  SHF.R.S32.HI R14, RZ, 0x1f, R5 ;  /* 0x0000001fff0e7819 */ /* 0x000fe20000011405 */
[----:B------:R-:W-:Y:S01]  /*2fc0*/  FMUL.FTZ R22, R25, UR6 ;  /* 0x0000000619167c20 */ /* 0x000fe20008410000 */
[----:B------:R-:W-:Y:S01]  /*2fd0*/  ISETP.GE.U32.AND P5, PT, R31, UR16, PT ;  /* 0x000000101f007c0c */ /* 0x000fe2000bfa6070 */
[----:B------:R-:W-:Y:S01]  /*2fe0*/  FMUL.FTZ R34, R27, UR6 ;  /* 0x000000061b227c20 */ /* 0x000fe20008410000 */
[----:B------:R-:W-:Y:S01]  /*2ff0*/  ISETP.GE.U32.AND P0, PT, R20, UR16, PT ;  /* 0x0000001014007c0c */ /* 0x000fe2000bf06070 */
[----:B------:R-:W-:Y:S01]  /*3000*/  FMUL.FTZ R40, R33, UR6 ;  /* 0x0000000621287c20 */ /* 0x000fe20008410000 */
[----:B------:R-:W-:Y:S01]  /*3010*/  ISETP.GE.U32.AND P2, PT, R28, UR16, PT ;  /* 0x000000101c007c0c */ /* 0x000fe2000bf46070 */
[C---:B------:R-:W-:Y:S01]  /*3020*/  FFMA.FTZ R25, R16.reuse, R24, R17 ;  /* 0x0000001810197223 */ /* 0x040fe20000010011 */
[----:B------:R-:W-:Y:S01]  /*3030*/  SHF.R.S32.HI R32, RZ, 0x1f, R31 ;  /* 0x0000001fff207819 */ /* 0x000fe2000001141f */
[C-C-:B------:R-:W-:Y:S01]  /*3040*/  FFMA.FTZ R23, R16.reuse, R23, R17.reuse ;  /* 0x0000001710177223 */ /* 0x140fe20000010011 */
[----:B------:R-:W-:Y:S01]  /*3050*/  SHF.R.S32.HI R21, RZ, 0x1f, R20 ;  /* 0x0000001fff157819 */ /* 0x000fe20000011414 */
[C-C-:B------:R-:W-:Y:S01]  /*3060*/  FFMA.FTZ R22, R16.reuse, R22, R17.reuse ;  /* 0x0000001610167223 */ /* 0x140fe20000010011 */
[----:B------:R-:W-:Y:S01]  /*3070*/  ISETP.GE.U32.AND P3, PT, R5, UR16, PT ;  /* 0x0000001005007c0c */ /* 0x000fe2000bf66070 */
[--C-:B------:R-:W-:Y:S01]  /*3080*/  FFMA.FTZ R27, R16, R34, R17.reuse ;  /* 0x00000022101b7223 */ /* 0x100fe20000010011 */
[----:B------:R-:W-:Y:S01]  /*3090*/  ISETP.GE.U32.AND P4, PT, R4, UR16, PT ;  /* 0x0000001004007c0c */ /* 0x000fe2000bf86070 */
[--C-:B------:R-:W-:Y:S01]  /*30a0*/  FFMA.FTZ R24, R16, R40, R17.reuse ;  /* 0x0000002810187223 */ /* 0x100fe20000010011 */
[----:B------:R-:W-:Y:S01]  /*30b0*/  ISETP.GE.AND.EX P5, PT, R32, UR17, PT, P5 ;  /* 0x0000001120007c0c */ /* 0x000fe2000bfa6350 */
[----:B------:R-:W-:Y:S01]  /*30c0*/  FFMA.FTZ R33, R16, R18, R17 ;  /* 0x0000001210217223 */ /* 0x000fe20000010011 */
[----:B------:R-:W-:-:S02]  /*30d0*/  ISETP.GE.AND.EX P0, PT, R21, UR17, PT, P0 ;  /* 0x0000001115007c0c */ /* 0x000fc4000bf06300 */
[----:B------:R-:W-:Y:S02]  /*30e0*/  ISETP.GE.AND.EX P2, PT, R15, UR17, PT, P2 ;  /* 0x000000110f007c0c */ /* 0x000fe4000bf46320 */
[----:B------:R-:W-:Y:S02]  /*30f0*/  ISETP.GE.AND.EX P3, PT, R14, UR17, PT, P3 ;  /* 0x000000110e007c0c */ /* 0x000fe4000bf66330 */
[----:B------:R-:W-:Y:S02]  /*3100*/  ISETP.GE.AND.EX P4, PT, R9, UR17, PT, P4 ;  /* 0x0000001109007c0c */ /* 0x000fe4000bf86340 */
[C---:B------:R-:W-:Y:S02]  /*3110*/  ISETP.LT.U32.AND P5, PT, R2.reuse, 0x80, !P5 ;  /* 0x000000800200780c */ /* 0x040fe40006fa1070 */
[C---:B------:R-:W-:Y:S02]  /*3120*/  ISETP.LT.U32.AND P0, PT, R2.reuse, 0x80, !P0 ;  /* 0x000000800200780c */ /* 0x040fe40004701070 */
[----:B------:R-:W-:-:S02]  /*3130*/  ISETP.LT.U32.AND P2, PT, R2, 0x80, !P2 ;  /* 0x000000800200780c */ /* 0x000fc40005741070 */
        /* <DEDUP_REMOVED lines=13> */
.L_x_2227:
[----:B------:R-:W-:Y:S04]  /*3210*/  BSSY B0, `(.L_x_2228) ;  /* 0x0000010000007945 */ /* 0x000fe80003800000 */
[----:B------:R-:W-:Y:S05]  /*3220*/  @P1 BRA `(.L_x_2229) ;  /* 0x0000000000381947 */ /* 0x000fea0003800000 */
[----:B------:R-:W-:Y:S01]  /*3230*/  IADD3 R19, R30, 0x40, RZ ;  /* 0x000000401e137810 */ /* 0x000fe20007ffe0ff */
[----:B------:R-:W-:Y:S01]  /*3240*/  ULDC.64 UR14, c[0x0][0x270] ;  /* 0x00009c00000e7ab9 */ /* 0x000fe20000000a00 */
[----:B------:R-:W-:Y:S02]  /*3250*/  MOV R17, R37 ;  /* 0x0000002500117202 */ /* 0x000fe40000000f00 */
[----:B------:R-:W-:Y:S02]  /*3260*/  SHF.R.S32.HI R16, RZ, 0x1f, R19 ;  /* 0x0000001fff107819 */ /* 0x000fe40000011413 */
[----:B------:R-:W-:-:S03]  /*3270*/  F2FP.BF16.F32.PACK_AB R33, R33, R26 ;  /* 0x0000001a2121723e */ /* 0x000fc600000010ff */
        /* <DEDUP_REMOVED lines=9> */
.L_x_2229:
[----:B------:R-:W-:Y:S05]  /*3310*/  BSYNC B0 ;  /* 0x0000000000007941 */ /* 0x000fea0003800000 */
.L_x_2228:
        /* <DEDUP_REMOVED lines=11> */
.L_x_2230:
        /* <DEDUP_REMOVED lines=14> */
.L_x_2232:
[----:B------:R-:W-:Y:S05]  /*34b0*/  BSYNC B0 ;  /* 0x0000000000007941 */ /* 0x000fea0003800000 */
.L_x_2231:
[----:B------:R-:W-:Y:S05]  /*34c0*/  @!P6 BRA `(.L_x_2233) ;  /* 0x000000000028e947 */ /* 0x000fea0003800000 */
[----:B------:R-:W-:Y:S01]  /*34d0*/  FMUL.FTZ R8, R10, -1.4426950216293334961 ;  /* 0xbfb8aa3b0a087820 */ /* 0x000fe20000410000 */
[----:B01----:R-:W-:-:S05]  /*34e0*/  FMUL.FTZ R18, R25, -1.4426950216293334961 ;  /* 0xbfb8aa3b19127820 */ /* 0x003fca0000410000 */
        /* <DEDUP_REMOVED lines=8> */
.L_x_2233:
        /* <DEDUP_REMOVED lines=10> */
[----:B01----:R-:W-:-:S02]  /*3610*/  LEA R18, P0, R16, UR14, 0x1 ;  /* 0x0000000e10127c11 */ /* 0x003fc4000f8008ff */
[----:B------:R-:W-:-:S04]  /*3620*/  IADD3 R21, R17, R21, RZ ;  /* 0x0000001511157210 */ /* 0x000fc80007ffe0ff */
[----:B------:R-:W-:-:S05]  /*3630*/  LEA.HI.X R19, R16, UR15, R21, 0x1, P0 ;  /* 0x0000000f10137c11 */ /* 0x000fca00080f0c15 */
[----:B------:R2:W-:Y:S02]  /*3640*/  STG.E desc[UR8][R18.64], R25 ;  /* 0x0000001912007986 */ /* 0x0005e4000c101908 */
.L_x_2235:
[----:B------:R-:W-:Y:S05]  /*3650*/  BSYNC B0 ;  /* 0x0000000000007941 */ /* 0x000fea0003800000 */
.L_x_2234:
[----:B------:R-:W-:Y:S05]  /*3660*/  @!P6 BRA `(.L_x_2236) ;  /* 0x000000000028e947 */ /* 0x000fea0003800000 */
[----:B------:R-:W-:Y:S01]  /*3670*/  FMUL.FTZ R8, R11, -1.4426950216293334961 ;  /* 0xbfb8aa3b0b087820 */ /* 0x000fe20000410000 */
[----:B------:R-:W-:-:S05]  /*3680*/  FMUL.FTZ R16, R22, -1.4426950216293334961 ;  /* 0xbfb8aa3b16107820 */ /* 0x000fca0000410000 */
[----:B------:R-:W3:Y:S08]  /*3690*/  MUFU.EX2 R8, R8 ;  /* 0x0000000800087308 */ /* 0x000ef00000000800 */
[----:B------:R-:W4:Y:S01]  /*36a0*/  MUFU.EX2 R16, R16 ;  /* 0x0000001000107308 */ /* 0x000f220000000800 */
[----:B---3--:R-:W-:-:S07]  /*36b0*/  FADD.FTZ R10, R8, 1 ;  /* 0x3f800000080a7421 */ /* 0x008fce0000010000 */
[----:B------:R-:W3:Y:S01]  /*36c0*/  MUFU.RCP R10, R10 ;  /* 0x0000000a000a7308 */ /* 0x000ee20000001000 */
[----:B----4-:R-:W-:-:S07]  /*36d0*/  FADD.FTZ R17, R16, 1 ;  /* 0x3f80000010117421 */ /* 0x010fce0000010000 */
[----:B------:R-:W4:Y:S01]  /*36e0*/  MUFU.RCP R17, R17 ;  /* 0x0000001100117308 */ /* 0x000f220000001000 */
[----:B---3--:R-:W-:Y:S01]  /*36f0*/  FMUL.FTZ R11, R11, R10 ;  /* 0x0000000a0b0b7220 */ /* 0x008fe20000410000 */
[----:B----4-:R-:W-:-:S07]  /*3700*/  FMUL.FTZ R22, R22, R17 ;  /* 0x0000001116167220 */ /* 0x010fce0000410000 */
.L_x_2236:
[----:B------:R-:W-:Y:S04]  /*3710*/  BSSY B0, `(.L_x_2237) ;  /* 0x000000e000007945 */ /* 0x000fe80003800000 */
[----:B------:R-:W-:Y:S05]  /*3720*/  @!P2 BRA `(.L_x_2238) ;  /* 0x000000000030a947 */ /* 0x000fea0003800000 */
[----:B------:R-:W-:Y:S01]  /*3730*/  ULDC.64 UR14, c[0x0][0x270] ;  /* 0x00009c00000e7ab9 */ /* 0x000fe20000000a00 */
[----:B012---:R-:W-:Y:S01]  /*3740*/  MOV R18, R38 ;  /* 0x0000002600127202 */ /* 0x007fe20000000f00 */
        /* <DEDUP_REMOVED lines=10> */
.L_x_2238:
[----:B------:R-:W-:Y:S05]  /*37f0*/  BSYNC B0 ;  /* 0x0000000000007941 */ /* 0x000fea0003800000 */
.L_x_2237:
        /* <DEDUP_REMOVED lines=11> */
.L_x_2239:
[----:B------:R-:W-:Y:S04]  /*38b0*/  BSSY B0, `(.L_x_2240) ;  /* 0x000000e000007945 */ /* 0x000fe80003800000 */
[----:B------:R-:W-:Y:S05]  /*38c0*/  @!P3 BRA `(.L_x_2241) ;  /* 0x000000000030b947 */ /* 0x000fea0003800000 */
[----:B------:R-:W-:Y:S01]  /*38d0*/  ULDC.64 UR14, c[0x0][0x270] ;  /* 0x00009c00000e7ab9 */ /* 0x000fe20000000a00 */
[----:B------:R-:W-:Y:S01]  /*38e0*/  MOV R10, R38 ;  /* 0x00000026000a7202 */ /* 0x000fe20000000f00 */
[----:B------:R-:W-:Y:S01]  /*38f0*/  IMAD R8, R14, UR14, RZ ;  /* 0x0000000e0e087c24 */ /* 0x000fe2000f8e02ff */
[----:B---3--:R-:W-:Y:S02]  /*3900*/  MOV R11, R37 ;  /* 0x00000025000b7202 */ /* 0x008fe40000000f00 */
        /* <DEDUP_REMOVED lines=8> */
.L_x_2241:
[----:B------:R-:W-:Y:S05]  /*3990*/  BSYNC B0 ;  /* 0x0000000000007941 */ /* 0x000fea0003800000 */
.L_x_2240:
[----:B------:R-:W-:Y:S05]  /*39a0*/  @!P6 BRA `(.L_x_2242) ;  /* 0x000000000028e947 */ /* 0x000fea0003800000 */
[----:B------:R-:W-:Y:S01]  /*39b0*/  FMUL.FTZ R8, R13, -1.4426950216293334961 ;  /* 0xbfb8aa3b0d087820 */ /* 0x000fe20000410000 */
[----:B---34-:R-:W-:-:S05]  /*39c0*/  FMUL.FTZ R11, R24, -1.4426950216293334961 ;  /* 0xbfb8aa3b180b7820 */ /* 0x018fca0000410000 */
        /* <DEDUP_REMOVED lines=8> */
.L_x_2242:
[----:B------:R-:W-:Y:S04]  /*3a50*/  BSSY B0, `(.L_x_2243) ;  /* 0x000000d000007945 */ /* 0x000fe80003800000 */
[----:B------:R-:W-:Y:S05]  /*3a60*/  @!P4 BRA `(.L_x_2244) ;  /* 0x00000000002cc947 */ /* 0x000fea0003800000 */
[----:B------:R-:W-:Y:S01]  /*3a70*/  ULDC.64 UR6, c[0x0][0x270] ;  /* 0x00009c0000067ab9 */ /* 0x000fe20000000a00 */
[----:B------:R-:W-:Y:S01]  /*3a80*/  MOV R36, R38 ;  /* 0x0000002600247202 */ /* 0x000fe20000000f00 */
[----:B---34-:R-:W-:Y:S01]  /*3a90*/  IMAD R11, R9, UR6, RZ ;  /* 0x00000006090b7c24 */ /* 0x018fe2000f8e02ff */
        /* <DEDUP_REMOVED lines=8> */
.L_x_2244:
[----:B------:R-:W-:Y:S05]  /*3b20*/  BSYNC B0 ;  /* 0x0000000000007941 */ /* 0x000fea0003800000 */
.L_x_2243:
[----:B------:R-:W-:Y:S02]  /*3b30*/  UIADD3 UR13, UR11, UR13, URZ ;  /* 0x0000000d0b0d7290 */ /* 0x000fe4000fffe03f */
[----:B------:R-:W-:Y:S02]  /*3b40*/  UIADD3 UR4, UR4, 0x1, URZ ;  /* 0x0000000104047890 */ /* 0x000fe4000fffe03f */
[----:B------:R-:W-:-:S06]  /*3b50*/  UISETP.GE.AND UP0, UPT, UR13, UR5, UPT ;  /* 0x000000050d00728c */ /* 0x000fcc000bf06270 */
[----:B------:R-:W-:-:S13]  /*3b60*/  PLOP3.LUT P0, PT, PT, PT, UP0, 0x80, 0x0 ;  /* 0x000000000000781c */ /* 0x000fda0003f0f008 */
[----:B------:R-:W-:Y:S05]  /*3b70*/  @!P0 BRA `(.L_x_2245) ;  /* 0xffffffc400a08947 */ /* 0x000fea000383ffff */
[----:B------:R-:W-:Y:S05]  /*3b80*/  EXIT ;  /* 0x000000000000794d */ /* 0x000fea0003800000 */
.L_x_2246:
        /* <DEDUP_REMOVED lines=15> */
.L_x_3374:


//--------------------- .text._Z35group_norm_nhwc_fwd_one_pass_kernelI11Bf16IOBf16WLi512ELi8ELi128EEv26Group_norm_nhwc_fwd_params --------------------------
	.section	.text._Z35group_norm_nhwc_fwd_one_pass_kernelI11Bf16IOBf16WLi512ELi8ELi128EEv26Group_norm_nhwc_fwd_params,"ax",@progbits
	.align	128
        .global         _Z35group_norm_nhwc_fwd_one_pass_kernelI11Bf16IOBf16WLi512ELi8ELi128EEv26Group_norm_nhwc_fwd_params
        .type           _Z35group_norm_nhwc_fwd_one_pass_kernelI11Bf16IOBf16WLi512ELi8ELi128EEv26Group_norm_nhwc_fwd_params,@function
        .size           _Z35group_norm_nhwc_fwd_one_pass_kernelI11Bf16IOBf16WLi512ELi8ELi128EEv26Group_norm_nhwc_fwd_params,(.L_x_3375 - _Z35group_norm_nhwc_fwd_one_pass_kernelI11Bf16IOBf16WLi512ELi8ELi128EEv26Group_norm_nhwc_fwd_params)
        .other          _Z35group_norm_nhwc_fwd_one_pass_kernelI11Bf16IOBf16WLi512ELi8ELi128EEv26Group_norm_nhwc_fwd_params,@"STO_CUDA_ENTRY STV_DEFAULT"
_Z35group_norm_nhwc_fwd_one_pass_kernelI11Bf16IOBf16WLi512ELi8ELi128EEv26Group_norm_nhwc_fwd_params:
.text._Z35group_norm_nhwc_fwd_one_pass_kernelI11Bf16IOBf16WLi512ELi8ELi128EEv26Group_norm_nhwc_fwd_params:
        /* <DEDUP_REMOVED lines=62> */
[----:B------:R-:W-:Y:S02]  /*03e0*/  P2R R59, PR, RZ, 0x40 ;  /* 0x00000040ff3b7803 */ /* 0x000fe40000000000 */
[----:B------:R-:W-:Y:S02]  /*03f0*/  ISETP.LT.AND.EX P6, PT, R8, UR5, !P4, P3 ;  /* 0x0000000508007c0c */ /* 0x000fe4000e7c1330 */
[----:B------:R-:W-:Y:S02]  /*0400*/  SHF.R.S32.HI R9, RZ, 0x1f, R48 ;  /* 0x0000001fff097819 */ /* 0x000fe40000011430 */
[----:B------:R-:W-:Y:S02]  /*0410*/  ISETP.LT.U32.AND P3, PT, R48, UR4, PT ;  /* 0x0000000430007c0c */ /* 0x000fe4000bf61070 */
[----:B------:R-:W-:Y:S02]  /*0420*/  P2R R58, PR, RZ, 0x20 ;  /* 0x00000020ff3a7803 */ /* 0x000fe40000000000 */
[----:B------:R-:W-:-:S02]  /*0430*/  IADD3 R47, R55, 0x100, RZ ;  /* 0x00000100372f7810 */ /* 0x000fc40007ffe0ff */
        /* <DEDUP_REMOVED lines=11> */
.L_x_2307:
[----:B0-----:R-:W0:Y:S01]  /*04f0*/  LDC R21, c[0x0][0x288] ;  /* 0x0000a200ff157b82 */ /* 0x001e220000000800 */
[----:B-1----:R-:W1:Y:S01]  /*0500*/  S2R R22, SR_TID.X ;  /* 0x0000000000167919 */ /* 0x002e620000002100 */
[----:B------:R-:W-:Y:S01]  /*0510*/  P2R R16, PR, RZ, 0x4 ;  /* 0x00000004ff107803 */ /* 0x000fe20000000000 */
[----:B------:R-:W-:Y:S01]  /*0520*/  ULDC.64 UR14, c[0x0][0x280] ;  /* 0x0000a000000e7ab9 */ /* 0x000fe20000000a00 */
[----:B------:R-:W-:Y:S02]  /*0530*/  ISETP.NE.AND P2, PT, R63, RZ, PT ;  /* 0x000000ff3f00720c */ /* 0x000fe40003f45270 */
[----:B------:R-:W-:Y:S02]  /*0540*/  ISETP.NE.AND P6, PT, R62, RZ, PT ;  /* 0x000000ff3e00720c */ /* 0x000fe40003fc5270 */
[----:B------:R-:W-:Y:S02]  /*0550*/  P2R R17, PR, RZ, 0x2 ;  /* 0x00000002ff117803 */ /* 0x000fe40000000000 */
[----:B------:R-:W-:-:S02]  /*0560*/  ISETP.NE.AND P1, PT, R61, RZ, PT ;  /* 0x000000ff3d00720c */ /* 0x000fc40003f25270 */
[----:B------:R-:W-:Y:S02]  /*0570*/  IADD3 R27, R55, 0x140, RZ ;  /* 0x00000140371b7810 */ /* 0x000fe40007ffe0ff */
[----:B------:R-:W-:-:S03]  /*0580*/  P2R R23, PR, RZ, 0x8 ;  /* 0x00000008ff177803 */ /* 0x000fc60000000000 */
        /* <DEDUP_REMOVED lines=24> */
[----:B------:R-:W-:-:S03]  /*0710*/  ISETP.GE.AND P5, PT, R12, RZ, PT ;  /* 0x000000ff0c00720c */ /* 0x000fc60003fa6270 */
[----:B------:R-:W-:Y:S02]  /*0720*/  IMAD.MOV.U32 R69, RZ, RZ, R13 ;  /* 0x000000ffff457224 */ /* 0x000fe400078e000d */
[----:B------:R-:W1:Y:S08]  /*0730*/  @P2 LDC.64 R12, c[0x0][0x270] ;  /* 0x00009c00ff0c2b82 */ /* 0x000e700000000a00 */
[----:B------:R-:W-:-:S02]  /*0740*/  @!P5 IADD3 R69, -R69, RZ, RZ ;  /* 0x000000ff4545d210 */ /* 0x000fc40007ffe1ff */
[----:B------:R-:W-:-:S13]  /*0750*/  ISETP.NE.AND P5, PT, R21, RZ, PT ;  /* 0x000000ff1500720c */ /* 0x000fda0003fa5270 */
[----:B------:R-:W-:-:S04]  /*0760*/  @!P5 LOP3.LUT R69, RZ, R21, RZ, 0x33, !PT ;  /* 0x00000015ff45d212 */ /* 0x000fc800078e33ff */
[----:B------:R-:W-:Y:S02]  /*0770*/  IADD3 R72, -R69, RZ, RZ ;  /* 0x000000ff45487210 */ /* 0x000fe40007ffe1ff */
[----:B------:R-:W-:-:S03]  /*0780*/  SHF.R.S32.HI R14, RZ, 0x1f, R69 ;  /* 0x0000001fff0e7819 */ /* 0x000fc60000011445 */
        /* <DEDUP_REMOVED lines=22> */
[----:B------:R-:W-:-:S04]  /*08f0*/  @P6 IMAD.WIDE.U32 R14, R54, R12, R14 ;  /* 0x0000000c360e6225 */ /* 0x000fc800078e000e */
[----:B------:R-:W-:Y:S01]  /*0900*/  @P6 IMAD.IADD R12, R15, 0x1, R13 ;  /* 0x000000010f0c6824 */ /* 0x000fe200078e020d */
        /* <DEDUP_REMOVED lines=9> */
[----:B------:R-:W-:-:S05]  /*09a0*/  @P1 IMAD.WIDE.U32 R14, R53, R12, R14 ;  /* 0x0000000c350e1225 */ /* 0x000fca00078e000e */
[----:B------:R-:W-:Y:S02]  /*09b0*/  @P1 IADD3 R12, R15, R13, RZ ;  /* 0x0000000d0f0c1210 */ /* 0x000fe40007ffe0ff */
        /* <DEDUP_REMOVED lines=28> */
[----:B------:R-:W-:Y:S02]  /*0b80*/  @P1 IMAD R13, R50, R13, R14 ;  /* 0x0000000d320d1224 */ /* 0x000fe400078e020e */
[----:B------:R-:W-:-:S04]  /*0b90*/  @P1 IMAD.MOV.U32 R14, RZ, RZ, R68 ;  /* 0x000000ffff0e1224 */ /* 0x000fc800078e0044 */
[----:B------:R-:W-:-:S05]  /*0ba0*/  @P1 IMAD.WIDE.U32 R14, R50, R12, R14 ;  /* 0x0000000c320e1225 */ /* 0x000fca00078e000e */
[----:B------:R-:W-:Y:S02]  /*0bb0*/  @P1 IADD3 R12, R15, R13, RZ ;  /* 0x0000000d0f0c1210 */ /* 0x000fe40007ffe0ff */
[C---:B---3--:R-:W-:Y:S02]  /*0bc0*/  @P1 LEA R28, P5, R14.reuse, R28, 0x1 ;  /* 0x0000001c0e1c1211 */ /* 0x048fe400078a08ff */
[----:B------:R-:W-:Y:S02]  /*0bd0*/  @P2 MOV R15, R71 ;  /* 0x00000047000f2202 */ /* 0x000fe40000000f00 */
        /* <DEDUP_REMOVED lines=18> */
[----:B------:R-:W-:Y:S01]  /*0d00*/  @P6 IADD3 R12, R17, R13, RZ ;  /* 0x0000000d110c6210 */ /* 0x000fe20007ffe0ff */
[----:B------:R-:W-:Y:S01]  /*0d10*/  @P3 IMAD.MOV.U32 R17, RZ, RZ, R71 ;  /* 0x000000ffff113224 */ /* 0x000fe200078e0047 */
[----:B-1----:R-:W-:-:S04]  /*0d20*/  @P6 LEA R42, P5, R16, R14, 0x1 ;  /* 0x0000000e102a6211 */ /* 0x002fc800078a08ff */
        /* <DEDUP_REMOVED lines=48> */
[----:B------:R-:W-:Y:S02]  /*1030*/  @P1 IMAD R13, R27, R13, R16 ;  /* 0x0000000d1b0d1224 */ /* 0x000fe400078e0210 */
[----:B------:R-:W-:-:S04]  /*1040*/  @P1 IMAD.MOV.U32 R16, RZ, RZ, R68 ;  /* 0x000000ffff101224 */ /* 0x000fc800078e0044 */
        /* <DEDUP_REMOVED lines=31> */
[----:B------:R-:W-:Y:S01]  /*1240*/  IMAD.MOV.U32 R12, RZ, RZ, RZ ;  /* 0x000000ffff0c7224 */ /* 0x000fe200078e00ff */
[----:B------:R-:W-:-:S04]  /*1250*/  IADD3 R27, R55, 0x1c0, RZ ;  /* 0x000001c0371b7810 */ /* 0x000fc80007ffe0ff */
[----:B------:R-:W-:Y:S01]  /*1260*/  SHF.R.S32.HI R13, RZ, 0x1f, R27 ;  /* 0x0000001fff0d7819 */ /* 0x000fe2000001141b */
        /* <DEDUP_REMOVED lines=42> */
[----:B------:R-:W-:Y:S01]  /*1510*/  ISETP.NE.AND P3, PT, R18, RZ, PT ;  /* 0x000000ff1200720c */ /* 0x000fe20003f65270 */
[----:B------:R-:W-:-:S12]  /*1520*/  IMAD.MOV.U32 R18, RZ, RZ, RZ ;  /* 0x000000ffff127224 */ /* 0x000fd800078e00ff */
[----:B------:R-:W5:Y:S01]  /*1530*/  @P3 LDG.E R17, desc[UR8][R32.64] ;  /* 0x0000000820113981 */ /* 0x000f62000c1e1900 */
[----:B------:R-:W-:-:S13]  /*1540*/  ISETP.NE.AND P3, PT, R24, RZ, PT ;  /* 0x000000ff1800720c */ /* 0x000fda0003f65270 */
[----:B------:R-:W5:Y:S01]  /*1550*/  @P3 LDG.E R18, desc[UR8][R30.64] ;  /* 0x000000081e123981 */ /* 0x000f62000c1e1900 */
[----:B------:R-:W-:Y:S02]  /*1560*/  ISETP.NE.AND P3, PT, R19, RZ, PT ;  /* 0x000000ff1300720c */ /* 0x000fe40003f65270 */
[----:B------:R-:W-:Y:S02]  /*1570*/  MOV R19, RZ ;  /* 0x000000ff00137202 */ /* 0x000fe40000000f00 */
[----:B------:R-:W-:-:S06]  /*1580*/  CS2R R24, SRZ ;  /* 0x0000000000187805 */ /* 0x000fcc000001ff00 */
[----:B------:R-:W5:Y:S04]  /*1590*/  @P5 LDG.E R24, desc[UR8][R20.64] ;  /* 0x0000000814185981 */ /* 0x000f68000c1e1900 */
[----:B------:R0:W5:Y:S01]  /*15a0*/  @P3 LDG.E R19, desc[UR8][R28.64] ;  /* 0x000000081c133981 */ /* 0x000162000c1e1900 */
[----:B------:R-:W-:-:S03]  /*15b0*/  ISETP.NE.AND P3, PT, R23, RZ, PT ;  /* 0x000000ff1700720c */ /* 0x000fc60003f65270 */
[----:B------:R-:W5:Y:S01]  /*15c0*/  @P6 LDG.E R25, desc[UR8][R42.64] ;  /* 0x000000082a196981 */ /* 0x000f62000c1e1900 */
[----:B------:R-:W-:-:S06]  /*15d0*/  CS2R R26, SRZ ;  /* 0x00000000001a7805 */ /* 0x000fcc000001ff00 */
[----:B------:R-:W5:Y:S04]  /*15e0*/  @P4 LDG.E R27, desc[UR8][R64.64] ;  /* 0x00000008401b4981 */ /* 0x000f68000c1e1900 */
[----:B------:R-:W5:Y:S01]  /*15f0*/  @P3 LDG.E R26, desc[UR8][R40.64] ;  /* 0x00000008281a3981 */ /* 0x000f62000c1e1900 */
[----:B0-----:R-:W-:-:S06]  /*1600*/  CS2R R28, SRZ ;  /* 0x00000000001c7805 */ /* 0x001fcc000001ff00 */
[----:B------:R-:W5:Y:S01]  /*1610*/  @P0 LDG.E R28, desc[UR8][R74.64] ;  /* 0x000000084a1c0981 */ /* 0x000f62000c1e1900 */
[----:B------:R-:W-:-:S03]  /*1620*/  HFMA2.MMA R30, -RZ, RZ, 0, 0 ;  /* 0x00000000ff1e7435 */ /* 0x000fc600000001ff */
[----:B------:R-:W5:Y:S07]  /*1630*/  @P1 LDG.E R29, desc[UR8][R66.64] ;  /* 0x00000008421d1981 */ /* 0x000f6e000c1e1900 */
[----:B------:R-:W5:Y:S01]  /*1640*/  @P2 LDG.E R30, desc[UR8][R76.64] ;  /* 0x000000084c1e2981 */ /* 0x000f62000c1e1900 */
[----:B----4-:R-:W-:-:S04]  /*1650*/  PRMT R20, R45, 0x7632, R20 ;  /* 0x000076322d147816 */ /* 0x010fc80000000014 */
[----:B------:R-:W-:Y:S02]  /*1660*/  SHF.L.U32 R21, R20, 0x10, RZ ;  /* 0x0000001014157819 */ /* 0x000fe400000006ff */
[----:B------:R-:W-:Y:S02]  /*1670*/  SHF.L.U32 R20, R45, 0x10, RZ ;  /* 0x000000102d147819 */ /* 0x000fe400000006ff */
[----:B--2---:R-:W-:-:S04]  /*1680*/  PRMT R23, R15, 0x7632, R23 ;  /* 0x000076320f177816 */ /* 0x004fc80000000017 */
[----:B------:R-:W-:Y:S01]  /*1690*/  SHF.L.U32 R32, R23, 0x10, RZ ;  /* 0x0000001017207819 */ /* 0x000fe200000006ff */
[----:B------:R-:W-:Y:S01]  /*16a0*/  FMUL.FTZ R23, R21, R21 ;  /* 0x0000001515177220 */ /* 0x000fe20000410000 */
[----:B------:R-:W-:Y:S01]  /*16b0*/  SHF.L.U32 R31, R15, 0x10, RZ ;  /* 0x000000100f1f7819 */ /* 0x000fe200000006ff */
[----:B------:R-:W-:Y:S02]  /*16c0*/  FADD.FTZ R21, R20, R21 ;  /* 0x0000001514157221 */ /* 0x000fe40000010000 */
        /* <DEDUP_REMOVED lines=22> */
[----:B------:R-:W-:Y:S02]  /*1830*/  FFMA.FTZ R31, R31, R31, R32 ;  /* 0x0000001f1f1f7223 */ /* 0x000fe40000010020 */
[----:B------:R-:W-:Y:S01]  /*1840*/  IMAD.U32 R36, R35, 0x10000, RZ ;  /* 0x0001000023247824 */ /* 0x000fe200078e00ff */
[----:B------:R-:W-:Y:S01]  /*1850*/  SHF.L.U32 R23, R18, 0x10, RZ ;  /* 0x0000001012177819 */ /* 0x000fe200000006ff */
[----:B------:R-:W-:Y:S02]  /*1860*/  FADD.FTZ R20, R20, R31 ;  /* 0x0000001f14147221 */ /* 0x000fe40000010000 */
[----:B------:R-:W-:-:S02]  /*1870*/  FMUL.FTZ R32, R36, R36 ;  /* 0x0000002424207220 */ /* 0x000fc40000410000 */
[----:B------:R-:W-:Y:S01]  /*1880*/  FADD.FTZ R36, R23, R36 ;  /* 0x0000002417247221 */ /* 0x000fe20000010000 */
[----:B------:R-:W-:Y:S01]  /*1890*/  PRMT R31, R19, 0x7632, R31 ;  /* 0x00007632131f7816 */ /* 0x000fe2000000001f */
[----:B------:R-:W-:Y:S01]  /*18a0*/  FFMA.FTZ R23, R23, R23, R32 ;  /* 0x0000001717177223 */ /* 0x000fe20000010020 */
[----:B------:R-:W-:Y:S02]  /*18b0*/  FADD.FTZ R21, R21, R34 ;  /* 0x0000002215157221 */ /* 0x000fe40000010000 */
        /* <DEDUP_REMOVED lines=32> */
[----:B------:R-:W-:Y:S01]  /*1ac0*/  IMAD.U32 R31, R27, 0x10000, RZ ;  /* 0x000100001b1f7824 */ /* 0x000fe200078e00ff */
[----:B------:R-:W-:Y:S01]  /*1ad0*/  PRMT R33, R28, 0x7632, R33 ;  /* 0x000076321c217816 */ /* 0x000fe20000000021 */
[----:B------:R-:W-:Y:S01]  /*1ae0*/  FADD.FTZ R21, R21, R32 ;  /* 0x0000002015157221 */ /* 0x000fe20000010000 */
[----:B------:R-:W-:Y:S01]  /*1af0*/  FFMA.FTZ R23, R23, R23, R34 ;  /* 0x0000001717177223 */ /* 0x000fe20000010022 */
[----:B------:R-:W-:Y:S01]  /*1b00*/  FMUL.FTZ R32, R36, R36 ;  /* 0x0000002424207220 */ /* 0x000fe20000410000 */
[----:B------:R-:W-:Y:S01]  /*1b10*/  SHF.L.U32 R34, R33, 0x10, RZ ;  /* 0x0000001021227819 */ /* 0x000fe200000006ff */
[C---:B------:R-:W-:Y:S01]  /*1b20*/  FADD.FTZ R36, R31.reuse, R36 ;  /* 0x000000241f247221 */ /* 0x040fe20000010000 */
[----:B------:R-:W-:Y:S01]  /*1b30*/  FADD.FTZ R20, R20, R23 ;  /* 0x0000001714147221 */ /* 0x000fe20000010000 */
[----:B------:R-:W-:Y:S01]  /*1b40*/  FFMA.FTZ R31, R31, R31, R32 ;  /* 0x0000001f1f1f7223 */ /* 0x000fe20000010020 */
[----:B------:R-:W-:Y:S01]  /*1b50*/  SHF.L.U32 R23, R28, 0x10, RZ ;  /* 0x000000101c177819 */ /* 0x000fe200000006ff */
[----:B------:R-:W-:-:S02]  /*1b60*/  FMUL.FTZ R32, R34, R34 ;  /* 0x0000002222207220 */ /* 0x000fc40000410000 */
        /* <DEDUP_REMOVED lines=23> */
[----:B------:R-:W-:Y:S01]  /*1ce0*/  FMUL.FTZ R32, R34, R34 ;  /* 0x0000002222207220 */ /* 0x000fe20000410000 */
[----:B------:R-:W-:-:S02]  /*1cf0*/  PRMT R33, R13, 0x7632, R33 ;  /* 0x000076320d217816 */ /* 0x000fc40000000021 */
        /* <DEDUP_REMOVED lines=83> */
.L_x_2248:
[----:B------:R-:W-:Y:S05]  /*2230*/  BSYNC B0 ;  /* 0x0000000000007941 */ /* 0x000fea0003800000 */
.L_x_2247:
        /* <DEDUP_REMOVED lines=35> */
.L_x_2251:
[----:B0-----:R-:W2:Y:S04]  /*2470*/  LDG.E.STRONG.GPU R66, desc[UR8][R20.64] ;  /* 0x0000000814427981 */ /* 0x001ea8000c1ef900 */
[----:B--2---:R-:W-:Y:S01]  /*2480*/  CCTL.IVALL ;  /* 0x00000000ff00798f */ /* 0x004fe20002000000 */
[----:B------:R-:W-:Y:S05]  /*2490*/  YIELD ;  /* 0x0000000000007946 */ /* 0x000fea0003800000 */
[----:B------:R-:W-:-:S13]  /*24a0*/  ISETP.NE.AND P6, PT, R66, R77, PT ;  /* 0x0000004d4200720c */ /* 0x000fda0003fc5270 */
[----:B------:R-:W-:Y:S05]  /*24b0*/  @P6 BRA `(.L_x_2251) ;  /* 0xfffffffc00ec6947 */ /* 0x000fea000383ffff */
.L_x_2250:
        /* <DEDUP_REMOVED lines=19> */
.L_x_2255:
        /* <DEDUP_REMOVED lines=116> */
.L_x_2254:
        /* <DEDUP_REMOVED lines=57> */
[----:B------:R-:W-:Y:S01]  /*30c0*/  VIADD R66, R66, 0x4 ;  /* 0x0000000442427836 */ /* 0x000fe20000000000 */
[----:B------:R-:W-:Y:S02]  /*30d0*/  UPLOP3.LUT UP0, UPT, UPT, UPT, UPT, 0x40, 0x0 ;  /* 0x000000000000789c */ /* 0x000fe40003f0e870 */
[----:B------:R-:W-:Y:S01]  /*30e0*/  UIADD3 UR5, UR5, -0x4, URZ ;  /* 0xfffffffc05057890 */ /* 0x000fe2000fffe03f */
[----:B--2---:R-:W-:Y:S01]  /*30f0*/  @!P6 FADD.FTZ R40, R40, R20 ;  /* 0x000000142828e221 */ /* 0x004fe20000010000 */
[----:B------:R-:W-:-:S10]  /*3100*/  @!P6 FADD.FTZ R41, R41, R21 ;  /* 0x000000152929e221 */ /* 0x000fd40000010000 */
.L_x_2256:
[----:B------:R-:W-:-:S06]  /*3110*/  UISETP.NE.OR UP0, UPT, UR5, URZ, UP0 ;  /* 0x0000003f0500728c */ /* 0x000fcc0008705670 */
[----:B------:R-:W-:-:S13]  /*3120*/  PLOP3.LUT P6, PT, PT, PT, UP0, 0x80, 0x0 ;  /* 0x000000000000781c */ /* 0x000fda0003fcf008 */
[----:B------:R-:W-:Y:S05]  /*3130*/  @!P6 BRA `(.L_x_2252) ;  /* 0x00000000007ce947 */ /* 0x000fea0003800000 */
.L_x_2253:
        /* <DEDUP_REMOVED lines=31> */
.L_x_2252:
        /* <DEDUP_REMOVED lines=10> */
.L_x_2258:
[----:B------:R-:W-:Y:S05]  /*33d0*/  BSYNC B0 ;  /* 0x0000000000007941 */ /* 0x000fea0003800000 */
.L_x_2257:
        /* <DEDUP_REMOVED lines=17> */
.L_x_2249:
        /* <DEDUP_REMOVED lines=18> */
[----:B------:R-:W-:Y:S01]  /*3610*/  @!P6 STG.E.64 desc[UR8][R66.64], R20 ;  /* 0x000000144200e986 */ /* 0x000fe2000c101b08 */
[----:B------:R-:W-:Y:S06]  /*3620*/  BAR.SYNC.DEFER_BLOCKING 0x0 ;  /* 0x0000000000007b1d */ /* 0x000fec0000010000 */
[----:B------:R-:W0:Y:S02]  /*3630*/  LDS.64 R20, [UR5+0x30] ;  /* 0x00003005ff147984 */ /* 0x000e240008000a00 */
[----:B0-----:R-:W-:Y:S01]  /*3640*/  FMUL.FTZ R65, R20, UR13 ;  /* 0x0000000d14417c20 */ /* 0x001fe20008410000 */
[----:B------:R-:W-:-:S02]  /*3650*/  SHF.L.U32 R20, R72, 0x1, RZ ;  /* 0x0000000148147819 */ /* 0x000fc400000006ff */
[----:B------:R-:W-:Y:S02]  /*3660*/  SHF.L.U64.HI R72, R72, 0x1, R73 ;  /* 0x0000000148487819 */ /* 0x000fe40000010249 */
        /* <DEDUP_REMOVED lines=10> */
[----:B------:R-:W-:Y:S02]  /*3710*/  ULDC.64 UR14, c[0x0][0x230] ;  /* 0x00008c00000e7ab9 */ /* 0x000fe40000000a00 */
[----:B------:R-:W2:Y:S04]  /*3720*/  LDG.E.U16 R74, desc[UR8][R40.64] ;  /* 0x00000008284a7981 */ /* 0x000ea8000c1e1500 */
[----:B------:R0:W3:Y:S06]  /*3730*/  LDG.E.U16 R75, desc[UR8][R40.64+0x2] ;  /* 0x00000208284b7981 */ /* 0x0000ec000c1e1500 */
[----:B------:R-:W-:Y:S01]  /*3740*/  @P5 FADD.FTZ R65, R21, UR6 ;  /* 0x0000000615415e21 */ /* 0x000fe20008010000 */
[----:B------:R-:W-:Y:S01]  /*3750*/  PLOP3.LUT P5, PT, PT, PT, UP0, 0x80, 0x0 ;  /* 0x000000000000781c */ /* 0x000fe20003faf008 */
[----:B------:R-:W-:-:S12]  /*3760*/  UMOV UR6, 0x3f800000 ;  /* 0x3f80000000067882 */ /* 0x000fd80000000000 */
[----:B------:R-:W1:Y:S01]  /*3770*/  @P5 MUFU.RSQ R65, R65 ;  /* 0x0000004100415308 */ /* 0x000e620000001400 */
[----:B------:R-:W-:-:S04]  /*3780*/  IADD3 R20, P5, R20, UR14, RZ ;  /* 0x0000000e14147c10 */ /* 0x000fc8000ffbe0ff */
[----:B------:R-:W-:Y:S02]  /*3790*/  IADD3.X R21, R72, UR15, RZ, P5, !PT ;  /* 0x0000000f48157c10 */ /* 0x000fe4000affe4ff */
[----:B------:R-:W-:-:S03]  /*37a0*/  PLOP3.LUT P5, PT, PT, PT, UP0, 0x80, 0x0 ;  /* 0x000000000000781c */ /* 0x000fc60003faf008 */
[----:B------:R-:W4:Y:S04]  /*37b0*/  LDG.E.U16 R66, desc[UR8][R20.64] ;  /* 0x0000000814427981 */ /* 0x000f28000c1e1500 */
[----:B------:R5:W4:Y:S06]  /*37c0*/  LDG.E.U16 R67, desc[UR8][R20.64+0x2] ;  /* 0x0000020814437981 */ /* 0x000b2c000c1e1500 */
[----:B-1----:R-:W-:-:S02]  /*37d0*/  @P5 R2UR UR6, R65 ;  /* 0x00000000410652ca */ /* 0x002fc400000e0000 */
[----:B------:R-:W1:Y:S01]  /*37e0*/  S2R R65, SR_TID.X ;  /* 0x0000000000417919 */ /* 0x000e620000002100 */
[----:B------:R-:W-:Y:S02]  /*37f0*/  ISETP.NE.AND P6, PT, RZ, UR12, PT ;  /* 0x0000000cff007c0c */ /* 0x000fe4000bfc5270 */
[----:B------:R-:W-:Y:S01]  /*3800*/  SHF.L.U32 R76, R45, 0x10, RZ ;  /* 0x000000102d4c7819 */ /* 0x000fe200000006ff */
[----:B------:R-:W-:Y:S01]  /*3810*/  IMAD.U32 R45, R31, 0x10000, RZ ;  /* 0x000100001f2d7824 */ /* 0x000fe200078e00ff */
[----:B------:R-:W-:-:S03]  /*3820*/  SHF.L.U32 R73, R32, 0x10, RZ ;  /* 0x0000001020497819 */ /* 0x000fc600000006ff */
[----:B------:R-:W-:Y:S01]  /*3830*/  FADD.FTZ R32, R76, -UR5 ;  /* 0x800000054c207e21 */ /* 0x000fe20008010000 */
[----:B0-----:R-:W-:Y:S01]  /*3840*/  FADD.FTZ R40, R45, -UR5 ;  /* 0x800000052d287e21 */ /* 0x001fe20008010000 */
[----:B------:R-:W-:Y:S02]  /*3850*/  SHF.L.U32 R72, R15, 0x10, RZ ;  /* 0x000000100f487819 */ /* 0x000fe400000006ff */
[----:B-----5:R-:W-:Y:S01]  /*3860*/  FMUL.FTZ R20, R32, UR6 ;  /* 0x0000000620147c20 */ /* 0x020fe20008410000 */
[----:B------:R-:W-:Y:S02]  /*3870*/  FMUL.FTZ R40, R40, UR6 ;  /* 0x0000000628287c20 */ /* 0x000fe40008410000 */
[----:B------:R-:W-:Y:S01]  /*3880*/  FADD.FTZ R32, R72, -UR5 ;  /* 0x8000000548207e21 */ /* 0x000fe20008010000 */
[----:B--2---:R-:W-:Y:S02]  /*3890*/  SHF.L.U32 R15, R74, 0x10, RZ ;  /* 0x000000104a0f7819 */ /* 0x004fe400000006ff */
[----:B---3--:R-:W-:-:S02]  /*38a0*/  SHF.L.U32 R31, R75, 0x10, RZ ;  /* 0x000000104b1f7819 */ /* 0x008fc400000006ff */
[----:B----4-:R-:W-:Y:S02]  /*38b0*/  SHF.L.U32 R45, R66, 0x10, RZ ;  /* 0x00000010422d7819 */ /* 0x010fe400000006ff */
[----:B------:R-:W-:Y:S01]  /*38c0*/  SHF.L.U32 R66, R67, 0x10, RZ ;  /* 0x0000001043427819 */ /* 0x000fe200000006ff */
[----:B------:R-:W-:Y:S02]  /*38d0*/  FADD.FTZ R67, R73, -UR5 ;  /* 0x8000000549437e21 */ /* 0x000fe40008010000 */
[----:B------:R-:W-:Y:S02]  /*38e0*/  FFMA.FTZ R72, R15, R20, R45 ;  /* 0x000000140f487223 */ /* 0x000fe4000001002d */
[----:B------:R-:W-:Y:S01]  /*38f0*/  FFMA.FTZ R73, R31, R40, R66 ;  /* 0x000000281f497223 */ /* 0x000fe20000010042 */
[----:B-1----:R-:W-:Y:S06]  /*3900*/  @!P6 BRA `(.L_x_2259) ;  /* 0x000000000028e947 */ /* 0x002fec0003800000 */
        /* <DEDUP_REMOVED lines=10> */
.L_x_2259:
        /* <DEDUP_REMOVED lines=15> */
.L_x_2261:
[----:B------:R-:W-:Y:S05]  /*3aa0*/  BSYNC B0 ;  /* 0x0000000000007941 */ /* 0x000fea0003800000 */
.L_x_2260:
[----:B------:R-:W-:Y:S01]  /*3ab0*/  FMUL.FTZ R32, R32, UR6 ;  /* 0x0000000620207c20 */ /* 0x000fe20008410000 */
[----:B------:R-:W-:Y:S01]  /*3ac0*/  FMUL.FTZ R67, R67, UR6 ;  /* 0x0000000643437c20 */ /* 0x000fe20008410000 */
[----:B------:R-:W-:Y:S01]  /*3ad0*/  SHF.L.U32 R16, R16, 0x10, RZ ;  /* 0x0000001010107819 */ /* 0x000fe200000006ff */
[----:B0-----:R-:W-:Y:S02]  /*3ae0*/  IMAD.U32 R40, R33, 0x10000, RZ ;  /* 0x0001000021287824 */ /* 0x001fe400078e00ff */
        /* <DEDUP_REMOVED lines=13> */
.L_x_2262:
        /* <DEDUP_REMOVED lines=15> */
.L_x_2264:
[----:B------:R-:W-:Y:S05]  /*3cb0*/  BSYNC B0 ;  /* 0x0000000000007941 */ /* 0x000fea0003800000 */
.L_x_2263:
[----:B------:R-:W-:Y:S01]  /*3cc0*/  FADD.FTZ R16, R16, -UR5 ;  /* 0x8000000510107e21 */ /* 0x000fe20008010000 */
[----:B------:R-:W-:Y:S01]  /*3cd0*/  FADD.FTZ R40, R40, -UR5 ;  /* 0x8000000528287e21 */ /* 0x000fe20008010000 */
[----:B0-----:R-:W-:Y:S02]  /*3ce0*/  SHF.L.U32 R32, R17, 0x10, RZ ;  /* 0x0000001011207819 */ /* 0x001fe400000006ff */
[----:B------:R-:W-:Y:S01]  /*3cf0*/  SHF.L.U32 R33, R34, 0x10, RZ ;  /* 0x0000001022217819 */ /* 0x000fe200000006ff */
        /* <DEDUP_REMOVED lines=19> */
.L_x_2265:
        /* <DEDUP_REMOVED lines=15> */
.L_x_2267:
[----:B------:R-:W-:Y:S05]  /*3f20*/  BSYNC B0 ;  /* 0x0000000000007941 */ /* 0x000fea0003800000 */
.L_x_2266:
        /* <DEDUP_REMOVED lines=17> */
.L_x_2268:
[----:B------:R-:W-:Y:S01]  /*4040*/  ISETP.NE.AND P5, PT, R60, RZ, PT ;  /* 0x000000ff3c00720c */ /* 0x000fe20003fa5270 */
[----:B------:R-:W-:-:S12]  /*4050*/  BSSY B0, `(.L_x_2269) ;  /* 0x000000e000007945 */ /* 0x000fd80003800000 */
        /* <DEDUP_REMOVED lines=13> */
.L_x_2270:
[----:B------:R-:W-:Y:S05]  /*4130*/  BSYNC B0 ;  /* 0x0000000000007941 */ /* 0x000fea0003800000 */
.L_x_2269:
[----:B------:R-:W-:Y:S01]  /*4140*/  FMUL.FTZ R18, R18, UR6 ;  /* 0x0000000612127c20 */ /* 0x000fe20008410000 */
[----:B------:R-:W-:Y:S01]  /*4150*/  FMUL.FTZ R35, R35, UR6 ;  /* 0x0000000623237c20 */ /* 0x000fe20008410000 */
[----:B01----:R-:W-:Y:S02]  /*4160*/  SHF.L.U32 R20, R19, 0x10, RZ ;  /* 0x0000001013147819 */ /* 0x003fe400000006ff */
        /* <DEDUP_REMOVED lines=14> */
.L_x_2271:
        /* <DEDUP_REMOVED lines=15> */
.L_x_2273:
[----:B------:R-:W-:Y:S05]  /*4340*/  BSYNC B0 ;  /* 0x0000000000007941 */ /* 0x000fea0003800000 */
.L_x_2272:
[----:B------:R-:W-:Y:S01]  /*4350*/  FADD.FTZ R20, R20, -UR5 ;  /* 0x8000000514147e21 */ /* 0x000fe20008010000 */
[----:B------:R-:W-:Y:S01]  /*4360*/  FADD.FTZ R36, R36, -UR5 ;  /* 0x8000000524247e21 */ /* 0x000fe20008010000 */
[----:B------:R-:W-:Y:S01]  /*4370*/  SHF.L.U32 R24, R24, 0x10, RZ ;  /* 0x0000001018187819 */ /* 0x000fe200000006ff */
[----:B------:R-:W-:Y:S01]  /*4380*/  IMAD.U32 R38, R38, 0x10000, RZ ;  /* 0x0001000026267824 */ /* 0x000fe200078e00ff */
[----:B0-----:R-:W-:Y:S01]  /*4390*/  SHF.L.U32 R21, R37, 0x10, RZ ;  /* 0x0000001025157819 */ /* 0x001fe200000006ff */
[----:B------:R-:W-:Y:S01]  /*43a0*/  FMUL.FTZ R16, R20, UR6 ;  /* 0x0000000614107c20 */ /* 0x000fe20008410000 */
[----:B------:R-:W-:Y:S01]  /*43b0*/  FMUL.FTZ R36, R36, UR6 ;  /* 0x0000000624247c20 */ /* 0x000fe20008410000 */
        /* <DEDUP_REMOVED lines=16> */
.L_x_2274:
        /* <DEDUP_REMOVED lines=15> */
.L_x_2276:
[----:B------:R-:W-:Y:S05]  /*45b0*/  BSYNC B0 ;  /* 0x0000000000007941 */ /* 0x000fea0003800000 */
.L_x_2275:
        /* <DEDUP_REMOVED lines=17> */
.L_x_2277:
        /* <DEDUP_REMOVED lines=15> */
.L_x_2279:
[----:B------:R-:W-:Y:S05]  /*47c0*/  BSYNC B0 ;  /* 0x0000000000007941 */ /* 0x000fea0003800000 */
.L_x_2278:
[----:B------:R-:W-:Y:S01]  /*47d0*/  FMUL.FTZ R16, R25, UR6 ;  /* 0x0000000619107c20 */ /* 0x000fe20008410000 */
[----:B------:R-:W-:Y:S01]  /*47e0*/  FMUL.FTZ R38, R38, UR6 ;  /* 0x0000000626267c20 */ /* 0x000fe20008410000 */
[----:B------:R-:W-:Y:S02]  /*47f0*/  SHF.L.U32 R26, R26, 0x10, RZ ;  /* 0x000000101a1a7819 */ /* 0x000fe400000006ff */
[----:B------:R-:W-:Y:S01]  /*4800*/  SHF.L.U32 R39, R39, 0x10, RZ ;  /* 0x0000001027277819 */ /* 0x000fe200000006ff */
[----:B------:R-:W-:Y:S01]  /*4810*/  FFMA.FTZ R20, R15, R16, R45 ;  /* 0x000000100f147223 */ /* 0x000fe2000001002d */
[----:B-1----:R-:W-:Y:S01]  /*4820*/  FFMA.FTZ R21, R31, R38, R66 ;  /* 0x000000261f157223 */ /* 0x002fe20000010042 */
        /* <DEDUP_REMOVED lines=11> */
.L_x_2280:
        /* <DEDUP_REMOVED lines=10> */
[----:B------:R-:W-:-:S03]  /*4980*/  ULDC.64 UR14, c[0x0][0x210] ;  /* 0x00008400000e7ab9 */ /* 0x000fc60000000a00 */
[----:B------:R-:W-:Y:S01]  /*4990*/  IMAD.IADD R19, R17, 0x1, R19 ;  /* 0x0000000111137824 */ /* 0x000fe200078e0213 */
[----:B------:R-:W-:-:S04]  /*49a0*/  LEA R18, P5, R16, UR14, 0x1 ;  /* 0x0000000e10127c11 */ /* 0x000fc8000f8a08ff */
[----:B------:R-:W-:-:S05]  /*49b0*/  LEA.HI.X R19, R16, UR15, R19, 0x1, P5 ;  /* 0x0000000f10137c11 */ /* 0x000fca000a8f0c13 */
[----:B------:R1:W-:Y:S04]  /*49c0*/  STG.E desc[UR8][R18.64], R21 ;  /* 0x0000001512007986 */ /* 0x0003e8000c101908 */
.L_x_2282:
[----:B------:R-:W-:Y:S05]  /*49d0*/  BSYNC B0 ;  /* 0x0000000000007941 */ /* 0x000fea0003800000 */
.L_x_2281:
[----:B------:R-:W-:Y:S01]  /*49e0*/  FADD.FTZ R26, R26, -UR5 ;  /* 0x800000051a1a7e21 */ /* 0x000fe20008010000 */
[----:B------:R-:W-:Y:S01]  /*49f0*/  FADD.FTZ R39, R39, -UR5 ;  /* 0x8000000527277e21 */ /* 0x000fe20008010000 */
[----:B-1----:R-:W-:Y:S02]  /*4a00*/  SHF.L.U32 R21, R27, 0x10, RZ ;  /* 0x000000101b157819 */ /* 0x002fe400000006ff */
        /* <DEDUP_REMOVED lines=20> */
.L_x_2283:
        /* <DEDUP_REMOVED lines=14> */
.L_x_2285:
[----:B------:R-:W-:Y:S05]  /*4c30*/  BSYNC B0 ;  /* 0x0000000000007941 */ /* 0x000fea0003800000 */
.L_x_2284:
        /* <DEDUP_REMOVED lines=17> */
.L_x_2286:
[----:B------:R-:W-:Y:S04]  /*4d50*/  BSSY B0, `(.L_x_2287) ;  /* 0x000000e000007945 */ /* 0x000fe80003800000 */
[----:B------:R-:W-:Y:S05]  /*4d60*/  @!P4 BRA `(.L_x_2288) ;  /* 0x000000000030c947 */ /* 0x000fea0003800000 */
[----:B------:R-:W-:Y:S01]  /*4d70*/  ULDC.64 UR14, c[0x0][0x270] ;  /* 0x00009c00000e7ab9 */ /* 0x000fe20000000a00 */
[----:B------:R-:W-:Y:S01]  /*4d80*/  MOV R16, R68 ;  /* 0x0000004400107202 */ /* 0x000fe20000000f00 */
[----:B01----:R-:W-:Y:S01]  /*4d90*/  IMAD R19, R11, UR14, RZ ;  /* 0x0000000e0b137c24 */ /* 0x003fe2000f8e02ff */
        /* <DEDUP_REMOVED lines=9> */
.L_x_2288:
[----:B------:R-:W-:Y:S05]  /*4e30*/  BSYNC B0 ;  /* 0x0000000000007941 */ /* 0x000fea0003800000 */
.L_x_2287:
[----:B------:R-:W-:Y:S01]  /*4e40*/  FMUL.FTZ R28, R28, UR6 ;  /* 0x000000061c1c7c20 */ /* 0x000fe20008410000 */
[----:B------:R-:W-:Y:S01]  /*4e50*/  FMUL.FTZ R64, R64, UR6 ;  /* 0x0000000640407c20 */ /* 0x000fe20008410000 */
[----:B------:R-:W-:Y:S01]  /*4e60*/  IMAD.U32 R29, R29, 0x10000, RZ ;  /* 0x000100001d1d7824 */ /* 0x000fe200078e00ff */
[----:B------:R-:W-:Y:S01]  /*4e70*/  SHF.L.U32 R43, R43, 0x10, RZ ;  /* 0x000000102b2b7819 */ /* 0x000fe200000006ff */
[----:B------:R-:W-:Y:S01]  /*4e80*/  FFMA.FTZ R28, R15, R28, R45 ;  /* 0x0000001c0f1c7223 */ /* 0x000fe2000001002d */
[----:B--2---:R-:W-:Y:S01]  /*4e90*/  FFMA.FTZ R21, R31, R64, R66 ;  /* 0x000000401f157223 */ /* 0x004fe20000010042 */
        /* <DEDUP_REMOVED lines=11> */
.L_x_2289:
[----:B------:R-:W-:Y:S04]  /*4f50*/  BSSY B0, `(.L_x_2290) ;  /* 0x0000010000007945 */ /* 0x000fe80003800000 */
[----:B------:R-:W-:Y:S05]  /*4f60*/  @!P0 BRA `(.L_x_2291) ;  /* 0x0000000000388947 */ /* 0x000fea0003800000 */
[----:B01----:R-:W-:Y:S01]  /*4f70*/  IADD3 R19, R55, 0x140, RZ ;  /* 0x0000014037137810 */ /* 0x003fe20007ffe0ff */
        /* <DEDUP_REMOVED lines=13> */
.L_x_2291:
[----:B------:R-:W-:Y:S05]  /*5050*/  BSYNC B0 ;  /* 0x0000000000007941 */ /* 0x000fea0003800000 */
.L_x_2290:
[----:B------:R-:W-:Y:S01]  /*5060*/  FADD.FTZ R16, R29, -UR5 ;  /* 0x800000051d107e21 */ /* 0x000fe20008010000 */
[----:B------:R-:W-:Y:S01]  /*5070*/  FADD.FTZ R43, R43, -UR5 ;  /* 0x800000052b2b7e21 */ /* 0x000fe20008010000 */
[----:B--2---:R-:W-:Y:S02]  /*5080*/  SHF.L.U32 R21, R30, 0x10, RZ ;  /* 0x000000101e157819 */ /* 0x004fe400000006ff */
        /* <DEDUP_REMOVED lines=20> */
.L_x_2292:
[----:B------:R-:W-:Y:S04]  /*51d0*/  BSSY B0, `(.L_x_2293) ;  /* 0x0000010000007945 */ /* 0x000fe80003800000 */
[----:B------:R-:W-:Y:S05]  /*51e0*/  @!P1 BRA `(.L_x_2294) ;  /* 0x0000000000389947 */ /* 0x000fea0003800000 */
[----:B01----:R-:W-:Y:S01]  /*51f0*/  IADD3 R19, R55, 0x160, RZ ;  /* 0x0000016037137810 */ /* 0x003fe20007ffe0ff */
[----:B------:R-:W-:Y:S01]  /*5200*/  ULDC.64 UR14, c[0x0][0x270] ;  /* 0x00009c00000e7ab9 */ /* 0x000fe20000000a00 */
[----:B------:R-:W-:Y:S01]  /*5210*/  MOV R17, R71 ;  /* 0x0000004700117202 */ /* 0x000fe20000000f00 */
[----:B------:R-:W-:Y:S01]  /*5220*/  IMAD.MOV.U32 R16, RZ, RZ, R68 ;  /* 0x000000ffff107224 */ /* 0x000fe200078e0044 */
[----:B------:R-:W-:Y:S02]  /*5230*/  SHF.R.S32.HI R18, RZ, 0x1f, R19 ;  /* 0x0000001fff127819 */ /* 0x000fe40000011413 */
[----:B------:R-:W-:Y:S01]  /*5240*/  F2FP.BF16.F32.PACK_AB R43, R43, R12 ;  /* 0x0000000c2b2b723e */ /* 0x000fe200000010ff */
[----:B------:R-:W-:-:S04]  /*5250*/  IMAD.WIDE.U32 R16, R19, UR14, R16 ;  /* 0x0000000e13107c25 */ /* 0x000fc8000f8e0010 */
[----:B------:R-:W-:-:S04]  /*5260*/  IMAD R18, R18, UR14, RZ ;  /* 0x0000000e12127c24 */ /* 0x000fc8000f8e02ff */
[----:B------:R-:W-:Y:S01]  /*5270*/  IMAD R19, R19, UR15, R18 ;  /* 0x0000000f13137c24 */ /* 0x000fe2000f8e0212 */
[----:B------:R-:W-:Y:S02]  /*5280*/  ULDC.64 UR14, c[0x0][0x210] ;  /* 0x00008400000e7ab9 */ /* 0x000fe40000000a00 */
[----:B------:R-:W-:Y:S02]  /*5290*/  LEA R18, P5, R16, UR14, 0x1 ;  /* 0x0000000e10127c11 */ /* 0x000fe4000f8a08ff */
[----:B------:R-:W-:-:S04]  /*52a0*/  IADD3 R19, R17, R19, RZ ;  /* 0x0000001311137210 */ /* 0x000fc80007ffe0ff */
[----:B------:R-:W-:-:S05]  /*52b0*/  LEA.HI.X R19, R16, UR15, R19, 0x1, P5 ;  /* 0x0000000f10137c11 */ /* 0x000fca000a8f0c13 */
[----:B------:R2:W-:Y:S02]  /*52c0*/  STG.E desc[UR8][R18.64], R43 ;  /* 0x0000002b12007986 */ /* 0x0005e4000c101908 */
.L_x_2294:
[----:B------:R-:W-:Y:S05]  /*52d0*/  BSYNC B0 ;  /* 0x0000000000007941 */ /* 0x000fea0003800000 */
.L_x_2293:
        /* <DEDUP_REMOVED lines=8> */
[----:B012---:R-:W-:-:S05]  /*5360*/  FMUL.FTZ R18, R21, -1.4426950216293334961 ;  /* 0xbfb8aa3b15127820 */ /* 0x007fca0000410000 */
        /* <DEDUP_REMOVED lines=8> */
.L_x_2295:
[----:B------:R-:W-:Y:S04]  /*53f0*/  BSSY B0, `(.L_x_2296) ;  /* 0x0000010000007945 */ /* 0x000fe80003800000 */
[----:B------:R-:W-:Y:S05]  /*5400*/  @!P2 BRA `(.L_x_2297) ;  /* 0x000000000038a947 */ /* 0x000fea0003800000 */
[----:B012---:R-:W-:Y:S01]  /*5410*/  IADD3 R19, R55, 0x180, RZ ;  /* 0x0000018037137810 */ /* 0x007fe20007ffe0ff */
        /* <DEDUP_REMOVED lines=13> */
.L_x_2297:
[----:B------:R-:W-:Y:S05]  /*54f0*/  BSYNC B0 ;  /* 0x0000000000007941 */ /* 0x000fea0003800000 */
.L_x_2296:
[----:B---3--:R-:W-:Y:S01]  /*5500*/  IADD3 R21, R55, 0x1a0, RZ ;  /* 0x000001a037157810 */ /* 0x008fe20007ffe0ff */
[----:B------:R-:W-:Y:S01]  /*5510*/  FMUL.FTZ R24, R24, UR6 ;  /* 0x0000000618187c20 */ /* 0x000fe20008410000 */
[----:B------:R-:W-:Y:S01]  /*5520*/  FMUL.FTZ R23, R23, UR6 ;  /* 0x0000000617177c20 */ /* 0x000fe20008410000 */
[----:B------:R-:W-:Y:S01]  /*5530*/  ULDC.64 UR14, c[0x0][0x278] ;  /* 0x00009e00000e7ab9 */ /* 0x000fe20000000a00 */
[----:B------:R-:W-:Y:S01]  /*5540*/  SHF.R.S32.HI R25, RZ, 0x1f, R21 ;  /* 0x0000001fff197819 */ /* 0x000fe20000011415 */
        /* <DEDUP_REMOVED lines=13> */
.L_x_2298:
[----:B------:R-:W-:Y:S01]  /*5620*/  ISETP.GE.U32.AND P5, PT, R21, UR14, PT ;  /* 0x0000000e15007c0c */ /* 0x000fe2000bfa6070 */
[----:B------:R-:W-:Y:S01]  /*5630*/  BSSY B0, `(.L_x_2299) ;  /* 0x0000012000007945 */ /* 0x000fe20003800000 */
[----:B012---:R-:W-:Y:S02]  /*5640*/  SHF.L.U32 R18, R13, 0x10, RZ ;  /* 0x000000100d127819 */ /* 0x007fe400000006ff */
        /* <DEDUP_REMOVED lines=16> */
.L_x_2300:
[----:B------:R-:W-:Y:S05]  /*5750*/  BSYNC B0 ;  /* 0x0000000000007941 */ /* 0x000fea0003800000 */
.L_x_2299:
[----:B------:R-:W-:Y:S01]  /*5760*/  FADD.FTZ R12, R18, -UR5 ;  /* 0x80000005120c7e21 */ /* 0x000fe20008010000 */
[----:B------:R-:W-:Y:S01]  /*5770*/  FADD.FTZ R22, R22, -UR5 ;  /* 0x8000000516167e21 */ /* 0x000fe20008010000 */
[----:B------:R-:W-:Y:S02]  /*5780*/  PRMT R19, R14, 0x7632, R19 ;  /* 0x000076320e137816 */ /* 0x000fe40000000013 */
[----:B------:R-:W-:Y:S01]  /*5790*/  IADD3 R21, R55, 0x1c0, RZ ;  /* 0x000001c037157810 */ /* 0x000fe20007ffe0ff */
[----:B------:R-:W-:Y:S01]  /*57a0*/  FMUL.FTZ R12, R12, UR6 ;  /* 0x000000060c0c7c20 */ /* 0x000fe20008410000 */
[----:B------:R-:W-:Y:S01]  /*57b0*/  FMUL.FTZ R22, R22, UR6 ;  /* 0x0000000616167c20 */ /* 0x000fe20008410000 */
[----:B------:R-:W-:Y:S02]  /*57c0*/  SHF.L.U32 R20, R14, 0x10, RZ ;  /* 0x000000100e147819 */ /* 0x000fe400000006ff */
[----:B------:R-:W-:Y:S01]  /*57d0*/  SHF.L.U32 R19, R19, 0x10, RZ ;  /* 0x0000001013137819 */ /* 0x000fe200000006ff */
[----:B0-----:R-:W-:Y:S01]  /*57e0*/  FFMA.FTZ R16, R15, R12, R45 ;  /* 0x0000000c0f107223 */ /* 0x001fe2000001002d */
        /* <DEDUP_REMOVED lines=13> */
.L_x_2301:
[----:B------:R-:W-:Y:S01]  /*58c0*/  ISETP.GE.U32.AND P5, PT, R21, UR14, PT ;  /* 0x0000000e15007c0c */ /* 0x000fe2000bfa6070 */
[----:B------:R-:W-:Y:S01]  /*58d0*/  FADD.FTZ R12, R20, -UR5 ;  /* 0x80000005140c7e21 */ /* 0x000fe20008010000 */
[----:B------:R-:W-:Y:S01]  /*58e0*/  FADD.FTZ R19, R19, -UR5 ;  /* 0x8000000513137e21 */ /* 0x000fe20008010000 */
[----:B------:R-:W-:Y:S01]  /*58f0*/  IADD3 R25, R55, 0x1e0, RZ ;  /* 0x000001e037197810 */ /* 0x000fe20007ffe0ff */
[----:B------:R-:W-:Y:S01]  /*5900*/  BSSY B0, `(.L_x_2302) ;  /* 0x0000015000007945 */ /* 0x000fe20003800000 */
[----:B------:R-:W-:Y:S01]  /*5910*/  ISETP.GE.AND.EX P5, PT, R23, UR15, PT, P5 ;  /* 0x0000000f17007c0c */ /* 0x000fe2000bfa6350 */
[----:B------:R-:W-:Y:S01]  /*5920*/  FMUL.FTZ R12, R12, UR6 ;  /* 0x000000060c0c7c20 */ /* 0x000fe20008410000 */
[----:B------:R-:W-:Y:S01]  /*5930*/  FMUL.FTZ R19, R19, UR6 ;  /* 0x0000000613137c20 */ /* 0x000fe20008410000 */
[----:B------:R-:W-:Y:S02]  /*5940*/  SHF.R.S32.HI R18, RZ, 0x1f, R25 ;  /* 0x0000001fff127819 */ /* 0x000fe40000011419 */
[----:B------:R-:W-:Y:S01]  /*5950*/  ISETP.LT.U32.AND P5, PT, R65, 0x80, !P5 ;  /* 0x000000804100780c */ /* 0x000fe20006fa1070 */
[----:B------:R-:W-:Y:S01]  /*5960*/  FFMA.FTZ R45, R15, R12, R45 ;  /* 0x0000000c0f2d7223 */ /* 0x000fe2000001002d */
[----:B------:R-:W-:-:S11]  /*5970*/  FFMA.FTZ R66, R31, R19, R66 ;  /* 0x000000131f427223 */ /* 0x000fd60000010042 */
        /* <DEDUP_REMOVED lines=13> */
.L_x_2303:
[----:B------:R-:W-:Y:S05]  /*5a50*/  BSYNC B0 ;  /* 0x0000000000007941 */ /* 0x000fea0003800000 */
.L_x_2302:
        /* <DEDUP_REMOVED lines=11> */
.L_x_2304:
        /* <DEDUP_REMOVED lines=16> */
.L_x_2306:
[----:B------:R-:W-:Y:S05]  /*5c10*/  BSYNC B0 ;  /* 0x0000000000007941 */ /* 0x000fea0003800000 */
.L_x_2305:
        /* <DEDUP_REMOVED lines=9> */
.L_x_2308:
        /* <DEDUP_REMOVED lines=13> */
.L_x_3375:


//--------------------- .text._Z35group_norm_nhwc_fwd_one_pass_kernelI11Bf16IOFp16WLi64ELi8ELi128EEv26Group_norm_nhwc_fwd_params --------------------------
	.section	.text._Z35group_norm_nhwc_fwd_one_pass_kernelI11Bf16IOFp16WLi64ELi8ELi128EEv26Group_norm_nhwc_fwd_params,"ax",@progbits
	.align	128
        .global         _Z35group_norm_nhwc_fwd_one_pass_kernelI11Bf16IOFp16WLi64ELi8ELi128EEv26Group_norm_nhwc_fwd_params
        .type           _Z35group_norm_nhwc_fwd_one_pass_kernelI11Bf16IOFp16WLi64ELi8ELi128EEv26Group_norm_nhwc_fwd_params,@function
        .size           _Z35group_norm_nhwc_fwd_one_pass_kernelI11Bf16IOFp16WLi64ELi8ELi128EEv26Group_norm_nhwc_fwd_params,(.L_x_3376 - _Z35group_norm_nhwc_fwd_one_pass_kernelI11Bf16IOFp16WLi64ELi8ELi128EEv26Group_norm_nhwc_fwd_params)
        .other          _Z35group_norm_nhwc_fwd_one_pass_kernelI11Bf16IOFp16WLi64ELi8ELi128EEv26Group_norm_nhwc_fwd_params,@"STO_CUDA_ENTRY STV_DEFAULT"
_Z35group_norm_nhwc_fwd_one_pass_kernelI11Bf16IOFp16WLi64ELi8ELi128EEv26Group_norm_nhwc_fwd_params:
.text._Z35group_norm_nhwc_fwd_one_pass_kernelI11Bf16IOFp16WLi64ELi8ELi128EEv26Group_norm_nhwc_fwd_params:
        /* <DEDUP_REMOVED lines=31> */
.L_x_2327:
        /* <DEDUP_REMOVED lines=129> */
.L_x_2310:
[----:B------:R-:W-:Y:S05]  /*0a00*/  BSYNC B0 ;  /* 0x0000000000007941 */ /* 0x000fea0003800000 */
.L_x_2309:
        /* <DEDUP_REMOVED lines=26> */
.L_x_2313:
[----:B0-----:R-:W2:Y:S04]  /*0bb0*/  LDG.E.STRONG.GPU R10, desc[UR8][R8.64] ;  /* 0x00000008080a7981 */ /* 0x001ea8000c1ef900 */
[----:B--2---:R-:W-:Y:S01]  /*0bc0*/  CCTL.IVALL ;  /* 0x00000000ff00798f */ /* 0x004fe20002000000 */
[----:B------:R-:W-:Y:S05]  /*0bd0*/  YIELD ;  /* 0x0000000000007946 */ /* 0x000fea0003800000 */
[----:B------:R-:W-:-:S13]  /*0be0*/  ISETP.NE.AND P0, PT, R10, R19, PT ;  /* 0x000000130a00720c */ /* 0x000fda0003f05270 */
[----:B------:R-:W-:Y:S05]  /*0bf0*/  @P0 BRA `(.L_x_2313) ;  /* 0xfffffffc00ec0947 */ /* 0x000fea000383ffff */
.L_x_2312:
        /* <DEDUP_REMOVED lines=17> */
.L_x_2317:
        /* <DEDUP_REMOVED lines=115> */
.L_x_2316:
        /* <DEDUP_REMOVED lines=61> */
.L_x_2318:
[----:B------:R-:W-:-:S13]  /*1810*/  ISETP.NE.OR P0, PT, R15, RZ, P0 ;  /* 0x000000ff0f00720c */ /* 0x000fda0000705670 */
[----:B------:R-:W-:Y:S05]  /*1820*/  @!P0 BRA `(.L_x_2314) ;  /* 0x00000000007c8947 */ /* 0x000fea0003800000 */
.L_x_2315:
        /* <DEDUP_REMOVED lines=31> */
.L_x_2314:
        /* <DEDUP_REMOVED lines=11> */
.L_x_2320:
[----:B------:R-:W-:Y:S05]  /*1ad0*/  BSYNC B0 ;  /* 0x0000000000007941 */ /* 0x000fea0003800000 */
.L_x_2319:
        /* <DEDUP_REMOVED lines=16> */
.L_x_2311:
        /* <DEDUP_REMOVED lines=48> */
[----:B0-----:R-:W-:Y:S02]  /*1ee0*/  IMAD R15, R10, UR7, R15 ;  /* 0x000000070a0f7c24 */ /* 0x001fe4000f8e020f */
[----:B--2---:R-:W-:Y:S02]  /*1ef0*/  HADD2.F32 R27, -RZ, R27.H0_H0 ;  /* 0x2000001bff1b7230 */ /* 0x004fe40000004100 */
[----:B---3--:R-:W-:Y:S02]  /*1f00*/  HADD2.F32 R28, -RZ, R28.H0_H0 ;  /* 0x2000001cff1c7230 */ /* 0x008fe40000004100 */
[----:B----4-:R-:W-:-:S02]  /*1f10*/  HADD2.F32 R26, -RZ, R26.H0_H0 ;  /* 0x2000001aff1a7230 */ /* 0x010fc40000004100 */
[----:B------:R-:W-:-:S03]  /*1f20*/  HADD2.F32 R29, -RZ, R29.H0_H0 ;  /* 0x2000001dff1d7230 */ /* 0x000fc60000004100 */
        /* <DEDUP_REMOVED lines=13> */
.L_x_2321:
        /* <DEDUP_REMOVED lines=27> */
.L_x_2323:
[----:B------:R-:W-:Y:S05]  /*21b0*/  BSYNC B0 ;  /* 0x0000000000007941 */ /* 0x000fea0003800000 */
.L_x_2322:
        /* <DEDUP_REMOVED lines=11> */
.L_x_2324:
        /* <DEDUP_REMOVED lines=14> */
.L_x_2326:
[----:B------:R-:W-:Y:S05]  /*2350*/  BSYNC B0 ;  /* 0x0000000000007941 */ /* 0x000fea0003800000 */
.L_x_2325:
[----:B------:R-:W-:Y:S02]  /*2360*/  IADD3 R6, R5, R6, RZ ;  /* 0x0000000605067210 */ /* 0x000fe40007ffe0ff */
[----:B------:R-:W-:Y:S02]  /*2370*/  IADD3 R4, R4, 0x1, RZ ;  /* 0x0000000104047810 */ /* 0x000fe40007ffe0ff */
[----:B------:R-:W-:-:S13]  /*2380*/  ISETP.GE.AND P0, PT, R6, UR4, PT ;  /* 0x0000000406007c0c */ /* 0x000fda000bf06270 */
[----:B------:R-:W-:Y:S05]  /*2390*/  @!P0 BRA `(.L_x_2327) ;  /* 0xffffffdc00948947 */ /* 0x000fea000383ffff */
[----:B------:R-:W-:Y:S05]  /*23a0*/  EXIT ;  /* 0x000000000000794d */ /* 0x000fea0003800000 */
.L_x_2328:
        /* <DEDUP_REMOVED lines=13> */
.L_x_3376:


//--------------------- .text._Z35group_norm_nhwc_fwd_one_pass_kernelI11Bf16IOFp16WLi128ELi8ELi128EEv26Group_norm_nhwc_fwd_params --------------------------
	.section	.text._Z35group_norm_nhwc_fwd_one_pass_kernelI11Bf16IOFp16WLi128ELi8ELi128EEv26Group_norm_nhwc_fwd_params,"ax",@progbits
	.align	128
        .global         _Z35group_norm_nhwc_fwd_one_pass_kernelI11Bf16IOFp16WLi128ELi8ELi128EEv26Group_norm_nhwc_fwd_params
        .type           _Z35group_norm_nhwc_fwd_one_pass_kernelI11Bf16IOFp16WLi128ELi8ELi128EEv26Group_norm_nhwc_fwd_params,@function
        .size           _Z35group_norm_nhwc_fwd_one_pass_kernelI11Bf16IOFp16WLi128ELi8ELi128EEv26Group_norm_nhwc_fwd_params,(.L_x_3377 - _Z35group_norm_nhwc_fwd_one_pass_kernelI11Bf16IOFp16WLi128ELi8ELi128EEv26Group_norm_nhwc_fwd_params)
        .other          _Z35group_norm_nhwc_fwd_one_pass_kernelI11Bf16IOFp16WLi128ELi8ELi128EEv26Group_norm_nhwc_fwd_params,@"STO_CUDA_ENTRY STV_DEFAULT"
_Z35group_norm_nhwc_fwd_one_pass_kernelI11Bf16IOFp16WLi128ELi8ELi128EEv26Group_norm_nhwc_fwd_params:
.text._Z35group_norm_nhwc_fwd_one_pass_kernelI11Bf16IOFp16WLi128ELi8ELi128EEv26Group_norm_nhwc_fwd_params:
        /* <DEDUP_REMOVED lines=19> */
.L_x_2353:
        /* <DEDUP_REMOVED lines=189> */
.L_x_2330:
[----:B------:R-:W-:Y:S05]  /*0d00*/  BSYNC B0 ;  /* 0x0000000000007941 */ /* 0x000fea0003800000 */
.L_x_2329:
        /* <DEDUP_REMOVED lines=25> */
.L_x_2333:
[----:B0-----:R-:W2:Y:S04]  /*0ea0*/  LDG.E.STRONG.GPU R10, desc[UR8][R8.64] ;  /* 0x00000008080a7981 */ /* 0x001ea8000c1ef900 */
[----:B--2---:R-:W-:Y:S01]  /*0eb0*/  CCTL.IVALL ;  /* 0x00000000ff00798f */ /* 0x004fe20002000000 */
[----:B------:R-:W-:Y:S05]  /*0ec0*/  YIELD ;  /* 0x0000000000007946 */ /* 0x000fea0003800000 */
[----:B------:R-:W-:-:S13]  /*0ed0*/  ISETP.NE.AND P0, PT, R10, R19, PT ;  /* 0x000000130a00720c */ /* 0x000fda0003f05270 */
[----:B------:R-:W-:Y:S05]  /*0ee0*/  @P0 BRA `(.L_x_2333) ;  /* 0xfffffffc00ec0947 */ /* 0x000fea000383ffff */
.L_x_2332:
        /* <DEDUP_REMOVED lines=17> */
.L_x_2337:
        /* <DEDUP_REMOVED lines=115> */
.L_x_2336:
        /* <DEDUP_REMOVED lines=61> */
.L_x_2338:
[----:B------:R-:W-:-:S13]  /*1b00*/  ISETP.NE.OR P0, PT, R15, RZ, P0 ;  /* 0x000000ff0f00720c */ /* 0x000fda0000705670 */
[----:B------:R-:W-:Y:S05]  /*1b10*/  @!P0 BRA `(.L_x_2334) ;  /* 0x00000000007c8947 */ /* 0x000fea0003800000 */
.L_x_2335:
        /* <DEDUP_REMOVED lines=31> */
.L_x_2334:
        /* <DEDUP_REMOVED lines=12> */
.L_x_2340:
[----:B------:R-:W-:Y:S05]  /*1dd0*/  BSYNC B0 ;  /* 0x0000000000007941 */ /* 0x000fea0003800000 */
.L_x_2339:
        /* <DEDUP_REMOVED lines=16> */
.L_x_2331:
        /* <DEDUP_REMOVED lines=64> */
[----:B--2---:R-:W-:-:S02]  /*22e0*/  HADD2.F32 R8, -RZ, R8.H0_H0 ;  /* 0x20000008ff087230 */ /* 0x004fc40000004100 */
[----:B---3--:R-:W-:Y:S02]  /*22f0*/  HADD2.F32 R15, -RZ, R15.H0_H0 ;  /* 0x2000000fff0f7230 */ /* 0x008fe40000004100 */
[----:B----4-:R-:W-:Y:S02]  /*2300*/  HADD2.F32 R16, -RZ, R16.H0_H0 ;  /* 0x20000010ff107230 */ /* 0x010fe40000004100 */
[----:B-----5:R-:W-:Y:S02]  /*2310*/  HADD2.F32 R9, -RZ, R9.H0_H0 ;  /* 0x20000009ff097230 */ /* 0x020fe40000004100 */
[----:B------:R-:W-:-:S03]  /*2320*/  FFMA.FTZ R28, R8, R18, R15 ;  /* 0x00000012081c7223 */ /* 0x000fc6000001000f */
        /* <DEDUP_REMOVED lines=12> */
.L_x_2341:
        /* <DEDUP_REMOVED lines=14> */
.L_x_2343:
[----:B------:R-:W-:Y:S05]  /*24d0*/  BSYNC B0 ;  /* 0x0000000000007941 */ /* 0x000fea0003800000 */
.L_x_2342:
        /* <DEDUP_REMOVED lines=38> */
.L_x_2344:
        /* <DEDUP_REMOVED lines=14> */
.L_x_2346:
[----:B------:R-:W-:Y:S05]  /*2820*/  BSYNC B0 ;  /* 0x0000000000007941 */ /* 0x000fea0003800000 */
.L_x_2345:
        /* <DEDUP_REMOVED lines=11> */
.L_x_2347:
        /* <DEDUP_REMOVED lines=14> */
.L_x_2349:
[----:B------:R-:W-:Y:S05]  /*29c0*/  BSYNC B0 ;  /* 0x0000000000007941 */ /* 0x000fea0003800000 */
.L_x_2348:
        /* <DEDUP_REMOVED lines=11> */
.L_x_2350:
        /* <DEDUP_REMOVED lines=13> */
.L_x_2352:
[----:B------:R-:W-:Y:S05]  /*2b50*/  BSYNC B0 ;  /* 0x0000000000007941 */ /* 0x000fea0003800000 */
.L_x_2351:
[----:B------:R-:W-:Y:S02]  /*2b60*/  IADD3 R6, R3, R6, RZ ;  /* 0x0000000603067210 */ /* 0x000fe40007ffe0ff */
[----:B------:R-:W-:Y:S02]  /*2b70*/  IADD3 R5, R5, 0x1, RZ ;  /* 0x0000000105057810 */ /* 0x000fe40007ffe0ff */
[----:B------:R-:W-:-:S13]  /*2b80*/  ISETP.GE.AND P0, PT, R6, UR4, PT ;  /* 0x0000000406007c0c */ /* 0x000fda000bf06270 */
[----:B------:R-:W-:Y:S05]  /*2b90*/  @!P0 BRA `(.L_x_2353) ;  /* 0xffffffd400648947 */ /* 0x000fea000383ffff */
[----:B------:R-:W-:Y:S05]  /*2ba0*/  EXIT ;  /* 0x000000000000794d */ /* 0x000fea0003800000 */
.L_x_2354:
        /* <DEDUP_REMOVED lines=13> */
.L_x_3377:


//--------------------- .text._Z35group_norm_nhwc_fwd_one_pass_kernelI11Bf16IOFp16WLi256ELi8ELi128EEv26Group_norm_nhwc_fwd_params --------------------------
	.section	.text._Z35group_norm_nhwc_fwd_one_pass_kernelI11Bf16IOFp16WLi256ELi8ELi128EEv26Group_norm_nhwc_fwd_params,"ax",@progbits
	.align	128
        .global         _Z35group_norm_nhwc_fwd_one_pass_kernelI11Bf16IOFp16WLi256ELi8ELi128EEv26Group_norm_nhwc_fwd_params
        .type           _Z35group_norm_nhwc_fwd_one_pass_kernelI11Bf16IOFp16WLi256ELi8ELi128EEv26Group_norm_nhwc_fwd_params,@function
        .size           _Z35group_norm_nhwc_fwd_one_pass_kernelI11Bf16IOFp16WLi256ELi8ELi128EEv26Group_norm_nhwc_fwd_params,(.L_x_3378 - _Z35group_norm_nhwc_fwd_one_pass_kernelI11Bf16IOFp16WLi256ELi8ELi128EEv26Group_norm_nhwc_fwd_params)
        .other          _Z35group_norm_nhwc_fwd_one_pass_kernelI11Bf16IOFp16WLi256ELi8ELi128EEv26Group_norm_nhwc_fwd_params,@"STO_CUDA_ENTRY STV_DEFAULT"
_Z35group_norm_nhwc_fwd_one_pass_kernelI11Bf16IOFp16WLi256ELi8ELi128EEv26Group_norm_nhwc_fwd_params:
.text._Z35group_norm_nhwc_fwd_one_pass_kernelI11Bf16IOFp16WLi256ELi8ELi128EEv26Group_norm_nhwc_fwd_params:
        /* <DEDUP_REMOVED lines=32> */
.L_x_2391:
        /* <DEDUP_REMOVED lines=77> */
[----:B------:R-:W2:Y:S01]  /*06d0*/  @!P1 LDC.64 R20, c[0x0][0x270] ;  /* 0x00009c00ff149b82 */ /* 0x000ea20000000a00 */
[----:B-1----:R-:W-:Y:S02]  /*06e0*/  @!P2 MOV R18, R38 ;  /* 0x000000260012a202 */ /* 0x002fe40000000f00 */
[----:B------:R-:W-:Y:S02]  /*06f0*/  @!P2 MOV R19, R37 ;  /* 0x000000250013a202 */ /* 0x000fe40000000f00 */
[----:B------:R-:W-:-:S02]  /*0700*/  ISETP.GE.AND.EX P4, PT, R31, UR15, PT, P4 ;  /* 0x0000000f1f007c0c */ /* 0x000fc4000bf86340 */
[----:B------:R-:W-:Y:S01]  /*0710*/  @P0 MOV R42, R38 ;  /* 0x00000026002a0202 */ /* 0x000fe20000000f00 */
[C---:B------:R-:W-:Y:S01]  /*0720*/  @!P2 IMAD.WIDE.U32 R12, R30.reuse, R12, R18 ;  /* 0x0000000c1e0ca225 */ /* 0x040fe200078e0012 */
[----:B------:R-:W-:Y:S02]  /*0730*/  @P0 MOV R43, R37 ;  /* 0x00000025002b0202 */ /* 0x000fe40000000f00 */
[----:B------:R-:W-:Y:S01]  /*0740*/  IADD3 R24, R30, 0x80, RZ ;  /* 0x000000801e187810 */ /* 0x000fe20007ffe0ff */
[C---:B------:R-:W-:Y:S01]  /*0750*/  @P0 IMAD R19, R29.reuse, R15, R32 ;  /* 0x0000000f1d130224 */ /* 0x040fe200078e0220 */
[C---:B------:R-:W-:Y:S01]  /*0760*/  ISETP.LT.U32.AND P3, PT, R2.reuse, 0x80, !P3 ;  /* 0x000000800200780c */ /* 0x040fe20005f61070 */
[----:B------:R-:W-:Y:S01]  /*0770*/  @P0 IMAD.WIDE.U32 R42, R29, R14, R42 ;  /* 0x0000000e1d2a0225 */ /* 0x000fe200078e002a */
[----:B------:R-:W-:Y:S02]  /*0780*/  ISETP.LT.U32.AND P4, PT, R2, 0x80, !P4 ;  /* 0x000000800200780c */ /* 0x000fe40006781070 */
[----:B------:R-:W-:-:S02]  /*0790*/  ISETP.GE.U32.AND P5, PT, R24, UR14, PT ;  /* 0x0000000e18007c0c */ /* 0x000fc4000bfa6070 */
[----:B------:R-:W-:Y:S02]  /*07a0*/  SHF.R.S32.HI R25, RZ, 0x1f, R24 ;  /* 0x0000001fff197819 */ /* 0x000fe40000011418 */
[----:B0-----:R-:W-:Y:S02]  /*07b0*/  @!P2 LEA R34, P6, R12, R16, 0x1 ;  /* 0x000000100c22a211 */ /* 0x001fe400078c08ff */
[----:B------:R-:W-:Y:S01]  /*07c0*/  ISETP.GE.AND.EX P5, PT, R25, UR15, PT, P5 ;  /* 0x0000000f19007c0c */ /* 0x000fe2000bfa6350 */
[----:B--2---:R-:W-:Y:S01]  /*07d0*/  @!P1 IMAD R45, R23, R20, RZ ;  /* 0x00000014172d9224 */ /* 0x004fe200078e02ff */
[----:B------:R-:W-:Y:S01]  /*07e0*/  @P0 IADD3 R16, R43, R19, RZ ;  /* 0x000000132b100210 */ /* 0x000fe20007ffe0ff */
[----:B------:R-:W0:Y:S01]  /*07f0*/  @P3 LDC.64 R14, c[0x0][0x270] ;  /* 0x00009c00ff0e3b82 */ /* 0x000e220000000a00 */
[----:B------:R-:W-:Y:S02]  /*0800*/  @!P2 IADD3 R13, R13, R33, RZ ;  /* 0x000000210d0da210 */ /* 0x000fe40007ffe0ff */
[----:B------:R-:W-:-:S02]  /*0810*/  ISETP.LT.U32.AND P5, PT, R2, 0x80, !P5 ;  /* 0x000000800200780c */ /* 0x000fc40006fa1070 */
[----:B------:R-:W-:Y:S02]  /*0820*/  @!P2 LEA.HI.X R35, R12, R17, R13, 0x1, P6 ;  /* 0x000000110c23a211 */ /* 0x000fe400030f0c0d */
[C---:B----4-:R-:W-:Y:S01]  /*0830*/  @P0 LEA R32, P6, R42.reuse, R10, 0x1 ;  /* 0x0000000a2a200211 */ /* 0x050fe200078c08ff */
[----:B------:R-:W1:Y:S01]  /*0840*/  @!P1 LDC.64 R18, c[0x0][0x220] ;  /* 0x00008800ff129b82 */ /* 0x000e620000000a00 */
[----:B------:R-:W-:Y:S02]  /*0850*/  @!P1 MOV R43, R37 ;  /* 0x00000025002b9202 */ /* 0x000fe40000000f00 */
        /* <DEDUP_REMOVED lines=54> */
[----:B------:R-:W2:Y:S04]  /*0bc0*/  @P5 LDG.E R18, desc[UR8][R42.64] ;  /* 0x000000082a125981 */ /* 0x000ea8000c1e1900 */
[----:B------:R-:W2:Y:S01]  /*0bd0*/  @P3 LDG.E R19, desc[UR8][R26.64] ;  /* 0x000000081a133981 */ /* 0x000ea2000c1e1900 */
[----:B------:R-:W-:-:S02]  /*0be0*/  @P0 IADD3 R12, R21, R13, RZ ;  /* 0x0000000d150c0210 */ /* 0x000fc40007ffe0ff */
        /* <DEDUP_REMOVED lines=51> */
[----:B------:R-:W-:Y:S01]  /*0f20*/  SHF.L.U32 R15, R19, 0x10, RZ ;  /* 0x00000010130f7819 */ /* 0x000fe200000006ff */
[----:B------:R-:W-:Y:S01]  /*0f30*/  FADD.FTZ R14, R14, R23 ;  /* 0x000000170e0e7221 */ /* 0x000fe20000010000 */
[----:B-----5:R-:W-:Y:S01]  /*0f40*/  PRMT R25, R20, 0x7632, R25 ;  /* 0x0000763214197816 */ /* 0x020fe20000000019 */
[----:B------:R-:W-:Y:S01]  /*0f50*/  FMUL.FTZ R22, R24, R24 ;  /* 0x0000001818167220 */ /* 0x000fe20000410000 */
[----:B------:R-:W-:Y:S02]  /*0f60*/  FADD.FTZ R21, R21, R26 ;  /* 0x0000001a15157221 */ /* 0x000fe40000010000 */
[----:B------:R-:W-:Y:S01]  /*0f70*/  SHF.L.U32 R25, R25, 0x10, RZ ;  /* 0x0000001019197819 */ /* 0x000fe200000006ff */
        /* <DEDUP_REMOVED lines=58> */
.L_x_2356:
[----:B------:R-:W-:Y:S05]  /*1320*/  BSYNC B0 ;  /* 0x0000000000007941 */ /* 0x000fea0003800000 */
.L_x_2355:
        /* <DEDUP_REMOVED lines=31> */
.L_x_2359:
[----:B0-----:R-:W2:Y:S04]  /*1520*/  LDG.E.STRONG.GPU R14, desc[UR8][R12.64] ;  /* 0x000000080c0e7981 */ /* 0x001ea8000c1ef900 */
[----:B--2---:R-:W-:Y:S01]  /*1530*/  CCTL.IVALL ;  /* 0x00000000ff00798f */ /* 0x004fe20002000000 */
[----:B------:R-:W-:Y:S05]  /*1540*/  YIELD ;  /* 0x0000000000007946 */ /* 0x000fea0003800000 */
[----:B------:R-:W-:-:S13]  /*1550*/  ISETP.NE.AND P0, PT, R14, R25, PT ;  /* 0x000000190e00720c */ /* 0x000fda0003f05270 */
[----:B------:R-:W-:Y:S05]  /*1560*/  @P0 BRA `(.L_x_2359) ;  /* 0xfffffffc00ec0947 */ /* 0x000fea000383ffff */
.L_x_2358:
        /* <DEDUP_REMOVED lines=17> */
.L_x_2363:
[----:B------:R-:W-:-:S13]  /*1680*/  ISETP.EQ.OR P6, PT, R35, UR10, P3 ;  /* 0x0000000a23007c0c */ /* 0x000fda0009fc2670 */
[----:B------:R-:W-:-:S04]  /*1690*/  @!P6 IMAD R15, R35, UR11, R0 ;  /* 0x0000000b230fec24 */ /* 0x000fc8000f8e0200 */
[----:B------:R-:W-:-:S05]  /*16a0*/  @!P6 IMAD.WIDE.U32 R14, R15, 0x8, R42 ;  /* 0x000000080f0ee825 */ /* 0x000fca00078e002a */
[----:B------:R0:W2:Y:S01]  /*16b0*/  @!P6 LDG.E.64 R12, desc[UR8][R14.64] ;  /* 0x000000080e0ce981 */ /* 0x0000a2000c1e1b00 */
[C---:B------:R-:W-:Y:S01]  /*16c0*/  IADD3 R27, R35.reuse, 0x1, RZ ;  /* 0x00000001231b7810 */ /* 0x040fe20007ffe0ff */
[C---:B------:R-:W-:Y:S01]  /*16d0*/  VIADD R45, R35.reuse, 0x2 ;  /* 0x00000002232d7836 */ /* 0x040fe20000000000 */
[----:B------:R-:W-:Y:S02]  /*16e0*/  IADD3 R25, R35, 0x3, RZ ;  /* 0x0000000323197810 */ /* 0x000fe40007ffe0ff */
[----:B------:R-:W-:Y:S02]  /*16f0*/  ISETP.EQ.OR P4, PT, R27, UR10, P3 ;  /* 0x0000000a1b007c0c */ /* 0x000fe40009f82670 */
[----:B------:R-:W-:-:S11]  /*1700*/  ISETP.EQ.OR P5, PT, R45, UR10, P3 ;  /* 0x0000000a2d007c0c */ /* 0x000fd60009fa2670 */
        /* <DEDUP_REMOVED lines=106> */
.L_x_2362:
        /* <DEDUP_REMOVED lines=61> */
.L_x_2364:
[----:B------:R-:W-:-:S13]  /*2180*/  ISETP.NE.OR P0, PT, R34, RZ, P0 ;  /* 0x000000ff2200720c */ /* 0x000fda0000705670 */
[----:B------:R-:W-:Y:S05]  /*2190*/  @!P0 BRA `(.L_x_2360) ;  /* 0x00000000007c8947 */ /* 0x000fea0003800000 */
.L_x_2361:
        /* <DEDUP_REMOVED lines=31> */
.L_x_2360:
        /* <DEDUP_REMOVED lines=11> */
.L_x_2366:
[----:B------:R-:W-:Y:S05]  /*2440*/  BSYNC B0 ;  /* 0x0000000000007941 */ /* 0x000fea0003800000 */
.L_x_2365:
        /* <DEDUP_REMOVED lines=16> */
.L_x_2357:
        /* <DEDUP_REMOVED lines=14> */
[----:B------:R-:W-:Y:S02]  /*2630*/  IADD3.X R27, R14, UR17, RZ, P4, !PT ;  /* 0x000000110e1b7c10 */ /* 0x000fe4000a7fe4ff */
[----:B------:R-:W-:Y:S01]  /*2640*/  SHF.L.U32 R11, R11, 0x10, RZ ;  /* 0x000000100b0b7819 */ /* 0x000fe200000006ff */
[----:B------:R-:W1:Y:S01]  /*2650*/  @!P0 LDC.64 R34, c[0x0][0x218] ;  /* 0x00008600ff228b82 */ /* 0x000e620000000a00 */
[----:B------:R-:W-:Y:S01]  /*2660*/  @!P0 FMUL.FTZ R12, R22, UR14 ;  /* 0x0000000e160c8c20 */ /* 0x000fe20008410000 */
[----:B------:R-:W-:Y:S01]  /*2670*/  IADD3.X R25, R14, UR19, RZ, P5, !PT ;  /* 0x000000130e197c10 */ /* 0x000fe2000affe4ff */
[----:B------:R-:W-:Y:S01]  /*2680*/  IMAD.U32 R32, R32, 0x10000, RZ ;  /* 0x0001000020207824 */ /* 0x000fe200078e00ff */
        /* <DEDUP_REMOVED lines=72> */
[----:B--2---:R-:W-:-:S02]  /*2b10*/  HADD2.F32 R40, -RZ, R40.H0_H0 ;  /* 0x20000028ff287230 */ /* 0x004fc40000004100 */
[----:B---3--:R-:W-:Y:S02]  /*2b20*/  HADD2.F32 R41, -RZ, R41.H0_H0 ;  /* 0x20000029ff297230 */ /* 0x008fe40000004100 */
[----:B----4-:R-:W-:Y:S02]  /*2b30*/  HADD2.F32 R16, -RZ, R42.H0_H0 ;  /* 0x2000002aff107230 */ /* 0x010fe40000004100 */
[----:B------:R-:W-:Y:S01]  /*2b40*/  FMUL.FTZ R42, R19, UR6 ;  /* 0x00000006132a7c20 */ /* 0x000fe20008410000 */
[----:B-----5:R-:W-:Y:S02]  /*2b50*/  HADD2.F32 R17, -RZ, R43.H0_H0 ;  /* 0x2000002bff117230 */ /* 0x020fe40000004100 */
        /* <DEDUP_REMOVED lines=20> */
.L_x_2367:
        /* <DEDUP_REMOVED lines=15> */
.L_x_2369:
[----:B------:R-:W-:Y:S05]  /*2d90*/  BSYNC B0 ;  /* 0x0000000000007941 */ /* 0x000fea0003800000 */
.L_x_2368:
        /* <DEDUP_REMOVED lines=12> */
.L_x_2370:
        /* <DEDUP_REMOVED lines=14> */
.L_x_2372:
[----:B------:R-:W-:Y:S05]  /*2f40*/  BSYNC B0 ;  /* 0x0000000000007941 */ /* 0x000fea0003800000 */
.L_x_2371:
        /* <DEDUP_REMOVED lines=44> */
.L_x_2373:
        /* <DEDUP_REMOVED lines=16> */
.L_x_2375:
[----:B------:R-:W-:Y:S05]  /*3310*/  BSYNC B0 ;  /* 0x0000000000007941 */ /* 0x000fea0003800000 */
.L_x_2374:
        /* <DEDUP_REMOVED lines=11> */
.L_x_2376:
        /* <DEDUP_REMOVED lines=14> */
.L_x_2378:
[----:B------:R-:W-:Y:S05]  /*34b0*/  BSYNC B0 ;  /* 0x0000000000007941 */ /* 0x000fea0003800000 */
.L_x_2377:
        /* <DEDUP_REMOVED lines=11> */
.L_x_2379:
        /* <DEDUP_REMOVED lines=14> */
.L_x_2381:
[----:B------:R-:W-:Y:S05]  /*3650*/  BSYNC B0 ;  /* 0x0000000000007941 */ /* 0x000fea0003800000 */
.L_x_2380:
        /* <DEDUP_REMOVED lines=11> */
.L_x_2382:
        /* <DEDUP_REMOVED lines=14> */
.L_x_2384:
[----:B------:R-:W-:Y:S05]  /*37f0*/  BSYNC B0 ;  /* 0x0000000000007941 */ /* 0x000fea0003800000 */
.L_x_2383:
        /* <DEDUP_REMOVED lines=11> */
.L_x_2385:
        /* <DEDUP_REMOVED lines=14> */
.L_x_2387:
[----:B------:R-:W-:Y:S05]  /*3990*/  BSYNC B0 ;  /* 0x0000000000007941 */ /* 0x000fea0003800000 */
.L_x_2386:
        /* <DEDUP_REMOVED lines=11> */
.L_x_2388:
        /* <DEDUP_REMOVED lines=13> */
.L_x_2390:
[----:B------:R-:W-:Y:S05]  /*3b20*/  BSYNC B0 ;  /* 0x0000000000007941 */ /* 0x000fea0003800000 */
.L_x_2389:
[----:B------:R-:W-:Y:S02]  /*3b30*/  UIADD3 UR13, UR11, UR13, URZ ;  /* 0x0000000d0b0d7290 */ /* 0x000fe4000fffe03f */
[----:B------:R-:W-:Y:S02]  /*3b40*/  UIADD3 UR4, UR4, 0x1, URZ ;  /* 0x0000000104047890 */ /* 0x000fe4000fffe03f */
[----:B------:R-:W-:-:S06]  /*3b50*/  UISETP.GE.AND UP0, UPT, UR13, UR5, UPT ;  /* 0x000000050d00728c */ /* 0x000fcc000bf06270 */
[----:B------:R-:W-:-:S13]  /*3b60*/  PLOP3.LUT P0, PT, PT, PT, UP0, 0x80, 0x0 ;  /* 0x000000000000781c */ /* 0x000fda0003f0f008 */
[----:B------:R-:W-:Y:S05]  /*3b70*/  @!P0 BRA `(.L_x_2391) ;  /* 0xffffffc400a08947 */ /* 0x000fea000383ffff */
[----:B------:R-:W-:Y:S05]  /*3b80*/  EXIT ;  /* 0x000000000000794d */ /* 0x000fea0003800000 */
.L_x_2392:
        /* <DEDUP_REMOVED lines=15> */
.L_x_3378:


//--------------------- .text._Z35group_norm_nhwc_fwd_one_pass_kernelI11Bf16IOFp16WLi512ELi8ELi128EEv26Group_norm_nhwc_fwd_params --------------------------
	.section	.text._Z35group_norm_nhwc_fwd_one_pass_kernelI11Bf16IOFp16WLi512ELi8ELi128EEv26Group_norm_nhwc_fwd_params,"ax",@progbits
	.align	128
        .global         _Z35group_norm_nhwc_fwd_one_pass_kernelI11Bf16IOFp16WLi512ELi8ELi128EEv26Group_norm_nhwc_fwd_params
        .type           _Z35group_norm_nhwc_fwd_one_pass_kernelI11Bf16IOFp16WLi512ELi8ELi128EEv26Group_norm_nhwc_fwd_params,@function
        .size           _Z35group_norm_nhwc_fwd_one_pass_kernelI11Bf16IOFp16WLi512ELi8ELi128EEv26Group_norm_nhwc_fwd_params,(.L_x_3379 - _Z35group_norm_nhwc_fwd_one_pass_kernelI11Bf16IOFp16WLi512ELi8ELi128EEv26Group_norm_nhwc_fwd_params)
        .other          _Z35group_norm_nhwc_fwd_one_pass_kernelI11Bf16IOFp16WLi512ELi8ELi128EEv26Group_norm_nhwc_fwd_params,@"STO_CUDA_ENTRY STV_DEFAULT"
_Z35group_norm_nhwc_fwd_one_pass_kernelI11Bf16IOFp16WLi512ELi8ELi128EEv26Group_norm_nhwc_fwd_params:
.text._Z35group_norm_nhwc_fwd_one_pass_kernelI11Bf16IOFp16WLi512ELi8ELi128EEv26Group_norm_nhwc_fwd_params:
        /* <DEDUP_REMOVED lines=68> */
[----:B------:R-:W-:Y:S02]  /*0440*/  IADD3 R47, R55, 0x100, RZ ;  /* 0x00000100372f7810 */ /* 0x000fe40007ffe0ff */
[----:B------:R-:W-:Y:S02]  /*0450*/  ISETP.LT.AND.EX P5, PT, R9, UR5, !P4, P3 ;  /* 0x0000000509007c0c */ /* 0x000fe4000e7a1330 */
        /* <DEDUP_REMOVED lines=9> */
.L_x_2453:
        /* <DEDUP_REMOVED lines=40> */
[----:B------:R-:W-:Y:S02]  /*0770*/  IADD3 R72, -R69, RZ, RZ ;  /* 0x000000ff45487210 */ /* 0x000fe40007ffe1ff */
[----:B------:R-:W-:-:S03]  /*0780*/  SHF.R.S32.HI R14, RZ, 0x1f, R69 ;  /* 0x0000001fff0e7819 */ /* 0x000fc60000011445 */
[----:B------:R-:W-:Y:S02]  /*0790*/  IMAD R72, R21, R72, UR10 ;  /* 0x0000000a15487e24 */ /* 0x000fe4000f8e0248 */
[----:B------:R-:W-:Y:S02]  /*07a0*/  IMAD R14, R14, UR14, RZ ;  /* 0x0000000e0e0e7c24 */ /* 0x000fe4000f8e02ff */
[----:B------:R-:W-:Y:S02]  /*07b0*/  IMAD R72, R72, 0x8, R73 ;  /* 0x0000000848487824 */ /* 0x000fe400078e0249 */
        /* <DEDUP_REMOVED lines=41> */
[----:B------:R-:W-:-:S04]  /*0a50*/  @P2 IMAD.WIDE.U32 R14, R52, R12, R14 ;  /* 0x0000000c340e2225 */ /* 0x000fc800078e000e */
[----:B------:R-:W-:Y:S01]  /*0a60*/  @P2 IMAD.IADD R12, R15, 0x1, R13 ;  /* 0x000000010f0c2824 */ /* 0x000fe200078e020d */
        /* <DEDUP_REMOVED lines=40> */
[----:B------:R-:W-:-:S04]  /*0cf0*/  @P6 IMAD.WIDE.U32 R16, R48, R12, R16 ;  /* 0x0000000c30106225 */ /* 0x000fc800078e0010 */
[----:B------:R-:W-:Y:S01]  /*0d00*/  @P6 IMAD.IADD R12, R17, 0x1, R13 ;  /* 0x00000001110c6824 */ /* 0x000fe200078e020d */
        /* <DEDUP_REMOVED lines=48> */
[----:B0-----:R-:W-:-:S02]  /*1010*/  @P1 IMAD R16, R17, R12, RZ ;  /* 0x0000000c11101224 */ /* 0x001fc400078e02ff */
[----:B------:R-:W-:Y:S02]  /*1020*/  @P1 IMAD.MOV.U32 R17, RZ, RZ, R71 ;  /* 0x000000ffff111224 */ /* 0x000fe400078e0047 */
        /* <DEDUP_REMOVED lines=41> */
[----:B------:R-:W-:-:S07]  /*12c0*/  @P5 IMAD.MOV.U32 R45, RZ, RZ, R71 ;  /* 0x000000ffff2d5224 */ /* 0x000fce00078e0047 */
        /* <DEDUP_REMOVED lines=57> */
[----:B------:R-:W-:Y:S01]  /*1660*/  SHF.L.U32 R21, R20, 0x10, RZ ;  /* 0x0000001014157819 */ /* 0x000fe200000006ff */
[----:B------:R-:W-:Y:S01]  /*1670*/  IMAD.U32 R20, R45, 0x10000, RZ ;  /* 0x000100002d147824 */ /* 0x000fe200078e00ff */
        /* <DEDUP_REMOVED lines=50> */
[----:B------:R-:W-:Y:S01]  /*19a0*/  SHF.L.U32 R34, R33, 0x10, RZ ;  /* 0x0000001021227819 */ /* 0x000fe200000006ff */
[----:B------:R-:W-:Y:S01]  /*19b0*/  FADD.FTZ R20, R20, R31 ;  /* 0x0000001f14147221 */ /* 0x000fe20000010000 */
[----:B------:R-:W-:Y:S01]  /*19c0*/  FFMA.FTZ R23, R23, R23, R32 ;  /* 0x0000001717177223 */ /* 0x000fe20000010020 */
[----:B------:R-:W-:-:S02]  /*19d0*/  IMAD.U32 R31, R25, 0x10000, RZ ;  /* 0x00010000191f7824 */ /* 0x000fc400078e00ff */
        /* <DEDUP_REMOVED lines=53> */
[----:B------:R-:W-:Y:S01]  /*1d30*/  IMAD.U32 R32, R33, 0x10000, RZ ;  /* 0x0001000021207824 */ /* 0x000fe200078e00ff */
[----:B------:R-:W-:Y:S01]  /*1d40*/  PRMT R33, R14, 0x7632, R33 ;  /* 0x000076320e217816 */ /* 0x000fe20000000021 */
[----:B------:R-:W-:Y:S01]  /*1d50*/  FADD.FTZ R20, R20, R23 ;  /* 0x0000001714147221 */ /* 0x000fe20000010000 */
        /* <DEDUP_REMOVED lines=77> */
.L_x_2394:
[----:B------:R-:W-:Y:S05]  /*2230*/  BSYNC B0 ;  /* 0x0000000000007941 */ /* 0x000fea0003800000 */
.L_x_2393:
        /* <DEDUP_REMOVED lines=35> */
.L_x_2397:
[----:B0-----:R-:W2:Y:S04]  /*2470*/  LDG.E.STRONG.GPU R66, desc[UR8][R20.64] ;  /* 0x0000000814427981 */ /* 0x001ea8000c1ef900 */
[----:B--2---:R-:W-:Y:S01]  /*2480*/  CCTL.IVALL ;  /* 0x00000000ff00798f */ /* 0x004fe20002000000 */
[----:B------:R-:W-:Y:S05]  /*2490*/  YIELD ;  /* 0x0000000000007946 */ /* 0x000fea0003800000 */
[----:B------:R-:W-:-:S13]  /*24a0*/  ISETP.NE.AND P6, PT, R66, R77, PT ;  /* 0x0000004d4200720c */ /* 0x000fda0003fc5270 */
[----:B------:R-:W-:Y:S05]  /*24b0*/  @P6 BRA `(.L_x_2397) ;  /* 0xfffffffc00ec6947 */ /* 0x000fea000383ffff */
.L_x_2396:
        /* <DEDUP_REMOVED lines=19> */
.L_x_2401:
        /* <DEDUP_REMOVED lines=116> */
.L_x_2400:
        /* <DEDUP_REMOVED lines=62> */
.L_x_2402:
[----:B------:R-:W-:-:S06]  /*3110*/  UISETP.NE.OR UP0, UPT, UR5, URZ, UP0 ;  /* 0x0000003f0500728c */ /* 0x000fcc0008705670 */
[----:B------:R-:W-:-:S13]  /*3120*/  PLOP3.LUT P6, PT, PT, PT, UP0, 0x80, 0x0 ;  /* 0x000000000000781c */ /* 0x000fda0003fcf008 */
[----:B------:R-:W-:Y:S05]  /*3130*/  @!P6 BRA `(.L_x_2398) ;  /* 0x00000000007ce947 */ /* 0x000fea0003800000 */
.L_x_2399:
        /* <DEDUP_REMOVED lines=26> */
[----:B------:R-:W-:Y:S02]  /*32e0*/  VIADD R66, R66, 0x4 ;  /* 0x0000000442427836 */ /* 0x000fe40000000000 */
[----:B--2---:R-:W-:Y:S01]  /*32f0*/  @!P6 FADD.FTZ R40, R40, R20 ;  /* 0x000000142828e221 */ /* 0x004fe20000010000 */
[----:B------:R-:W-:Y:S02]  /*3300*/  @!P6 FADD.FTZ R41, R41, R21 ;  /* 0x000000152929e221 */ /* 0x000fe40000010000 */
[----:B------:R-:W-:-:S13]  /*3310*/  ISETP.NE.AND P6, PT, RZ, UR5, PT ;  /* 0x00000005ff007c0c */ /* 0x000fda000bfc5270 */
[----:B------:R-:W-:Y:S05]  /*3320*/  @P6 BRA `(.L_x_2399) ;  /* 0xfffffffc00846947 */ /* 0x000fea000383ffff */
.L_x_2398:
        /* <DEDUP_REMOVED lines=10> */
.L_x_2404:
[----:B------:R-:W-:Y:S05]  /*33d0*/  BSYNC B0 ;  /* 0x0000000000007941 */ /* 0x000fea0003800000 */
.L_x_2403:
        /* <DEDUP_REMOVED lines=17> */
.L_x_2395:
        /* <DEDUP_REMOVED lines=49> */
[----:B------:R-:W-:Y:S02]  /*3800*/  SHF.L.U32 R76, R45, 0x10, RZ ;  /* 0x000000102d4c7819 */ /* 0x000fe400000006ff */
[----:B------:R-:W-:Y:S02]  /*3810*/  SHF.L.U32 R45, R31, 0x10, RZ ;  /* 0x000000101f2d7819 */ /* 0x000fe400000006ff */
[----:B------:R-:W-:Y:S01]  /*3820*/  SHF.L.U32 R73, R32, 0x10, RZ ;  /* 0x0000001020497819 */ /* 0x000fe200000006ff */
[----:B------:R-:W-:Y:S02]  /*3830*/  FADD.FTZ R32, R76, -UR5 ;  /* 0x800000054c207e21 */ /* 0x000fe40008010000 */
[----:B0-----:R-:W-:Y:S01]  /*3840*/  FADD.FTZ R40, R45, -UR5 ;  /* 0x800000052d287e21 */ /* 0x001fe20008010000 */
[----:B------:R-:W-:Y:S01]  /*3850*/  SHF.L.U32 R72, R15, 0x10, RZ ;  /* 0x000000100f487819 */ /* 0x000fe200000006ff */
[----:B-----5:R-:W-:-:S02]  /*3860*/  FMUL.FTZ R20, R32, UR6 ;  /* 0x0000000620147c20 */ /* 0x020fc40008410000 */
[----:B------:R-:W-:Y:S02]  /*3870*/  FMUL.FTZ R40, R40, UR6 ;  /* 0x0000000628287c20 */ /* 0x000fe40008410000 */
[----:B------:R-:W-:Y:S01]  /*3880*/  FADD.FTZ R32, R72, -UR5 ;  /* 0x8000000548207e21 */ /* 0x000fe20008010000 */
[----:B--2---:R-:W-:Y:S02]  /*3890*/  HADD2.F32 R15, -RZ, R74.H0_H0 ;  /* 0x2000004aff0f7230 */ /* 0x004fe40000004100 */
[----:B---3--:R-:W-:Y:S02]  /*38a0*/  HADD2.F32 R31, -RZ, R75.H0_H0 ;  /* 0x2000004bff1f7230 */ /* 0x008fe40000004100 */
[----:B----4-:R-:W-:Y:S02]  /*38b0*/  HADD2.F32 R45, -RZ, R66.H0_H0 ;  /* 0x20000042ff2d7230 */ /* 0x010fe40000004100 */
[----:B------:R-:W-:Y:S02]  /*38c0*/  HADD2.F32 R66, -RZ, R67.H0_H0 ;  /* 0x20000043ff427230 */ /* 0x000fe40000004100 */
[----:B------:R-:W-:Y:S01]  /*38d0*/  FADD.FTZ R67, R73, -UR5 ;  /* 0x8000000549437e21 */ /* 0x000fe20008010000 */
[----:B------:R-:W-:-:S02]  /*38e0*/  FFMA.FTZ R72, R15, R20, R45 ;  /* 0x000000140f487223 */ /* 0x000fc4000001002d */
        /* <DEDUP_REMOVED lines=12> */
.L_x_2405:
        /* <DEDUP_REMOVED lines=15> */
.L_x_2407:
[----:B------:R-:W-:Y:S05]  /*3aa0*/  BSYNC B0 ;  /* 0x0000000000007941 */ /* 0x000fea0003800000 */
.L_x_2406:
[----:B------:R-:W-:Y:S01]  /*3ab0*/  FMUL.FTZ R32, R32, UR6 ;  /* 0x0000000620207c20 */ /* 0x000fe20008410000 */
[----:B------:R-:W-:Y:S01]  /*3ac0*/  FMUL.FTZ R67, R67, UR6 ;  /* 0x0000000643437c20 */ /* 0x000fe20008410000 */
[----:B------:R-:W-:Y:S01]  /*3ad0*/  IMAD.U32 R16, R16, 0x10000, RZ ;  /* 0x0001000010107824 */ /* 0x000fe200078e00ff */
[----:B0-----:R-:W-:Y:S01]  /*3ae0*/  SHF.L.U32 R40, R33, 0x10, RZ ;  /* 0x0000001021287819 */ /* 0x001fe200000006ff */
        /* <DEDUP_REMOVED lines=13> */
.L_x_2408:
        /* <DEDUP_REMOVED lines=15> */
.L_x_2410:
[----:B------:R-:W-:Y:S05]  /*3cb0*/  BSYNC B0 ;  /* 0x0000000000007941 */ /* 0x000fea0003800000 */
.L_x_2409:
        /* <DEDUP_REMOVED lines=23> */
.L_x_2411:
        /* <DEDUP_REMOVED lines=15> */
.L_x_2413:
[----:B------:R-:W-:Y:S05]  /*3f20*/  BSYNC B0 ;  /* 0x0000000000007941 */ /* 0x000fea0003800000 */
.L_x_2412:
        /* <DEDUP_REMOVED lines=17> */
.L_x_2414:
        /* <DEDUP_REMOVED lines=15> */
.L_x_2416:
[----:B------:R-:W-:Y:S05]  /*4130*/  BSYNC B0 ;  /* 0x0000000000007941 */ /* 0x000fea0003800000 */
.L_x_2415:
        /* <DEDUP_REMOVED lines=17> */
.L_x_2417:
        /* <DEDUP_REMOVED lines=15> */
.L_x_2419:
[----:B------:R-:W-:Y:S05]  /*4340*/  BSYNC B0 ;  /* 0x0000000000007941 */ /* 0x000fea0003800000 */
.L_x_2418:
[----:B------:R-:W-:Y:S01]  /*4350*/  FADD.FTZ R20, R20, -UR5 ;  /* 0x8000000514147e21 */ /* 0x000fe20008010000 */
[----:B------:R-:W-:Y:S01]  /*4360*/  FADD.FTZ R36, R36, -UR5 ;  /* 0x8000000524247e21 */ /* 0x000fe20008010000 */
[----:B------:R-:W-:Y:S02]  /*4370*/  SHF.L.U32 R24, R24, 0x10, RZ ;  /* 0x0000001018187819 */ /* 0x000fe400000006ff */
[----:B0-----:R-:W-:Y:S01]  /*4380*/  SHF.L.U32 R21, R37, 0x10, RZ ;  /* 0x0000001025157819 */ /* 0x001fe200000006ff */
[----:B------:R-:W-:Y:S01]  /*4390*/  FMUL.FTZ R16, R20, UR6 ;  /* 0x0000000614107c20 */ /* 0x000fe20008410000 */
[----:B------:R-:W-:Y:S01]  /*43a0*/  FMUL.FTZ R36, R36, UR6 ;  /* 0x0000000624247c20 */ /* 0x000fe20008410000 */
[----:B------:R-:W-:Y:S01]  /*43b0*/  FADD.FTZ R20, R24, -UR5 ;  /* 0x8000000518147e21 */ /* 0x000fe20008010000 */
[----:B------:R-:W-:Y:S01]  /*43c0*/  SHF.L.U32 R25, R25, 0x10, RZ ;  /* 0x0000001019197819 */ /* 0x000fe200000006ff */
[----:B------:R-:W-:Y:S01]  /*43d0*/  FADD.FTZ R21, R21, -UR5 ;  /* 0x8000000515157e21 */ /* 0x000fe20008010000 */
        /* <DEDUP_REMOVED lines=14> */
.L_x_2420:
        /* <DEDUP_REMOVED lines=15> */
.L_x_2422:
[----:B------:R-:W-:Y:S05]  /*45b0*/  BSYNC B0 ;  /* 0x0000000000007941 */ /* 0x000fea0003800000 */
.L_x_2421:
        /* <DEDUP_REMOVED lines=17> */
.L_x_2423:
        /* <DEDUP_REMOVED lines=15> */
.L_x_2425:
[----:B------:R-:W-:Y:S05]  /*47c0*/  BSYNC B0 ;  /* 0x0000000000007941 */ /* 0x000fea0003800000 */
.L_x_2424:
        /* <DEDUP_REMOVED lines=17> */
.L_x_2426:
        /* <DEDUP_REMOVED lines=15> */
.L_x_2428:
[----:B------:R-:W-:Y:S05]  /*49d0*/  BSYNC B0 ;  /* 0x0000000000007941 */ /* 0x000fea0003800000 */
.L_x_2427:
        /* <DEDUP_REMOVED lines=23> */
.L_x_2429:
        /* <DEDUP_REMOVED lines=14> */
.L_x_2431:
[----:B------:R-:W-:Y:S05]  /*4c30*/  BSYNC B0 ;  /* 0x0000000000007941 */ /* 0x000fea0003800000 */
.L_x_2430:
        /* <DEDUP_REMOVED lines=17> */
.L_x_2432:
        /* <DEDUP_REMOVED lines=14> */
.L_x_2434:
[----:B------:R-:W-:Y:S05]  /*4e30*/  BSYNC B0 ;  /* 0x0000000000007941 */ /* 0x000fea0003800000 */
.L_x_2433:
[----:B------:R-:W-:Y:S01]  /*4e40*/  FMUL.FTZ R28, R28, UR6 ;  /* 0x000000061c1c7c20 */ /* 0x000fe20008410000 */
[----:B------:R-:W-:Y:S01]  /*4e50*/  FMUL.FTZ R64, R64, UR6 ;  /* 0x0000000640407c20 */ /* 0x000fe20008410000 */
[----:B------:R-:W-:Y:S02]  /*4e60*/  SHF.L.U32 R29, R29, 0x10, RZ ;  /* 0x000000101d1d7819 */ /* 0x000fe400000006ff */
        /* <DEDUP_REMOVED lines=14> */
.L_x_2435:
        /* <DEDUP_REMOVED lines=16> */
.L_x_2437:
[----:B------:R-:W-:Y:S05]  /*5050*/  BSYNC B0 ;  /* 0x0000000000007941 */ /* 0x000fea0003800000 */
.L_x_2436:
[----:B------:R-:W-:Y:S01]  /*5060*/  FADD.FTZ R16, R29, -UR5 ;  /* 0x800000051d107e21 */ /* 0x000fe20008010000 */
[----:B------:R-:W-:Y:S01]  /*5070*/  FADD.FTZ R43, R43, -UR5 ;  /* 0x800000052b2b7e21 */ /* 0x000fe20008010000 */
[----:B--2---:R-:W-:Y:S01]  /*5080*/  SHF.L.U32 R21, R30, 0x10, RZ ;  /* 0x000000101e157819 */ /* 0x004fe200000006ff */
[----:B------:R-:W-:Y:S02]  /*5090*/  IMAD.U32 R42, R42, 0x10000, RZ ;  /* 0x000100002a2a7824 */ /* 0x000fe400078e00ff */
        /* <DEDUP_REMOVED lines=19> */
.L_x_2438:
        /* <DEDUP_REMOVED lines=16> */
.L_x_2440:
[----:B------:R-:W-:Y:S05]  /*52d0*/  BSYNC B0 ;  /* 0x0000000000007941 */ /* 0x000fea0003800000 */
.L_x_2439:
        /* <DEDUP_REMOVED lines=17> */
.L_x_2441:
        /* <DEDUP_REMOVED lines=16> */
.L_x_2443:
[----:B------:R-:W-:Y:S05]  /*54f0*/  BSYNC B0 ;  /* 0x0000000000007941 */ /* 0x000fea0003800000 */
.L_x_2442:
        /* <DEDUP_REMOVED lines=18> */
.L_x_2444:
[----:B------:R-:W-:Y:S01]  /*5620*/  ISETP.GE.U32.AND P5, PT, R21, UR14, PT ;  /* 0x0000000e15007c0c */ /* 0x000fe2000bfa6070 */
[----:B------:R-:W-:Y:S01]  /*5630*/  BSSY B0, `(.L_x_2445) ;  /* 0x0000012000007945 */ /* 0x000fe20003800000 */
[----:B012---:R-:W-:Y:S01]  /*5640*/  SHF.L.U32 R18, R13, 0x10, RZ ;  /* 0x000000100d127819 */ /* 0x007fe200000006ff */
[----:B------:R-:W-:Y:S01]  /*5650*/  IMAD.U32 R22, R22, 0x10000, RZ ;  /* 0x0001000016167824 */ /* 0x000fe200078e00ff */
        /* <DEDUP_REMOVED lines=15> */
.L_x_2446:
[----:B------:R-:W-:Y:S05]  /*5750*/  BSYNC B0 ;  /* 0x0000000000007941 */ /* 0x000fea0003800000 */
.L_x_2445:
        /* <DEDUP_REMOVED lines=22> */
.L_x_2447:
        /* <DEDUP_REMOVED lines=25> */
.L_x_2449:
[----:B------:R-:W-:Y:S05]  /*5a50*/  BSYNC B0 ;  /* 0x0000000000007941 */ /* 0x000fea0003800000 */
.L_x_2448:
        /* <DEDUP_REMOVED lines=11> */
.L_x_2450:
        /* <DEDUP_REMOVED lines=16> */
.L_x_2452:
[----:B------:R-:W-:Y:S05]  /*5c10*/  BSYNC B0 ;  /* 0x0000000000007941 */ /* 0x000fea0003800000 */
.L_x_2451:
        /* <DEDUP_REMOVED lines=9> */
.L_x_2454:
        /* <DEDUP_REMOVED lines=13> */
.L_x_3379:


//--------------------- .text._Z35group_norm_nhwc_fwd_one_pass_kernelI11Fp16IOFp32WLi64ELi8ELi128EEv26Group_norm_nhwc_fwd_params --------------------------
	.section	.text._Z35group_norm_nhwc_fwd_one_pass_kernelI11Fp16IOFp32WLi64ELi8ELi128EEv26Group_norm_nhwc_fwd_params,"ax",@progbits
	.align	128
        .global         _Z35group_norm_nhwc_fwd_one_pass_kernelI11Fp16IOFp32WLi64ELi8ELi128EEv26Group_norm_nhwc_fwd_params
        .type           _Z35group_norm_nhwc_fwd_one_pass_kernelI11Fp16IOFp32WLi64ELi8ELi128EEv26Group_norm_nhwc_fwd_params,@function
        .size           _Z35group_norm_nhwc_fwd_one_pass_kernelI11Fp16IOFp32WLi64ELi8ELi128EEv26Group_norm_nhwc_fwd_params,(.L_x_3380 - _Z35group_norm_nhwc_fwd_one_pass_kernelI11Fp16IOFp32WLi64ELi8ELi128EEv26Group_norm_nhwc_fwd_params)
        .other          _Z35group_norm_nhwc_fwd_one_pass_kernelI11Fp16IOFp32WLi64ELi8ELi128EEv26Group_norm_nhwc_fwd_params,@"STO_CUDA_ENTRY STV_DEFAULT"
_Z35group_norm_nhwc_fwd_one_pass_kernelI11Fp16IOFp32WLi64ELi8ELi128EEv26Group_norm_nhwc_fwd_params:
.text._Z35group_norm_nhwc_fwd_one_pass_kernelI11Fp16IOFp32WLi64ELi8ELi128EEv26Group_norm_nhwc_fwd_params:
        /* <DEDUP_REMOVED lines=30> */
.L_x_2473:
        /* <DEDUP_REMOVED lines=71> */
[----:B------:R-:W-:Y:S01]  /*0650*/  ISETP.NE.AND P3, PT, R10, RZ, PT ;  /* 0x000000ff0a00720c */ /* 0x000fe20003f65270 */
[--C-:B--2---:R-:W-:Y:S02]  /*0660*/  HADD2.F32 R18, -RZ, R12.reuse.H1_H1 ;  /* 0x3000000cff127230 */ /* 0x104fe40000004100 */
[----:B------:R-:W-:Y:S02]  /*0670*/  HADD2.F32 R11, -RZ, R12.H0_H0 ;  /* 0x2000000cff0b7230 */ /* 0x000fe40000004100 */
[--C-:B----4-:R-:W-:Y:S02]  /*0680*/  HADD2.F32 R28, -RZ, R14.reuse.H1_H1 ;  /* 0x3000000eff1c7230 */ /* 0x110fe40000004100 */
[----:B------:R-:W-:Y:S01]  /*0690*/  FMUL.FTZ R20, R18, R18 ;  /* 0x0000001212147220 */ /* 0x000fe20000410000 */
[----:B------:R-:W-:Y:S02]  /*06a0*/  HADD2.F32 R15, -RZ, R14.H0_H0 ;  /* 0x2000000eff0f7230 */ /* 0x000fe40000004100 */
[C---:B------:R-:W-:Y:S01]  /*06b0*/  FADD.FTZ R18, R11.reuse, R18 ;  /* 0x000000120b127221 */ /* 0x040fe20000010000 */
[----:B------:R-:W-:Y:S01]  /*06c0*/  FMUL.FTZ R19, R28, R28 ;  /* 0x0000001c1c137220 */ /* 0x000fe20000410000 */
[----:B------:R-:W-:Y:S01]  /*06d0*/  FFMA.FTZ R20, R11, R11, R20 ;  /* 0x0000000b0b147223 */ /* 0x000fe20000010014 */
[C---:B------:R-:W-:Y:S01]  /*06e0*/  FADD.FTZ R11, R15.reuse, R28 ;  /* 0x0000001c0f0b7221 */ /* 0x040fe20000010000 */
[----:B------:R-:W-:Y:S01]  /*06f0*/  FADD.FTZ R18, RZ, R18 ;  /* 0x00000012ff127221 */ /* 0x000fe20000010000 */
[----:B------:R-:W-:Y:S01]  /*0700*/  FFMA.FTZ R19, R15, R15, R19 ;  /* 0x0000000f0f137223 */ /* 0x000fe20000010013 */
[----:B------:R-:W-:-:S02]  /*0710*/  FADD.FTZ R20, RZ, R20 ;  /* 0x00000014ff147221 */ /* 0x000fc40000010000 */
        /* <DEDUP_REMOVED lines=40> */
.L_x_2456:
[----:B------:R-:W-:Y:S05]  /*09a0*/  BSYNC B0 ;  /* 0x0000000000007941 */ /* 0x000fea0003800000 */
.L_x_2455:
        /* <DEDUP_REMOVED lines=28> */
.L_x_2459:
[----:B-1----:R-:W2:Y:S04]  /*0b70*/  LDG.E.STRONG.GPU R10, desc[UR8][R8.64] ;  /* 0x00000008080a7981 */ /* 0x002ea8000c1ef900 */
[----:B--2---:R-:W-:Y:S01]  /*0b80*/  CCTL.IVALL ;  /* 0x00000000ff00798f */ /* 0x004fe20002000000 */
[----:B------:R-:W-:Y:S05]  /*0b90*/  YIELD ;  /* 0x0000000000007946 */ /* 0x000fea0003800000 */
[----:B------:R-:W-:-:S13]  /*0ba0*/  ISETP.NE.AND P0, PT, R10, R21, PT ;  /* 0x000000150a00720c */ /* 0x000fda0003f05270 */
[----:B------:R-:W-:Y:S05]  /*0bb0*/  @P0 BRA `(.L_x_2459) ;  /* 0xfffffffc00ec0947 */ /* 0x000fea000383ffff */
.L_x_2458:
        /* <DEDUP_REMOVED lines=17> */
.L_x_2463:
        /* <DEDUP_REMOVED lines=115> */
.L_x_2462:
        /* <DEDUP_REMOVED lines=61> */
.L_x_2464:
[----:B------:R-:W-:-:S13]  /*17d0*/  ISETP.NE.OR P0, PT, R20, RZ, P0 ;  /* 0x000000ff1400720c */ /* 0x000fda0000705670 */
[----:B------:R-:W-:Y:S05]  /*17e0*/  @!P0 BRA `(.L_x_2460) ;  /* 0x00000000007c8947 */ /* 0x000fea0003800000 */
.L_x_2461:
        /* <DEDUP_REMOVED lines=31> */
.L_x_2460:
        /* <DEDUP_REMOVED lines=11> */
.L_x_2466:
[----:B------:R-:W-:Y:S05]  /*1a90*/  BSYNC B0 ;  /* 0x0000000000007941 */ /* 0x000fea0003800000 */
.L_x_2465:
        /* <DEDUP_REMOVED lines=16> */
.L_x_2457:
        /* <DEDUP_REMOVED lines=26> */
[----:B0-----:R-:W-:-:S02]  /*1d40*/  HADD2.F32 R17, -RZ, R12.H0_H0 ;  /* 0x2000000cff117230 */ /* 0x001fc40000004100 */
[--C-:B-1----:R-:W-:Y:S01]  /*1d50*/  HADD2.F32 R21, -RZ, R14.reuse.H0_H0 ;  /* 0x2000000eff157230 */ /* 0x102fe20000004100 */
[----:B------:R-:W0:Y:S01]  /*1d60*/  LDS.64 R18, [UR5+0x30] ;  /* 0x00003005ff127984 */ /* 0x000e220008000a00 */
[----:B--2---:R-:W-:Y:S02]  /*1d70*/  HADD2.F32 R27, -RZ, R14.H1_H1 ;  /* 0x3000000eff1b7230 */ /* 0x004fe40000004100 */
[----:B0-----:R-:W-:-:S04]  /*1d80*/  FMUL.FTZ R18, R18, UR11 ;  /* 0x0000000b12127c20 */ /* 0x001fc80008410000 */
[----:B------:R-:W-:Y:S01]  /*1d90*/  FMUL.FTZ R15, R18, R18 ;  /* 0x00000012120f7220 */ /* 0x000fe20000410000 */
[--C-:B------:R-:W-:Y:S01]  /*1da0*/  FADD.FTZ R20, R21, -R18.reuse ;  /* 0x8000001215147221 */ /* 0x100fe20000010000 */
[----:B------:R-:W-:Y:S02]  /*1db0*/  FADD.FTZ R26, R27, -R18 ;  /* 0x800000121b1a7221 */ /* 0x000fe40000010000 */
[----:B------:R-:W-:-:S05]  /*1dc0*/  FFMA.FTZ R15, R19, UR11, -R15 ;  /* 0x0000000b130f7c23 */ /* 0x000fca000801080f */
[----:B------:R-:W-:-:S13]  /*1dd0*/  FSETP.GTU.FTZ.AND P0, PT, R15, RZ, PT ;  /* 0x000000ff0f00720b */ /* 0x000fda0003f1c000 */
[----:B------:R-:W0:Y:S02]  /*1de0*/  @P0 LDC R19, c[0x0][0x238] ;  /* 0x00008e00ff130b82 */ /* 0x000e240000000800 */
[----:B0-----:R-:W-:Y:S01]  /*1df0*/  @P0 FADD.FTZ R16, R15, R19 ;  /* 0x000000130f100221 */ /* 0x001fe20000010000 */
[----:B------:R-:W-:Y:S01]  /*1e00*/  HFMA2.MMA R15, -RZ, RZ, 1.875, 0 ;  /* 0x3f800000ff0f7435 */ /* 0x000fe200000001ff */
[----:B------:R-:W-:Y:S02]  /*1e10*/  HADD2.F32 R19, -RZ, R12.H1_H1 ;  /* 0x3000000cff137230 */ /* 0x000fe40000004100 */
[----:B------:R-:W-:-:S03]  /*1e20*/  FADD.FTZ R12, R17, -R18 ;  /* 0x80000012110c7221 */ /* 0x000fc60000010000 */
[----:B------:R-:W-:-:S04]  /*1e30*/  FADD.FTZ R14, R19, -R18 ;  /* 0x80000012130e7221 */ /* 0x000fc80000010000 */
[----:B------:R-:W0:Y:S01]  /*1e40*/  @P0 MUFU.RSQ R15, R16 ;  /* 0x00000010000f0308 */ /* 0x000e220000001400 */
[----:B------:R-:W-:Y:S01]  /*1e50*/  ISETP.NE.AND P0, PT, RZ, UR10, PT ;  /* 0x0000000aff007c0c */ /* 0x000fe2000bf05270 */
        /* <DEDUP_REMOVED lines=8> */
[----:B------:R-:W-:-:S04]  /*1ee0*/  FFMA.FTZ R17, R9, R18, R11 ;  /* 0x0000001209117223 */ /* 0x000fc8000001000b */
        /* <DEDUP_REMOVED lines=11> */
.L_x_2467:
[----:B------:R-:W-:Y:S04]  /*1fa0*/  BSSY B0, `(.L_x_2468) ;  /* 0x000000e000007945 */ /* 0x000fe80003800000 */
[----:B------:R-:W-:Y:S05]  /*1fb0*/  @!P1 BRA `(.L_x_2469) ;  /* 0x0000000000309947 */ /* 0x000fea0003800000 */
[----:B------:R-:W-:Y:S01]  /*1fc0*/  ULDC.64 UR12, c[0x0][0x270] ;  /* 0x00009c00000c7ab9 */ /* 0x000fe20000000a00 */
[----:B------:R-:W-:Y:S01]  /*1fd0*/  MOV R8, R22 ;  /* 0x0000001600087202 */ /* 0x000fe20000000f00 */
[----:B------:R-:W-:Y:S01]  /*1fe0*/  IMAD R10, R13, UR12, RZ ;  /* 0x0000000c0d0a7c24 */ /* 0x000fe2000f8e02ff */
[----:B------:R-:W-:Y:S02]  /*1ff0*/  MOV R9, R25 ;  /* 0x0000001900097202 */ /* 0x000fe40000000f00 */
[----:B------:R-:W-:Y:S01]  /*2000*/  F2FP.F16.F32.PACK_AB R17, R17, R16 ;  /* 0x000000101111723e */ /* 0x000fe200000000ff */
[C---:B------:R-:W-:Y:S02]  /*2010*/  IMAD R11, R3.reuse, UR13, R10 ;  /* 0x0000000d030b7c24 */ /* 0x040fe4000f8e020a */
[----:B------:R-:W-:Y:S01]  /*2020*/  IMAD.WIDE.U32 R8, R3, UR12, R8 ;  /* 0x0000000c03087c25 */ /* 0x000fe2000f8e0008 */
[----:B------:R-:W-:Y:S02]  /*2030*/  ULDC.64 UR12, c[0x0][0x210] ;  /* 0x00008400000c7ab9 */ /* 0x000fe40000000a00 */
[----:B------:R-:W-:-:S02]  /*2040*/  LEA R10, P2, R8, UR12, 0x1 ;  /* 0x0000000c080a7c11 */ /* 0x000fc4000f8408ff */
[----:B------:R-:W-:-:S04]  /*2050*/  IADD3 R11, R9, R11, RZ ;  /* 0x0000000b090b7210 */ /* 0x000fc80007ffe0ff */
[----:B------:R-:W-:-:S05]  /*2060*/  LEA.HI.X R11, R8, UR13, R11, 0x1, P2 ;  /* 0x0000000d080b7c11 */ /* 0x000fca00090f0c0b */
[----:B------:R0:W-:Y:S02]  /*2070*/  STG.E desc[UR8][R10.64], R17 ;  /* 0x000000110a007986 */ /* 0x0001e4000c101908 */
.L_x_2469:
[----:B------:R-:W-:Y:S05]  /*2080*/  BSYNC B0 ;  /* 0x0000000000007941 */ /* 0x000fea0003800000 */
.L_x_2468:
        /* <DEDUP_REMOVED lines=11> */
.L_x_2470:
        /* <DEDUP_REMOVED lines=19> */
.L_x_2472:
[----:B------:R-:W-:Y:S05]  /*2270*/  BSYNC B0 ;  /* 0x0000000000007941 */ /* 0x000fea0003800000 */
.L_x_2471:
[----:B---3--:R-:W-:Y:S02]  /*2280*/  IADD3 R6, R5, R6, RZ ;  /* 0x0000000605067210 */ /* 0x008fe40007ffe0ff */
[----:B------:R-:W-:Y:S02]  /*2290*/  IADD3 R4, R4, 0x1, RZ ;  /* 0x0000000104047810 */ /* 0x000fe40007ffe0ff */
[----:B------:R-:W-:-:S13]  /*22a0*/  ISETP.GE.AND P0, PT, R6, UR4, PT ;  /* 0x0000000406007c0c */ /* 0x000fda000bf06270 */
[----:B------:R-:W-:Y:S05]  /*22b0*/  @!P0 BRA `(.L_x_2473) ;  /* 0xffffffdc00c88947 */ /* 0x000fea000383ffff */
[----:B------:R-:W-:Y:S05]  /*22c0*/  EXIT ;  /* 0x000000000000794d */ /* 0x000fea0003800000 */
.L_x_2474:
        /* <DEDUP_REMOVED lines=11> */
.L_x_3380:


//--------------------- .text._Z35group_norm_nhwc_fwd_one_pass_kernelI11Fp16IOFp32WLi128ELi8ELi128EEv26Group_norm_nhwc_fwd_params --------------------------
	.section	.text._Z35group_norm_nhwc_fwd_one_pass_kernelI11Fp16IOFp32WLi128ELi8ELi128EEv26Group_norm_nhwc_fwd_params,"ax",@progbits
	.align	128
        .global         _Z35group_norm_nhwc_fwd_one_pass_kernelI11Fp16IOFp32WLi128ELi8ELi128EEv26Group_norm_nhwc_fwd_params
        .type           _Z35group_norm_nhwc_fwd_one_pass_kernelI11Fp16IOFp32WLi128ELi8ELi128EEv26Group_norm_nhwc_fwd_params,@function
        .size           _Z35group_norm_nhwc_fwd_one_pass_kernelI11Fp16IOFp32WLi128ELi8ELi128EEv26Group_norm_nhwc_fwd_params,(.L_x_3381 - _Z35group_norm_nhwc_fwd_one_pass_kernelI11Fp16IOFp32WLi128ELi8ELi128EEv26Group_norm_nhwc_fwd_params)
        .other          _Z35group_norm_nhwc_fwd_one_pass_kernelI11Fp16IOFp32WLi128ELi8ELi128EEv26Group_norm_nhwc_fwd_params,@"STO_CUDA_ENTRY STV_DEFAULT"
_Z35group_norm_nhwc_fwd_one_pass_kernelI11Fp16IOFp32WLi128ELi8ELi128EEv26Group_norm_nhwc_fwd_params:
.text._Z35group_norm_nhwc_fwd_one_pass_kernelI11Fp16IOFp32WLi128ELi8ELi128EEv26Group_norm_nhwc_fwd_params:
        /* <DEDUP_REMOVED lines=10> */
[----:B------:R-:W-:Y:S01]  /*00a0*/  MOV R6, R0 ;  /* 0x0000000000067202 */ /* 0x000fe20000000f00 */
[----:B------:R-:W-:Y:S01]  /*00b0*/  ULDC.64 UR8, c[0x0][0x208] ;  /* 0x0000820000087ab9 */ /* 0x000fe20000000a00 */
[----:B------:R-:W-:-:S04]  /*00c0*/  ISETP.NE.U32.AND P0, PT, RZ, UR4, PT ;  /* 0x00000004ff007c0c */ /* 0x000fc8000bf05070 */
[----:B------:R-:W1:Y:S08]  /*00d0*/  LDC R3, c[0x0][0x10] ;  /* 0x00000400ff037b82 */ /* 0x000e700000000800 */
[----:B------:R-:W2:Y:S01]  /*00e0*/  LDC R2, c[0x0][0xc] ;  /* 0x00000300ff027b82 */ /* 0x000ea20000000800 */
[----:B0-----:R-:W-:Y:S01]  /*00f0*/  LOP3.LUT P1, RZ, R4, UR6, RZ, 0xfc, !PT ;  /* 0x0000000604ff7c12 */ /* 0x001fe2000f82fcff */
[----:B------:R-:W-:-:S03]  /*0100*/  HFMA2.MMA R4, -RZ, RZ, 0, 0 ;  /* 0x00000000ff047435 */ /* 0x000fc600000001ff */
[----:B------:R-:W-:-:S13]  /*0110*/  ISETP.NE.AND.EX P1, PT, RZ, UR5, !P1, P0 ;  /* 0x00000005ff007c0c */ /* 0x000fda000cf25300 */
.L_x_2499:
[----:B012---:R-:W0:Y:S01]  /*0120*/  LDC R11, c[0x0][0x288] ;  /* 0x0000a200ff0b7b82 */ /* 0x007e220000000800 */
[----:B---3--:R-:W3:Y:S01]  /*0130*/  S2R R5, SR_TID.X ;  /* 0x0000000000057919 */ /* 0x008ee20000002100 */
[----:B------:R-:W-:Y:S01]  /*0140*/  IABS R12, R6 ;  /* 0x00000006000c7213 */ /* 0x000fe20000000000 */
[----:B------:R-:W-:Y:S01]  /*0150*/  ULDC.64 UR4, c[0x0][0x278] ;  /* 0x00009e0000047ab9 */ /* 0x000fe20000000a00 */
[----:B------:R-:W-:Y:S01]  /*0160*/  ULDC.64 UR10, c[0x0][0x280] ;  /* 0x0000a000000a7ab9 */ /* 0x000fe20000000a00 */
[----:B0-----:R-:W-:-:S04]  /*0170*/  IABS R10, R11 ;  /* 0x0000000b000a7213 */ /* 0x001fc80000000000 */
[----:B------:R-:W0:Y:S01]  /*0180*/  I2F.RP R7, R10 ;  /* 0x0000000a00077306 */ /* 0x000e220000209400 */
[----:B---3--:R-:W-:-:S07]  /*0190*/  SHF.R.U32.HI R29, RZ, 0x2, R5 ;  /* 0x00000002ff1d7819 */ /* 0x008fce0000011605 */
[----:B0-----:R-:W0:Y:S02]  /*01a0*/  MUFU.RCP R7, R7 ;  /* 0x0000000700077308 */ /* 0x001e240000001000 */
[----:B0-----:R-:W-:-:S06]  /*01b0*/  IADD3 R8, R7, 0xffffffe, RZ ;  /* 0x0ffffffe07087810 */ /* 0x001fcc0007ffe0ff */
[----:B------:R0:W3:Y:S02]  /*01c0*/  F2I.FTZ.U32.TRUNC.NTZ R9, R8 ;  /* 0x0000000800097305 */ /* 0x0000e4000021f000 */
[----:B0-----:R-:W-:Y:S02]  /*01d0*/  MOV R8, RZ ;  /* 0x000000ff00087202 */ /* 0x001fe40000000f00 */
[----:B---3--:R-:W-:-:S05]  /*01e0*/  IADD3 R13, RZ, -R9, RZ ;  /* 0x80000009ff0d7210 */ /* 0x008fca0007ffe0ff */
[----:B------:R-:W-:-:S04]  /*01f0*/  IMAD R13, R13, R10, RZ ;  /* 0x0000000a0d0d7224 */ /* 0x000fc800078e02ff */
[----:B------:R-:W-:Y:S02]  /*0200*/  IMAD.HI.U32 R9, R9, R13, R8 ;  /* 0x0000000d09097227 */ /* 0x000fe400078e0008 */
[----:B------:R-:W0:Y:S04]  /*0210*/  LDC R8, c[0x0][0x294] ;  /* 0x0000a500ff087b82 */ /* 0x000e280000000800 */
[----:B------:R-:W-:-:S05]  /*0220*/  IMAD.HI.U32 R9, R9, R12, RZ ;  /* 0x0000000c09097227 */ /* 0x000fca00078e00ff */
[----:B------:R-:W-:-:S05]  /*0230*/  IADD3 R7, -R9, RZ, RZ ;  /* 0x000000ff09077210 */ /* 0x000fca0007ffe1ff */
[----:B------:R-:W-:-:S05]  /*0240*/  IMAD R7, R10, R7, R12 ;  /* 0x000000070a077224 */ /* 0x000fca00078e020c */
[----:B------:R-:W-:Y:S01]  /*0250*/  ISETP.GT.U32.AND P4, PT, R10, R7, PT ;  /* 0x000000070a00720c */ /* 0x000fe20003f84070 */
[----:B0-----:R-:W-:-:S05]  /*0260*/  IMAD R29, R8, UR6, R29 ;  /* 0x00000006081d7c24 */ /* 0x001fca000f8e021d */
[----:B------:R-:W-:Y:S02]  /*0270*/  ISETP.GE.U32.AND P0, PT, R29, UR4, PT ;  /* 0x000000041d007c0c */ /* 0x000fe4000bf06070 */
[----:B------:R-:W-:-:S05]  /*0280*/  SHF.R.S32.HI R17, RZ, 0x1f, R29 ;  /* 0x0000001fff117819 */ /* 0x000fca000001141d */
[-C--:B------:R-:W-:Y:S02]  /*0290*/  @!P4 IADD3 R7, R7, -R10.reuse, RZ ;  /* 0x8000000a0707c210 */ /* 0x080fe40007ffe0ff */
[----:B------:R-:W-:Y:S02]  /*02a0*/  @!P4 IADD3 R9, R9, 0x1, RZ ;  /* 0x000000010909c810 */ /* 0x000fe40007ffe0ff */
[----:B------:R-:W-:Y:S02]  /*02b0*/  ISETP.GE.U32.AND P3, PT, R7, R10, PT ;  /* 0x0000000a0700720c */ /* 0x000fe40003f66070 */
[----:B------:R-:W-:Y:S02]  /*02c0*/  LOP3.LUT R7, R6, R11, RZ, 0x3c, !PT ;  /* 0x0000000b06077212 */ /* 0x000fe400078e3cff */
[----:B------:R-:W-:Y:S02]  /*02d0*/  ISETP.GE.AND.EX P0, PT, R17, UR5, PT, P0 ;  /* 0x0000000511007c0c */ /* 0x000fe4000bf06300 */
[----:B------:R-:W-:-:S02]  /*02e0*/  ISETP.GE.AND P2, PT, R7, RZ, PT ;  /* 0x000000ff0700720c */ /* 0x000fc40003f46270 */
[----:B------:R-:W-:Y:S02]  /*02f0*/  ISETP.NE.AND P4, PT, R11, RZ, PT ;  /* 0x000000ff0b00720c */ /* 0x000fe40003f85270 */
[----:B------:R-:W-:Y:S02]  /*0300*/  ISETP.LT.U32.AND P0, PT, R5, 0x80, !P0 ;  /* 0x000000800500780c */ /* 0x000fe40004701070 */
[----:B------:R-:W-:Y:S02]  /*0310*/  IADD3 R7, R29, 0x20, RZ ;  /* 0x000000201d077810 */ /* 0x000fe40007ffe0ff */
[----:B------:R-:W-:Y:S02]  /*0320*/  @P3 IADD3 R9, R9, 0x1, RZ ;  /* 0x0000000109093810 */ /* 0x000fe40007ffe0ff */
[----:B------:R-:W-:Y:S02]  /*0330*/  SHF.R.S32.HI R15, RZ, 0x1f, R7 ;  /* 0x0000001fff0f7819 */ /* 0x000fe40000011407 */
[----:B------:R-:W-:-:S02]  /*0340*/  MOV R23, R9 ;  /* 0x0000000900177202 */ /* 0x000fc40000000f00 */
[----:B------:R-:W-:Y:S02]  /*0350*/  SHF.L.U32 R10, R5, 0x1, RZ ;  /* 0x00000001050a7819 */ /* 0x000fe400000006ff */
[----:B------:R-:W-:Y:S01]  /*0360*/  @!P2 IADD3 R23, -R23, RZ, RZ ;  /* 0x000000ff1717a210 */ /* 0x000fe20007ffe1ff */
[----:B------:R-:W0:Y:S01]  /*0370*/  @P0 LDC.64 R8, c[0x0][0x270] ;  /* 0x00009c00ff080b82 */ /* 0x000e220000000a00 */
[----:B------:R-:W-:Y:S02]  /*0380*/  @!P4 LOP3.LUT R23, RZ, R11, RZ, 0x33, !PT ;  /* 0x0000000bff17c212 */ /* 0x000fe400078e33ff */
[----:B------:R-:W-:Y:S02]  /*0390*/  ISETP.GE.U32.AND P2, PT, R7, UR4, PT ;  /* 0x0000000407007c0c */ /* 0x000fe4000bf46070 */
[----:B------:R-:W-:Y:S02]  /*03a0*/  IADD3 R12, -R23, RZ, RZ ;  /* 0x000000ff170c7210 */ /* 0x000fe40007ffe1ff */
[----:B------:R-:W-:-:S02]  /*03b0*/  ISETP.GE.AND.EX P2, PT, R15, UR5, PT, P2 ;  /* 0x000000050f007c0c */ /* 0x000fc4000bf46320 */
[----:B------:R-:W-:Y:S01]  /*03c0*/  LOP3.LUT R10, R10, 0x6, RZ, 0xc0, !PT ;  /* 0x000000060a0a7812 */ /* 0x000fe200078ec0ff */
[----:B------:R-:W-:Y:S01]  /*03d0*/  IMAD R11, R11, R12, R6 ;  /* 0x0000000c0b0b7224 */ /* 0x000fe200078e0206 */
[----:B------:R-:W-:Y:S02]  /*03e0*/  SHF.R.S32.HI R12, RZ, 0x1f, R23 ;  /* 0x0000001fff0c7819 */ /* 0x000fe40000011417 */
[----:B------:R-:W-:Y:S02]  /*03f0*/  ISETP.LT.U32.AND P2, PT, R5, 0x80, !P2 ;  /* 0x000000800500780c */ /* 0x000fe40005741070 */
[----:B------:R-:W-:Y:S01]  /*0400*/  LEA R26, R11, R10, 0x3 ;  /* 0x0000000a0b1a7211 */ /* 0x000fe200078e18ff */
[----:B------:R-:W-:Y:S01]  /*0410*/  IMAD R12, R12, UR10, RZ ;  /* 0x0000000a0c0c7c24 */ /* 0x000fe2000f8e02ff */
[----:B------:R-:W-:Y:S02]  /*0420*/  IADD3 R16, R29, 0x60, RZ ;  /* 0x000000601d107810 */ /* 0x000fe40007ffe0ff */
[----:B------:R-:W-:Y:S01]  /*0430*/  SHF.R.S32.HI R27, RZ, 0x1f, R26 ;  /* 0x0000001fff1b7819 */ /* 0x000fe2000001141a */
[----:B------:R-:W-:Y:S01]  /*0440*/  IMAD R25, R23, UR11, R12 ;  /* 0x0000000b17197c24 */ /* 0x000fe2000f8e020c */
[----:B------:R-:W-:Y:S01]  /*0450*/  ISETP.GE.U32.AND P4, PT, R16, UR4, PT ;  /* 0x0000000410007c0c */ /* 0x000fe2000bf86070 */
[----:B------:R-:W3:Y:S01]  /*0460*/  @P0 LDC.64 R12, c[0x0][0x220] ;  /* 0x00008800ff0c0b82 */ /* 0x000ee20000000a00 */
[----:B------:R-:W-:Y:S01]  /*0470*/  SHF.R.S32.HI R21, RZ, 0x1f, R16 ;  /* 0x0000001fff157819 */ /* 0x000fe20000011410 */
[----:B0-----:R-:W-:Y:S01]  /*0480*/  @P0 IMAD R14, R17, R8, RZ ;  /* 0x00000008110e0224 */ /* 0x001fe200078e02ff */
[----:B------:R-:W-:Y:S01]  /*0490*/  IADD3 R17, R29, 0x40, RZ ;  /* 0x000000401d117810 */ /* 0x000fe20007ffe0ff */
[----:B------:R-:W-:Y:S01]  /*04a0*/  IMAD.WIDE.U32 R22, R23, UR10, R26 ;  /* 0x0000000a17167c25 */ /* 0x000fe2000f8e001a */
[----:B------:R-:W-:-:S02]  /*04b0*/  ISETP.GE.AND.EX P4, PT, R21, UR5, PT, P4 ;  /* 0x0000000515007c0c */ /* 0x000fc4000bf86340 */
[----:B------:R-:W-:Y:S01]  /*04c0*/  ISETP.GE.U32.AND P3, PT, R17, UR4, PT ;  /* 0x0000000411007c0c */ /* 0x000fe2000bf66070 */
[----:B------:R-:W0:Y:S01]  /*04d0*/  @P2 LDC.64 R10, c[0x0][0x270] ;  /* 0x00009c00ff0a2b82 */ /* 0x000e220000000a00 */
[----:B------:R-:W-:Y:S01]  /*04e0*/  SHF.R.S32.HI R19, RZ, 0x1f, R17 ;  /* 0x0000001fff137819 */ /* 0x000fe20000011411 */
[----:B------:R-:W-:Y:S01]  /*04f0*/  @P0 IMAD R31, R29, R9, R14 ;  /* 0x000000091d1f0224 */ /* 0x000fe200078e020e */
[----:B------:R-:W-:Y:S02]  /*0500*/  IADD3 R25, R23, R25, RZ ;  /* 0x0000001917197210 */ /* 0x000fe40007ffe0ff */
[----:B------:R-:W-:Y:S02]  /*0510*/  @P0 MOV R24, R22 ;  /* 0x0000001600180202 */ /* 0x000fe40000000f00 */
[----:B------:R-:W-:Y:S02]  /*0520*/  ISETP.GE.AND.EX P3, PT, R19, UR5, PT, P3 ;  /* 0x0000000513007c0c */ /* 0x000fe4000bf66330 */
[----:B------:R-:W-:Y:S01]  /*0530*/  ISETP.LT.U32.AND P4, PT, R5, 0x80, !P4 ;  /* 0x000000800500780c */ /* 0x000fe20006781070 */
[----:B------:R-:W-:Y:S01]  /*0540*/  @P0 IMAD.WIDE.U32 R28, R29, R8, R24 ;  /* 0x000000081d1c0225 */ /* 0x000fe200078e0018 */
[----:B------:R-:W-:Y:S01]  /*0550*/  ISETP.LT.U32.AND P3, PT, R5, 0x80, !P3 ;  /* 0x000000800500780c */ /* 0x000fe20005f61070 */
[----:B------:R-:W4:Y:S03]  /*0560*/  @P2 LDC.64 R8, c[0x0][0x220] ;  /* 0x00008800ff082b82 */ /* 0x000f260000000a00 */
[----:B------:R-:W-:-:S02]  /*0570*/  @P0 IADD3 R14, R29, R31, RZ ;  /* 0x0000001f1d0e0210 */ /* 0x000fc40007ffe0ff */
[----:B---3--:R-:W-:-:S04]  /*0580*/  @P0 LEA R30, P5, R28, R12, 0x1 ;  /* 0x0000000c1c1e0211 */ /* 0x008fc800078a08ff */
[----:B------:R-:W-:Y:S02]  /*0590*/  @P0 LEA.HI.X R31, R28, R13, R14, 0x1, P5 ;  /* 0x0000000d1c1f0211 */ /* 0x000fe400028f0c0e */
[----:B------:R-:W-:Y:S01]  /*05a0*/  @P2 MOV R14, R22 ;  /* 0x00000016000e2202 */ /* 0x000fe20000000f00 */
[-C--:B0-----:R-:W-:Y:S01]  /*05b0*/  @P2 IMAD R18, R15, R10.reuse, RZ ;  /* 0x0000000a0f122224 */ /* 0x081fe200078e02ff */
[----:B------:R-:W-:Y:S01]  /*05c0*/  @P2 MOV R15, R25 ;  /* 0x00000019000f2202 */ /* 0x000fe20000000f00 */
[----:B------:R-:W0:Y:S02]  /*05d0*/  @P3 LDC.64 R12, c[0x0][0x270] ;  /* 0x00009c00ff0c3b82 */ /* 0x000e240000000a00 */
[C---:B------:R-:W-:Y:S02]  /*05e0*/  @P2 IMAD R18, R7.reuse, R11, R18 ;  /* 0x0000000b07122224 */ /* 0x040fe400078e0212 */
[----:B------:R-:W-:Y:S01]  /*05f0*/  @P2 IMAD.WIDE.U32 R14, R7, R10, R14 ;  /* 0x0000000a070e2225 */ /* 0x000fe200078e000e */
[----:B------:R-:W-:-:S03]  /*0600*/  MOV R7, RZ ;  /* 0x000000ff00077202 */ /* 0x000fc60000000f00 */
[----:B------:R-:W3:Y:S01]  /*0610*/  @P4 LDC.64 R10, c[0x0][0x270] ;  /* 0x00009c00ff0a4b82 */ /* 0x000ee20000000a00 */
[----:B------:R-:W-:Y:S02]  /*0620*/  @P2 IADD3 R18, R15, R18, RZ ;  /* 0x000000120f122210 */ /* 0x000fe40007ffe0ff */
[C---:B----4-:R-:W-:Y:S01]  /*0630*/  @P2 LEA R28, P5, R14.reuse, R8, 0x1 ;  /* 0x000000080e1c2211 */ /* 0x050fe200078a08ff */
[----:B------:R-:W4:Y:S03]  /*0640*/  @P0 LDG.E R7, desc[UR8][R30.64] ;  /* 0x000000081e070981 */ /* 0x000f26000c1e1900 */
[----:B------:R-:W-:Y:S02]  /*0650*/  @P2 LEA.HI.X R29, R14, R9, R18, 0x1, P5 ;  /* 0x000000090e1d2211 */ /* 0x000fe400028f0c12 */
[----:B------:R-:W5:Y:S08]  /*0660*/  @P3 LDC.64 R14, c[0x0][0x220] ;  /* 0x00008800ff0e3b82 */ /* 0x000f700000000a00 */
[----:B------:R-:W1:Y:S01]  /*0670*/  @P4 LDC.64 R8, c[0x0][0x220] ;  /* 0x00008800ff084b82 */ /* 0x000e620000000a00 */
[----:B0-----:R-:W-:Y:S01]  /*0680*/  @P3 IMAD R18, R19, R12, RZ ;  /* 0x0000000c13123224 */ /* 0x001fe200078e02ff */
[----:B------:R-:W-:-:S03]  /*0690*/  @P3 MOV R19, R25 ;  /* 0x0000001900133202 */ /* 0x000fc60000000f00 */
[----:B------:R-:W-:Y:S02]  /*06a0*/  @P3 IMAD R13, R17, R13, R18 ;  /* 0x0000000d110d3224 */ /* 0x000fe400078e0212 */
[----:B---3--:R-:W-:Y:S01]  /*06b0*/  @P4 IMAD R21, R21, R10, RZ ;  /* 0x0000000a15154224 */ /* 0x008fe200078e02ff */
[-C--:B------:R-:W-:Y:S02]  /*06c0*/  @P3 MOV R18, R22.reuse ;  /* 0x0000001600123202 */ /* 0x080fe40000000f00 */
[----:B------:R-:W-:Y:S01]  /*06d0*/  @P4 MOV R20, R22 ;  /* 0x0000001600144202 */ /* 0x000fe20000000f00 */
[----:B------:R-:W-:Y:S01]  /*06e0*/  @P4 IMAD R11, R16, R11, R21 ;  /* 0x0000000b100b4224 */ /* 0x000fe200078e0215 */
[----:B------:R-:W-:Y:S01]  /*06f0*/  @P4 MOV R21, R25 ;  /* 0x0000001900154202 */ /* 0x000fe20000000f00 */
[----:B------:R-:W-:Y:S01]  /*0700*/  @P3 IMAD.WIDE.U32 R18, R17, R12, R18 ;  /* 0x0000000c11123225 */ /* 0x000fe200078e0012 */
[----:B------:R-:W-:-:S03]  /*0710*/  MOV R12, RZ ;  /* 0x000000ff000c7202 */ /* 0x000fc60000000f00 */
[----:B------:R-:W-:Y:S01]  /*0720*/  @P4 IMAD.WIDE.U32 R20, R16, R10, R20 ;  /* 0x0000000a10144225 */ /* 0x000fe200078e0014 */
[----:B------:R-:W-:Y:S02]  /*0730*/  @P3 IADD3 R13, R19, R13, RZ ;  /* 0x0000000d130d3210 */ /* 0x000fe40007ffe0ff */
[----:B-----5:R-:W-:Y:S01]  /*0740*/  @P3 LEA R10, P0, R18, R14, 0x1 ;  /* 0x0000000e120a3211 */ /* 0x020fe200078008ff */
[----:B------:R-:W3:Y:S01]  /*0750*/  @P2 LDG.E R12, desc[UR8][R28.64] ;  /* 0x000000081c0c2981 */ /* 0x000ee2000c1e1900 */
[----:B------:R-:W-:Y:S02]  /*0760*/  @P4 IADD3 R14, R21, R11, RZ ;  /* 0x0000000b150e4210 */ /* 0x000fe40007ffe0ff */
[----:B-1----:R-:W-:Y:S02]  /*0770*/  @P4 LEA R8, P2, R20, R8, 0x1 ;  /* 0x0000000814084211 */ /* 0x002fe400078408ff */
[----:B------:R-:W-:Y:S02]  /*0780*/  @P3 LEA.HI.X R11, R18, R15, R13, 0x1, P0 ;  /* 0x0000000f120b3211 */ /* 0x000fe400000f0c0d */
[----:B------:R-:W-:-:S02]  /*0790*/  MOV R13, RZ ;  /* 0x000000ff000d7202 */ /* 0x000fc40000000f00 */
[----:B------:R-:W-:Y:S02]  /*07a0*/  @P4 LEA.HI.X R9, R20, R9, R14, 0x1, P2 ;  /* 0x0000000914094211 */ /* 0x000fe400010f0c0e */
[----:B------:R-:W-:Y:S02]  /*07b0*/  MOV R14, RZ ;  /* 0x000000ff000e7202 */ /* 0x000fe40000000f00 */
[----:B------:R0:W5:Y:S04]  /*07c0*/  @P3 LDG.E R13, desc[UR8][R10.64] ;  /* 0x000000080a0d3981 */ /* 0x000168000c1e1900 */
[----:B------:R-:W2:Y:S01]  /*07d0*/  @P4 LDG.E R14, desc[UR8][R8.64] ;  /* 0x00000008080e4981 */ /* 0x000ea2000c1e1900 */
[----:B------:R-:W1:Y:S02]  /*07e0*/  S2R R19, SR_LANEID ;  /* 0x0000000000137919 */ /* 0x000e640000000000 */
[C---:B-1----:R-:W-:Y:S01]  /*07f0*/  ISETP.GT.AND P0, PT, R19.reuse, 0x1e, PT ;  /* 0x0000001e1300780c */ /* 0x042fe20003f04270 */
[----:B------:R-:W1:Y:S01]  /*0800*/  S2UR UR5, SR_CgaCtaId ;  /* 0x00000000000579c3 */ /* 0x000e620000008800 */
[----:B------:R-:W-:Y:S01]  /*0810*/  UMOV UR4, 0x400 ;  /* 0x0000040000047882 */ /* 0x000fe20000000000 */
[----:B------:R-:W-:Y:S01]  /*0820*/  ISETP.NE.AND P2, PT, R19, RZ, PT ;  /* 0x000000ff1300720c */ /* 0x000fe20003f45270 */
[----:B-1----:R-:W-:Y:S01]  /*0830*/  ULEA UR4, UR5, UR4, 0x18 ;  /* 0x0000000405047291 */ /* 0x002fe2000f8ec03f */
[----:B----4-:R-:W-:-:S02]  /*0840*/  HADD2.F32 R16, -RZ, R7.H1_H1 ;  /* 0x30000007ff107230 */ /* 0x010fc40000004100 */
[----:B------:R-:W-:-:S03]  /*0850*/  HADD2.F32 R15, -RZ, R7.H0_H0 ;  /* 0x20000007ff0f7230 */ /* 0x000fc60000004100 */
[----:B------:R-:W-:Y:S02]  /*0860*/  FMUL.FTZ R18, R16, R16 ;  /* 0x0000001010127220 */ /* 0x000fe40000410000 */
[C---:B------:R-:W-:Y:S02]  /*0870*/  FADD.FTZ R16, R15.reuse, R16 ;  /* 0x000000100f107221 */ /* 0x040fe40000010000 */
[----:B------:R-:W-:Y:S02]  /*0880*/  FFMA.FTZ R18, R15, R15, R18 ;  /* 0x0000000f0f127223 */ /* 0x000fe40000010012 */
[----:B0-----:R-:W-:Y:S02]  /*0890*/  FADD.FTZ R10, RZ, R16 ;  /* 0x00000010ff0a7221 */ /* 0x001fe40000010000 */
[----:B------:R-:W-:Y:S01]  /*08a0*/  FADD.FTZ R18, RZ, R18 ;  /* 0x00000012ff127221 */ /* 0x000fe20000010000 */
[--C-:B---3--:R-:W-:Y:S02]  /*08b0*/  HADD2.F32 R20, -RZ, R12.reuse.H1_H1 ;  /* 0x3000000cff147230 */ /* 0x108fe40000004100 */
[----:B------:R-:W-:-:S03]  /*08c0*/  HADD2.F32 R17, -RZ, R12.H0_H0 ;  /* 0x2000000cff117230 */ /* 0x000fc60000004100 */
[----:B------:R-:W-:Y:S02]  /*08d0*/  FMUL.FTZ R28, R20, R20 ;  /* 0x00000014141c7220 */ /* 0x000fe40000410000 */
[C---:B------:R-:W-:Y:S01]  /*08e0*/  FADD.FTZ R15, R17.reuse, R20 ;  /* 0x00000014110f7221 */ /* 0x040fe20000010000 */
[--C-:B-----5:R-:W-:Y:S02]  /*08f0*/  HADD2.F32 R16, -RZ, R13.reuse.H1_H1 ;  /* 0x3000000dff107230 */ /* 0x120fe40000004100 */
[----:B------:R-:W-:Y:S02]  /*0900*/  HADD2.F32 R11, -RZ, R13.H0_H0 ;  /* 0x2000000dff0b7230 */ /* 0x000fe40000004100 */
[----:B------:R-:W-:Y:S01]  /*0910*/  FFMA.FTZ R17, R17, R17, R28 ;  /* 0x0000001111117223 */ /* 0x000fe2000001001c */
[--C-:B--2---:R-:W-:Y:S02]  /*0920*/  HADD2.F32 R8, -RZ, R14.reuse.H1_H1 ;  /* 0x3000000eff087230 */ /* 0x104fe40000004100 */
[----:B------:R-:W-:Y:S01]  /*0930*/  FMUL.FTZ R20, R16, R16 ;  /* 0x0000001010147220 */ /* 0x000fe20000410000 */
[----:B------:R-:W-:Y:S01]  /*0940*/  FADD.FTZ R10, R10, R15 ;  /* 0x0000000f0a0a7221 */ /* 0x000fe20000010000 */
[----:B------:R-:W-:-:S02]  /*0950*/  HADD2.F32 R9, -RZ, R14.H0_H0 ;  /* 0x2000000eff097230 */ /* 0x000fc40000004100 */
[C---:B------:R-:W-:Y:S01]  /*0960*/  FADD.FTZ R15, R11.reuse, R16 ;  /* 0x000000100b0f7221 */ /* 0x040fe20000010000 */
[----:B------:R-:W-:Y:S01]  /*0970*/  FADD.FTZ R17, R18, R17 ;  /* 0x0000001112117221 */ /* 0x000fe20000010000 */
[----:B------:R-:W-:Y:S01]  /*0980*/  FFMA.FTZ R20, R11, R11, R20 ;  /* 0x0000000b0b147223 */ /* 0x000fe20000010014 */
[----:B------:R-:W-:Y:S01]  /*0990*/  FMUL.FTZ R16, R8, R8 ;  /* 0x0000000808107220 */ /* 0x000fe20000410000 */
[----:B------:R-:W-:Y:S01]  /*09a0*/  FADD.FTZ R11, R9, R8 ;  /* 0x00000008090b7221 */ /* 0x000fe20000010000 */
[----:B------:R-:W-:Y:S01]  /*09b0*/  FADD.FTZ R10, R10, R15 ;  /* 0x0000000f0a0a7221 */ /* 0x000fe20000010000 */
[----:B------:R-:W-:Y:S01]  /*09c0*/  FADD.FTZ R17, R17, R20 ;  /* 0x0000001411117221 */ /* 0x000fe20000010000 */
[----:B------:R-:W-:Y:S02]  /*09d0*/  FFMA.FTZ R8, R9, R9, R16 ;  /* 0x0000000909087223 */ /* 0x000fe40000010010 */
        /* <DEDUP_REMOVED lines=24> */
[----:B------:R-:W-:Y:S02]  /*0b60*/  ISETP.GT.AND P0, PT, R19, 0xf, PT ;  /* 0x0000000f1300780c */ /* 0x000fe40003f04270 */
[----:B------:R-:W-:-:S04]  /*0b70*/  LEA.HI R10, R10, R5, RZ, 0x5 ;  /* 0x000000050a0a7211 */ /* 0x000fc800078f28ff */
[----:B------:R-:W-:-:S04]  /*0b80*/  SHF.R.S32.HI R10, RZ, 0x5, R10 ;  /* 0x00000005ff0a7819 */ /* 0x000fc8000001140a */
[----:B------:R-:W-:-:S03]  /*0b90*/  LEA R10, R10, UR4, 0x3 ;  /* 0x000000040a0a7c11 */ /* 0x000fc6000f8e18ff */
[----:B0-----:R-:W-:Y:S01]  /*0ba0*/  @!P0 FADD.FTZ R16, R16, R9 ;  /* 0x0000000910108221 */ /* 0x001fe20000010000 */
[----:B-1----:R-:W-:-:S05]  /*0bb0*/  @!P0 FADD.FTZ R17, R17, R8 ;  /* 0x0000000811118221 */ /* 0x002fca0000010000 */
[----:B------:R0:W-:Y:S01]  /*0bc0*/  @!P2 STS.64 [R10+0x8], R16 ;  /* 0x000008100a00a388 */ /* 0x0001e20000000a00 */
[----:B------:R-:W-:Y:S01]  /*0bd0*/  BAR.SYNC.DEFER_BLOCKING 0x0 ;  /* 0x0000000000007b1d */ /* 0x000fe20000010000 */
[----:B------:R-:W-:Y:S02]  /*0be0*/  ISETP.NE.AND P2, PT, R5, RZ, PT ;  /* 0x000000ff0500720c */ /* 0x000fe40003f45270 */
[----:B------:R-:W-:-:S03]  /*0bf0*/  ISETP.GE.U32.AND P0, PT, R2, 0x2, PT ;  /* 0x000000020200780c */ /* 0x000fc60003f06070 */
[----:B------:R-:W-:Y:S08]  /*0c00*/  BSSY B0, `(.L_x_2475) ;  /* 0x000000d000007945 */ /* 0x000ff00003800000 */
        /* <DEDUP_REMOVED lines=12> */
.L_x_2476:
[----:B------:R-:W-:Y:S05]  /*0cd0*/  BSYNC B0 ;  /* 0x0000000000007941 */ /* 0x000fea0003800000 */
.L_x_2475:
        /* <DEDUP_REMOVED lines=25> */
.L_x_2479:
[----:B0-----:R-:W2:Y:S04]  /*0e70*/  LDG.E.STRONG.GPU R10, desc[UR8][R8.64] ;  /* 0x00000008080a7981 */ /* 0x001ea8000c1ef900 */
[----:B--2---:R-:W-:Y:S01]  /*0e80*/  CCTL.IVALL ;  /* 0x00000000ff00798f */ /* 0x004fe20002000000 */
[----:B------:R-:W-:Y:S05]  /*0e90*/  YIELD ;  /* 0x0000000000007946 */ /* 0x000fea0003800000 */
[----:B------:R-:W-:-:S13]  /*0ea0*/  ISETP.NE.AND P0, PT, R10, R19, PT ;  /* 0x000000130a00720c */ /* 0x000fda0003f05270 */
[----:B------:R-:W-:Y:S05]  /*0eb0*/  @P0 BRA `(.L_x_2479) ;  /* 0xfffffffc00ec0947 */ /* 0x000fea000383ffff */
.L_x_2478:
        /* <DEDUP_REMOVED lines=17> */
.L_x_2483:
        /* <DEDUP_REMOVED lines=115> */
.L_x_2482:
        /* <DEDUP_REMOVED lines=61> */
.L_x_2484:
[----:B------:R-:W-:-:S13]  /*1ad0*/  ISETP.NE.OR P0, PT, R15, RZ, P0 ;  /* 0x000000ff0f00720c */ /* 0x000fda0000705670 */
[----:B------:R-:W-:Y:S05]  /*1ae0*/  @!P0 BRA `(.L_x_2480) ;  /* 0x00000000007c8947 */ /* 0x000fea0003800000 */
.L_x_2481:
        /* <DEDUP_REMOVED lines=31> */
.L_x_2480:
        /* <DEDUP_REMOVED lines=12> */
.L_x_2486:
[----:B------:R-:W-:Y:S05]  /*1da0*/  BSYNC B0 ;  /* 0x0000000000007941 */ /* 0x000fea0003800000 */
.L_x_2485:
        /* <DEDUP_REMOVED lines=16> */
.L_x_2477:
[----:B------:R-:W1:Y:S01]  /*1eb0*/  S2UR UR5, SR_CgaCtaId ;  /* 0x00000000000579c3 */ /* 0x000e620000008800 */
[----:B------:R-:W-:Y:S01]  /*1ec0*/  UMOV UR4, 0x400 ;  /* 0x0000040000047882 */ /* 0x000fe20000000000 */
[----:B------:R-:W-:Y:S01]  /*1ed0*/  ULDC UR7, c[0x0][0x2a4] ;  /* 0x0000a90000077ab9 */ /* 0x000fe20000000800 */
[----:B0-----:R-:W-:Y:S01]  /*1ee0*/  SHF.R.S32.HI R11, RZ, 0x1f, R26 ;  /* 0x0000001fff0b7819 */ /* 0x001fe2000001141a */
[----:B------:R-:W-:Y:S01]  /*1ef0*/  @P1 FMUL.FTZ R21, R17, UR7 ;  /* 0x0000000711151c20 */ /* 0x000fe20008410000 */
[----:B------:R-:W-:Y:S01]  /*1f00*/  @P1 FMUL.FTZ R20, R16, UR7 ;  /* 0x0000000710141c20 */ /* 0x000fe20008410000 */
[C---:B------:R-:W-:Y:S01]  /*1f10*/  SHF.L.U32 R10, R26.reuse, 0x2, RZ ;  /* 0x000000021a0a7819 */ /* 0x040fe200000006ff */
[----:B------:R-:W-:Y:S01]  /*1f20*/  ULDC.64 UR10, c[0x0][0x228] ;  /* 0x00008a00000a7ab9 */ /* 0x000fe20000000a00 */
[----:B------:R-:W0:Y:S01]  /*1f30*/  @P1 LDC.64 R8, c[0x0][0x218] ;  /* 0x00008600ff081b82 */ /* 0x000e220000000a00 */
[----:B------:R-:W-:Y:S01]  /*1f40*/  ULDC.64 UR12, c[0x0][0x230] ;  /* 0x00008c00000c7ab9 */ /* 0x000fe20000000a00 */
[----:B------:R-:W-:-:S02]  /*1f50*/  SHF.L.U64.HI R11, R26, 0x2, R11 ;  /* 0x000000021a0b7819 */ /* 0x000fc4000001020b */
[C---:B------:R-:W-:Y:S02]  /*1f60*/  IADD3 R26, P0, R10.reuse, UR10, RZ ;  /* 0x0000000a0a1a7c10 */ /* 0x040fe4000ff1e0ff */
[----:B------:R-:W-:Y:S02]  /*1f70*/  IADD3 R10, P3, R10, UR12, RZ ;  /* 0x0000000c0a0a7c10 */ /* 0x000fe4000ff7e0ff */
[C---:B------:R-:W-:Y:S02]  /*1f80*/  IADD3.X R27, R11.reuse, UR11, RZ, P0, !PT ;  /* 0x0000000b0b1b7c10 */ /* 0x040fe400087fe4ff */
[----:B------:R-:W-:Y:S01]  /*1f90*/  IADD3.X R11, R11, UR13, RZ, P3, !PT ;  /* 0x0000000d0b0b7c10 */ /* 0x000fe20009ffe4ff */
[----:B-1----:R-:W-:Y:S01]  /*1fa0*/  ULEA UR4, UR5, UR4, 0x18 ;  /* 0x0000000405047291 */ /* 0x002fe2000f8ec03f */
[----:B0-----:R-:W-:-:S08]  /*1fb0*/  @P1 IMAD.WIDE R28, R6, 0x8, R8 ;  /* 0x00000008061c1825 */ /* 0x001fd000078e0208 */
[----:B------:R0:W-:Y:S04]  /*1fc0*/  @!P2 STS.64 [UR4+0x30], R16 ;  /* 0x00003010ff00a988 */ /* 0x0001e80008000a04 */
[----:B------:R1:W-:Y:S01]  /*1fd0*/  @P1 STG.E.64 desc[UR8][R28.64], R20 ;  /* 0x000000141c001986 */ /* 0x0003e2000c101b08 */
[----:B------:R-:W-:Y:S01]  /*1fe0*/  BAR.SYNC.DEFER_BLOCKING 0x0 ;  /* 0x0000000000007b1d */ /* 0x000fe20000010000 */
[----:B------:R-:W-:-:S07]  /*1ff0*/  HADD2.F32 R32, -RZ, R7.H0_H0 ;  /* 0x20000007ff207230 */ /* 0x000fce0000004100 */
[----:B0-----:R-:W0:Y:S01]  /*2000*/  LDC R16, c[0x0][0x294] ;  /* 0x0000a500ff107b82 */ /* 0x001e220000000800 */
[----:B------:R2:W3:Y:S04]  /*2010*/  LDG.E.64 R8, desc[UR8][R26.64] ;  /* 0x000000081a087981 */ /* 0x0004e8000c1e1b00 */
[----:B------:R-:W3:Y:S01]  /*2020*/  LDG.E.64 R10, desc[UR8][R10.64] ;  /* 0x000000080a0a7981 */ /* 0x000ee2000c1e1b00 */
[--C-:B-1----:R-:W-:Y:S01]  /*2030*/  HADD2.F32 R28, -RZ, R12.reuse.H0_H0 ;  /* 0x2000000cff1c7230 */ /* 0x102fe20000004100 */
[----:B------:R-:W-:Y:S01]  /*2040*/  SHF.R.U32.HI R33, RZ, 0x2, R5 ;  /* 0x00000002ff217819 */ /* 0x000fe20000011605 */
[----:B------:R-:W-:Y:S01]  /*2050*/  HADD2.F32 R34, -RZ, R7.H1_H1 ;  /* 0x30000007ff227230 */ /* 0x000fe20000004100 */
[----:B------:R-:W1:Y:S01]  /*2060*/  LDS.64 R18, [UR4+0x30] ;  /* 0x00003004ff127984 */ /* 0x000e620008000a00 */
[----:B------:R-:W-:Y:S01]  /*2070*/  HADD2.F32 R30, -RZ, R12.H1_H1 ;  /* 0x3000000cff1e7230 */ /* 0x000fe20000004100 */
[----:B------:R-:W-:Y:S01]  /*2080*/  ULDC.64 UR4, c[0x0][0x278] ;  /* 0x00009e0000047ab9 */ /* 0x000fe20000000a00 */
[----:B--2---:R-:W-:-:S02]  /*2090*/  HADD2.F32 R26, -RZ, R13.H0_H0 ;  /* 0x2000000dff1a7230 */ /* 0x004fc40000004100 */
[--C-:B------:R-:W-:Y:S02]  /*20a0*/  HADD2.F32 R12, -RZ, R14.reuse.H0_H0 ;  /* 0x2000000eff0c7230 */ /* 0x100fe40000004100 */
[----:B------:R-:W-:Y:S02]  /*20b0*/  HADD2.F32 R20, -RZ, R13.H1_H1 ;  /* 0x3000000dff147230 */ /* 0x000fe40000004100 */
[----:B------:R-:W-:Y:S02]  /*20c0*/  HADD2.F32 R14, -RZ, R14.H1_H1 ;  /* 0x3000000eff0e7230 */ /* 0x000fe40000004100 */
[----:B-1----:R-:W-:-:S04]  /*20d0*/  FMUL.FTZ R15, R18, UR7 ;  /* 0x00000007120f7c20 */ /* 0x002fc80008410000 */
[----:B------:R-:W-:Y:S01]  /*20e0*/  FMUL.FTZ R18, R15, R15 ;  /* 0x0000000f0f127220 */ /* 0x000fe20000410000 */
[--C-:B------:R-:W-:Y:S01]  /*20f0*/  FADD.FTZ R7, R32, -R15.reuse ;  /* 0x8000000f20077221 */ /* 0x100fe20000010000 */
[--C-:B------:R-:W-:Y:S01]  /*2100*/  FADD.FTZ R13, R28, -R15.reuse ;  /* 0x8000000f1c0d7221 */ /* 0x100fe20000010000 */
[--C-:B------:R-:W-:Y:S01]  /*2110*/  FADD.FTZ R31, R34, -R15.reuse ;  /* 0x8000000f221f7221 */ /* 0x100fe20000010000 */
[----:B------:R-:W-:Y:S01]  /*2120*/  FFMA.FTZ R18, R19, UR7, -R18 ;  /* 0x0000000713127c23 */ /* 0x000fe20008010812 */
[--C-:B------:R-:W-:Y:S01]  /*2130*/  FADD.FTZ R29, R30, -R15.reuse ;  /* 0x8000000f1e1d7221 */ /* 0x100fe20000010000 */
[--C-:B------:R-:W-:Y:S01]  /*2140*/  FADD.FTZ R27, R20, -R15.reuse ;  /* 0x8000000f141b7221 */ /* 0x100fe20000010000 */
[--C-:B------:R-:W-:Y:S01]  /*2150*/  FADD.FTZ R35, R12, -R15.reuse ;  /* 0x8000000f0c237221 */ /* 0x100fe20000010000 */
[----:B------:R-:W-:Y:S01]  /*2160*/  FADD.FTZ R21, R14, -R15 ;  /* 0x8000000f0e157221 */ /* 0x000fe20000010000 */
[----:B------:R-:W-:Y:S01]  /*2170*/  FSETP.GTU.FTZ.AND P0, PT, R18, RZ, PT ;  /* 0x000000ff1200720b */ /* 0x000fe20003f1c000 */
[----:B0-----:R-:W-:-:S05]  /*2180*/  IMAD R14, R16, UR6, R33 ;  /* 0x00000006100e7c24 */ /* 0x001fca000f8e0221 */
[----:B------:R-:W-:-:S07]  /*2190*/  SHF.R.S32.HI R16, RZ, 0x1f, R14 ;  /* 0x0000001fff107819 */ /* 0x000fce000001140e */
[----:B------:R-:W0:Y:S02]  /*21a0*/  @P0 LDC R19, c[0x0][0x238] ;  /* 0x00008e00ff130b82 */ /* 0x000e240000000800 */
[----:B0-----:R-:W-:Y:S01]  /*21b0*/  @P0 FADD.FTZ R17, R18, R19 ;  /* 0x0000001312110221 */ /* 0x001fe20000010000 */
[----:B------:R-:W-:Y:S01]  /*21c0*/  HFMA2.MMA R18, -RZ, RZ, 1.875, 0 ;  /* 0x3f800000ff127435 */ /* 0x000fe200000001ff */
[----:B------:R-:W0:Y:S09]  /*21d0*/  S2R R19, SR_TID.X ;  /* 0x0000000000137919 */ /* 0x000e320000002100 */
[----:B------:R1:W2:Y:S01]  /*21e0*/  @P0 MUFU.RSQ R18, R17 ;  /* 0x0000001100120308 */ /* 0x0002a20000001400 */
[----:B------:R-:W-:-:S04]  /*21f0*/  ISETP.GE.U32.AND P0, PT, R14, UR4, PT ;  /* 0x000000040e007c0c */ /* 0x000fc8000bf06070 */
[----:B------:R-:W-:Y:S01]  /*2200*/  ISETP.GE.AND.EX P0, PT, R16, UR5, PT, P0 ;  /* 0x0000000510007c0c */ /* 0x000fe2000bf06300 */
[----:B-1----:R-:W-:Y:S01]  /*2210*/  FADD.FTZ R17, R26, -R15 ;  /* 0x8000000f1a117221 */ /* 0x002fe20000010000 */
[----:B------:R-:W-:Y:S02]  /*2220*/  IADD3 R26, R14, 0x60, RZ ;  /* 0x000000600e1a7810 */ /* 0x000fe40007ffe0ff */
[----:B------:R-:W-:Y:S02]  /*2230*/  ISETP.LT.U32.AND P0, PT, R5, 0x80, !P0 ;  /* 0x000000800500780c */ /* 0x000fe40004701070 */
[----:B------:R-:W-:Y:S01]  /*2240*/  ISETP.GE.U32.AND P4, PT, R26, UR4, PT ;  /* 0x000000041a007c0c */ /* 0x000fe2000bf86070 */
[-C--:B--2---:R-:W-:Y:S01]  /*2250*/  FMUL.FTZ R7, R7, R18.reuse ;  /* 0x0000001207077220 */ /* 0x084fe20000410000 */
[-C--:B------:R-:W-:Y:S01]  /*2260*/  FMUL.FTZ R17, R17, R18.reuse ;  /* 0x0000001211117220 */ /* 0x080fe20000410000 */
[-C--:B------:R-:W-:Y:S01]  /*2270*/  FMUL.FTZ R15, R13, R18.reuse ;  /* 0x000000120d0f7220 */ /* 0x080fe20000410000 */
[-C--:B------:R-:W-:Y:S01]  /*2280*/  FMUL.FTZ R35, R35, R18.reuse ;  /* 0x0000001223237220 */ /* 0x080fe20000410000 */
[-C--:B------:R-:W-:Y:S01]  /*2290*/  FMUL.FTZ R20, R27, R18.reuse ;  /* 0x000000121b147220 */ /* 0x080fe20000410000 */
[----:B------:R-:W-:Y:S01]  /*22a0*/  IADD3 R27, R14, 0x40, RZ ;  /* 0x000000400e1b7810 */ /* 0x000fe20007ffe0ff */
[-C--:B------:R-:W-:Y:S01]  /*22b0*/  FMUL.FTZ R28, R31, R18.reuse ;  /* 0x000000121f1c7220 */ /* 0x080fe20000410000 */
[-C--:B------:R-:W-:Y:S01]  /*22c0*/  FMUL.FTZ R30, R29, R18.reuse ;  /* 0x000000121d1e7220 */ /* 0x080fe20000410000 */
[----:B------:R-:W-:Y:S01]  /*22d0*/  FMUL.FTZ R18, R21, R18 ;  /* 0x0000001215127220 */ /* 0x000fe20000410000 */
[----:B------:R-:W-:-:S02]  /*22e0*/  ISETP.GE.U32.AND P3, PT, R27, UR4, PT ;  /* 0x000000041b007c0c */ /* 0x000fc4000bf66070 */
[----:B------:R-:W-:-:S04]  /*22f0*/  SHF.R.S32.HI R21, RZ, 0x1f, R27 ;  /* 0x0000001fff157819 */ /* 0x000fc8000001141b */
[----:B------:R-:W-:Y:S01]  /*2300*/  ISETP.GE.AND.EX P3, PT, R21, UR5, PT, P3 ;  /* 0x0000000515007c0c */ /* 0x000fe2000bf66330 */
[C-C-:B---3--:R-:W-:Y:S01]  /*2310*/  FFMA.FTZ R13, R8.reuse, R7, R10.reuse ;  /* 0x00000007080d7223 */ /* 0x148fe2000001000a */
[C-C-:B------:R-:W-:Y:S01]  /*2320*/  FFMA.FTZ R7, R8.reuse, R17, R10.reuse ;  /* 0x0000001108077223 */ /* 0x140fe2000001000a */
[C-C-:B------:R-:W-:Y:S01]  /*2330*/  FFMA.FTZ R12, R8.reuse, R15, R10.reuse ;  /* 0x0000000f080c7223 */ /* 0x140fe2000001000a */
[----:B------:R-:W1:Y:S01]  /*2340*/  S2R R17, SR_TID.X ;  /* 0x0000000000117919 */ /* 0x000e620000002100 */
[----:B------:R-:W-:Y:S01]  /*2350*/  FFMA.FTZ R15, R8, R35, R10 ;  /* 0x00000023080f7223 */ /* 0x000fe2000001000a */
[----:B------:R-:W-:Y:S01]  /*2360*/  IADD3 R10, R14, 0x20, RZ ;  /* 0x000000200e0a7810 */ /* 0x000fe20007ffe0ff */
[C-C-:B------:R-:W-:Y:S01]  /*2370*/  FFMA.FTZ R5, R9.reuse, R30, R11.reuse ;  /* 0x0000001e09057223 */ /* 0x140fe2000001000b */
[C-C-:B------:R-:W-:Y:S01]  /*2380*/  FFMA.FTZ R20, R9.reuse, R20, R11.reuse ;  /* 0x0000001409147223 */ /* 0x140fe2000001000b */
[C-C-:B------:R-:W-:Y:S01]  /*2390*/  FFMA.FTZ R18, R9.reuse, R18, R11.reuse ;  /* 0x0000001209127223 */ /* 0x140fe2000001000b */
[----:B------:R-:W-:Y:S01]  /*23a0*/  ISETP.GE.U32.AND P2, PT, R10, UR4, PT ;  /* 0x000000040a007c0c */ /* 0x000fe2000bf46070 */
[----:B------:R-:W-:Y:S01]  /*23b0*/  ULDC.U8 UR4, c[0x0][0x28c] ;  /* 0x0000a30000047ab9 */ /* 0x000fe20000000000 */
[----:B------:R-:W-:Y:S01]  /*23c0*/  SHF.R.S32.HI R8, RZ, 0x1f, R10 ;  /* 0x0000001fff087819 */ /* 0x000fe2000001140a */
[----:B------:R-:W-:Y:S01]  /*23d0*/  FFMA.FTZ R28, R9, R28, R11 ;  /* 0x0000001c091c7223 */ /* 0x000fe2000001000b */
[----:B------:R-:W-:-:S02]  /*23e0*/  ISETP.NE.AND P5, PT, RZ, UR4, PT ;  /* 0x00000004ff007c0c */ /* 0x000fc4000bfa5270 */
[----:B------:R-:W-:-:S04]  /*23f0*/  ISETP.GE.AND.EX P2, PT, R8, UR5, PT, P2 ;  /* 0x0000000508007c0c */ /* 0x000fc8000bf46320 */
[----:B0-----:R-:W-:Y:S02]  /*2400*/  ISETP.LT.U32.AND P2, PT, R19, 0x80, !P2 ;  /* 0x000000801300780c */ /* 0x001fe40005741070 */
[----:B------:R-:W-:-:S04]  /*2410*/  SHF.R.S32.HI R19, RZ, 0x1f, R26 ;  /* 0x0000001fff137819 */ /* 0x000fc8000001141a */
[----:B------:R-:W-:Y:S02]  /*2420*/  ISETP.GE.AND.EX P4, PT, R19, UR5, PT, P4 ;  /* 0x0000000513007c0c */ /* 0x000fe4000bf86340 */
[C---:B-1----:R-:W-:Y:S02]  /*2430*/  ISETP.LT.U32.AND P3, PT, R17.reuse, 0x80, !P3 ;  /* 0x000000801100780c */ /* 0x042fe40005f61070 */
        /* <DEDUP_REMOVED lines=12> */
.L_x_2487:
        /* <DEDUP_REMOVED lines=9> */
[----:B------:R-:W-:-:S04]  /*2590*/  ULDC.64 UR4, c[0x0][0x210] ;  /* 0x0000840000047ab9 */ /* 0x000fc80000000a00 */
[----:B------:R-:W-:Y:S02]  /*25a0*/  IADD3 R9, R17, R9, RZ ;  /* 0x0000000911097210 */ /* 0x000fe40007ffe0ff */
[----:B------:R-:W-:-:S04]  /*25b0*/  LEA R30, P0, R16, UR4, 0x1 ;  /* 0x00000004101e7c11 */ /* 0x000fc8000f8008ff */
[----:B------:R-:W-:-:S05]  /*25c0*/  LEA.HI.X R31, R16, UR5, R9, 0x1, P0 ;  /* 0x00000005101f7c11 */ /* 0x000fca00080f0c09 */
[----:B------:R0:W-:Y:S04]  /*25d0*/  STG.E desc[UR8][R30.64], R13 ;  /* 0x0000000d1e007986 */ /* 0x0001e8000c101908 */
.L_x_2489:
[----:B------:R-:W-:Y:S05]  /*25e0*/  BSYNC B0 ;  /* 0x0000000000007941 */ /* 0x000fea0003800000 */
.L_x_2488:
        /* <DEDUP_REMOVED lines=11> */
.L_x_2490:
        /* <DEDUP_REMOVED lines=14> */
.L_x_2492:
[----:B------:R-:W-:Y:S05]  /*2780*/  BSYNC B0 ;  /* 0x0000000000007941 */ /* 0x000fea0003800000 */
.L_x_2491:
[----:B------:R-:W-:Y:S05]  /*2790*/  @!P5 BRA `(.L_x_2493) ;  /* 0x000000000028d947 */ /* 0x000fea0003800000 */
        /* <DEDUP_REMOVED lines=8> */
[----:B-1----:R-:W-:Y:S01]  /*2820*/  FMUL.FTZ R7, R7, R8 ;  /* 0x0000000807077220 */ /* 0x002fe20000410000 */
[----:B--2---:R-:W-:-:S07]  /*2830*/  FMUL.FTZ R20, R20, R11 ;  /* 0x0000000b14147220 */ /* 0x004fce0000410000 */
.L_x_2493:
[----:B------:R-:W-:Y:S04]  /*2840*/  BSSY B0, `(.L_x_2494) ;  /* 0x000000e000007945 */ /* 0x000fe80003800000 */
[----:B------:R-:W-:Y:S05]  /*2850*/  @!P3 BRA `(.L_x_2495) ;  /* 0x000000000030b947 */ /* 0x000fea0003800000 */
[----:B------:R-:W-:Y:S01]  /*2860*/  ULDC.64 UR4, c[0x0][0x270] ;  /* 0x00009c0000047ab9 */ /* 0x000fe20000000a00 */
[----:B------:R-:W-:Y:S01]  /*2870*/  MOV R8, R22 ;  /* 0x0000001600087202 */ /* 0x000fe20000000f00 */
[----:B-1----:R-:W-:Y:S01]  /*2880*/  IMAD R10, R21, UR4, RZ ;  /* 0x00000004150a7c24 */ /* 0x002fe2000f8e02ff */
[----:B------:R-:W-:Y:S02]  /*2890*/  MOV R9, R25 ;  /* 0x0000001900097202 */ /* 0x000fe40000000f00 */
[----:B------:R-:W-:Y:S01]  /*28a0*/  F2FP.F16.F32.PACK_AB R7, R20, R7 ;  /* 0x000000071407723e */ /* 0x000fe200000000ff */
[----:B------:R-:W-:-:S04]  /*28b0*/  IMAD.WIDE.U32 R8, R27, UR4, R8 ;  /* 0x000000041b087c25 */ /* 0x000fc8000f8e0008 */
[----:B------:R-:W-:Y:S01]  /*28c0*/  IMAD R27, R27, UR5, R10 ;  /* 0x000000051b1b7c24 */ /* 0x000fe2000f8e020a */
[----:B------:R-:W-:Y:S02]  /*28d0*/  ULDC.64 UR4, c[0x0][0x210] ;  /* 0x0000840000047ab9 */ /* 0x000fe40000000a00 */
[----:B------:R-:W-:Y:S02]  /*28e0*/  LEA R10, P0, R8, UR4, 0x1 ;  /* 0x00000004080a7c11 */ /* 0x000fe4000f8008ff */
[----:B------:R-:W-:-:S04]  /*28f0*/  IADD3 R27, R9, R27, RZ ;  /* 0x0000001b091b7210 */ /* 0x000fc80007ffe0ff */
[----:B------:R-:W-:-:S05]  /*2900*/  LEA.HI.X R11, R8, UR5, R27, 0x1, P0 ;  /* 0x00000005080b7c11 */ /* 0x000fca00080f0c1b */
[----:B------:R2:W-:Y:S02]  /*2910*/  STG.E desc[UR8][R10.64], R7 ;  /* 0x000000070a007986 */ /* 0x0005e4000c101908 */
.L_x_2495:
[----:B------:R-:W-:Y:S05]  /*2920*/  BSYNC B0 ;  /* 0x0000000000007941 */ /* 0x000fea0003800000 */
.L_x_2494:
[----:B------:R-:W-:Y:S05]  /*2930*/  @!P5 BRA `(.L_x_2496) ;  /* 0x000000000028d947 */ /* 0x000fea0003800000 */
[----:B-1----:R-:W-:Y:S01]  /*2940*/  FMUL.FTZ R5, R15, -1.4426950216293334961 ;  /* 0xbfb8aa3b0f057820 */ /* 0x002fe20000410000 */
[----:B------:R-:W-:-:S05]  /*2950*/  FMUL.FTZ R9, R18, -1.4426950216293334961 ;  /* 0xbfb8aa3b12097820 */ /* 0x000fca0000410000 */
[----:B------:R-:W2:Y:S08]  /*2960*/  MUFU.EX2 R5, R5 ;  /* 0x0000000500057308 */ /* 0x000eb00000000800 */
[----:B------:R-:W1:Y:S01]  /*2970*/  MUFU.EX2 R9, R9 ;  /* 0x0000000900097308 */ /* 0x000e620000000800 */
[----:B--2---:R-:W-:-:S07]  /*2980*/  FADD.FTZ R7, R5, 1 ;  /* 0x3f80000005077421 */ /* 0x004fce0000010000 */
[----:B------:R-:W2:Y:S01]  /*2990*/  MUFU.RCP R8, R7 ;  /* 0x0000000700087308 */ /* 0x000ea20000001000 */
[----:B-1----:R-:W-:-:S07]  /*29a0*/  FADD.FTZ R10, R9, 1 ;  /* 0x3f800000090a7421 */ /* 0x002fce0000010000 */
[----:B------:R-:W1:Y:S01]  /*29b0*/  MUFU.RCP R11, R10 ;  /* 0x0000000a000b7308 */ /* 0x000e620000001000 */
[----:B--2---:R-:W-:Y:S01]  /*29c0*/  FMUL.FTZ R15, R15, R8 ;  /* 0x000000080f0f7220 */ /* 0x004fe20000410000 */
[----:B-1----:R-:W-:-:S07]  /*29d0*/  FMUL.FTZ R18, R18, R11 ;  /* 0x0000000b12127220 */ /* 0x002fce0000410000 */
.L_x_2496:
[----:B------:R-:W-:Y:S04]  /*29e0*/  BSSY B0, `(.L_x_2497) ;  /* 0x000000d000007945 */ /* 0x000fe80003800000 */
[----:B------:R-:W-:Y:S05]  /*29f0*/  @!P4 BRA `(.L_x_2498) ;  /* 0x00000000002cc947 */ /* 0x000fea0003800000 */
[----:B------:R-:W-:Y:S01]  /*2a00*/  ULDC.64 UR4, c[0x0][0x270] ;  /* 0x00009c0000047ab9 */ /* 0x000fe20000000a00 */
[----:B------:R-:W-:Y:S01]  /*2a10*/  MOV R23, R25 ;  /* 0x0000001900177202 */ /* 0x000fe20000000f00 */
[----:B------:R-:W-:Y:S01]  /*2a20*/  IMAD R19, R19, UR4, RZ ;  /* 0x0000000413137c24 */ /* 0x000fe2000f8e02ff */
        /* <DEDUP_REMOVED lines=8> */
.L_x_2498:
[----:B------:R-:W-:Y:S05]  /*2ab0*/  BSYNC B0 ;  /* 0x0000000000007941 */ /* 0x000fea0003800000 */
.L_x_2497:
[----:B------:R-:W-:Y:S01]  /*2ac0*/  ULDC UR4, c[0x0][0x288] ;  /* 0x0000a20000047ab9 */ /* 0x000fe20000000800 */
[----:B------:R-:W-:Y:S01]  /*2ad0*/  ULDC UR5, c[0x0][0x258] ;  /* 0x0000960000057ab9 */ /* 0x000fe20000000800 */
[----:B------:R-:W-:Y:S01]  /*2ae0*/  IADD3 R6, R3, R6, RZ ;  /* 0x0000000603067210 */ /* 0x000fe20007ffe0ff */
[----:B------:R-:W-:Y:S01]  /*2af0*/  UIMAD UR4, UR4, UR5, URZ ;  /* 0x00000005040472a4 */ /* 0x000fe2000f8e023f */
[----:B------:R-:W-:-:S05]  /*2b00*/  IADD3 R4, R4, 0x1, RZ ;  /* 0x0000000104047810 */ /* 0x000fca0007ffe0ff */
[----:B------:R-:W-:-:S13]  /*2b10*/  ISETP.GE.AND P0, PT, R6, UR4, PT ;  /* 0x0000000406007c0c */ /* 0x000fda000bf06270 */
[----:B------:R-:W-:Y:S05]  /*2b20*/  @!P0 BRA `(.L_x_2499) ;  /* 0xffffffd4007c8947 */ /* 0x000fea000383ffff */
[----:B------:R-:W-:Y:S05]  /*2b30*/  EXIT ;  /* 0x000000000000794d */ /* 0x000fea0003800000 */
.L_x_2500:
        /* <DEDUP_REMOVED lines=12> */
.L_x_3381:


//--------------------- .text._Z35group_norm_nhwc_fwd_one_pass_kernelI11Fp16IOFp32WLi256ELi8ELi128EEv26Group_norm_nhwc_fwd_params --------------------------
	.section	.text._Z35group_norm_nhwc_fwd_one_pass_kernelI11Fp16IOFp32WLi256ELi8ELi128EEv26Group_norm_nhwc_fwd_params,"ax",@progbits
	.align	128
        .global         _Z35group_norm_nhwc_fwd_one_pass_kernelI11Fp16IOFp32WLi256ELi8ELi128EEv26Group_norm_nhwc_fwd_params
        .type           _Z35group_norm_nhwc_fwd_one_pass_kernelI11Fp16IOFp32WLi256ELi8ELi128EEv26Group_norm_nhwc_fwd_params,@function
        .size           _Z35group_norm_nhwc_fwd_one_pass_kernelI11Fp16IOFp32WLi256ELi8ELi128EEv26Group_norm_nhwc_fwd_params,(.L_x_3382 - _Z35group_norm_nhwc_fwd_one_pass_kernelI11Fp16IOFp32WLi256ELi8ELi128EEv26Group_norm_nhwc_fwd_params)
        .other          _Z35group_norm_nhwc_fwd_one_pass_kernelI11Fp16IOFp32WLi256ELi8ELi128EEv26Group_norm_nhwc_fwd_params,@"STO_CUDA_ENTRY STV_DEFAULT"
_Z35group_norm_nhwc_fwd_one_pass_kernelI11Fp16IOFp32WLi256ELi8ELi128EEv26Group_norm_nhwc_fwd_params:
.text._Z35group_norm_nhwc_fwd_one_pass_kernelI11Fp16IOFp32WLi256ELi8ELi128EEv26Group_norm_nhwc_fwd_params:
        /* <DEDUP_REMOVED lines=12> */
[----:B------:R-:W2:Y:S01]  /*00c0*/  S2R R37, SR_LANEID ;  /* 0x0000000000257919 */ /* 0x000ea20000000000 */
[----:B------:R-:W-:Y:S01]  /*00d0*/  UMOV UR4, 0x400 ;  /* 0x0000040000047882 */ /* 0x000fe20000000000 */
[----:B------:R-:W-:Y:S01]  /*00e0*/  ULDC UR11, c[0x0][0x10] ;  /* 0x00000400000b7ab9 */ /* 0x000fe20000000800 */
[----:B------:R-:W-:Y:S02]  /*00f0*/  ULDC.U8 UR13, c[0x0][0x28c] ;  /* 0x0000a300000d7ab9 */ /* 0x000fe40000000000 */
[----:B------:R-:W1:Y:S08]  /*0100*/  LDC R3, c[0x0][0x294] ;  /* 0x0000a500ff037b82 */ /* 0x000e700000000800 */
[----:B------:R-:W3:Y:S01]  /*0110*/  S2UR UR6, SR_CgaCtaId ;  /* 0x00000000000679c3 */ /* 0x000ee20000008800 */
[----:B0-----:R-:W-:-:S02]  /*0120*/  SHF.R.U32.HI R2, RZ, 0x2, R33 ;  /* 0x00000002ff027819 */ /* 0x001fc40000011621 */
[----:B------:R-:W-:-:S03]  /*0130*/  ISETP.GE.U32.AND P1, PT, R33, 0x80, PT ;  /* 0x000000802100780c */ /* 0x000fc60003f26070 */
[----:B-1----:R-:W-:Y:S01]  /*0140*/  IMAD R2, R3, UR10, R2 ;  /* 0x0000000a03027c24 */ /* 0x002fe2000f8e0202 */
[----:B---3--:R-:W-:-:S04]  /*0150*/  ULEA UR4, UR6, UR4, 0x18 ;  /* 0x0000000406047291 */ /* 0x008fc8000f8ec03f */
[C---:B------:R-:W-:Y:S02]  /*0160*/  IADD3 R4, R2.reuse, 0x60, RZ ;  /* 0x0000006002047810 */ /* 0x040fe40007ffe0ff */
[----:B------:R-:W-:Y:S02]  /*0170*/  IADD3 R3, R2, 0x40, RZ ;  /* 0x0000004002037810 */ /* 0x000fe40007ffe0ff */
[----:B------:R-:W-:Y:S02]  /*0180*/  ISETP.LT.U32.AND P2, PT, R4, UR8, PT ;  /* 0x0000000804007c0c */ /* 0x000fe4000bf41070 */
[----:B------:R-:W-:Y:S02]  /*0190*/  SHF.R.S32.HI R4, RZ, 0x1f, R4 ;  /* 0x0000001fff047819 */ /* 0x000fe40000011404 */
[----:B------:R-:W-:Y:S02]  /*01a0*/  IADD3 R32, R2, 0x20, RZ ;  /* 0x0000002002207810 */ /* 0x000fe40007ffe0ff */
[----:B------:R-:W-:-:S02]  /*01b0*/  ISETP.LT.AND.EX P2, PT, R4, UR9, !P1, P2 ;  /* 0x0000000904007c0c */ /* 0x000fc4000cf41320 */
[----:B------:R-:W-:Y:S02]  /*01c0*/  SHF.R.S32.HI R4, RZ, 0x1f, R33 ;  /* 0x0000001fff047819 */ /* 0x000fe40000011421 */
[----:B------:R-:W-:Y:S02]  /*01d0*/  ISETP.LT.U32.AND P3, PT, R3, UR8, PT ;  /* 0x0000000803007c0c */ /* 0x000fe4000bf61070 */
[----:B------:R-:W-:Y:S02]  /*01e0*/  LEA.HI R4, R4, R33, RZ, 0x5 ;  /* 0x0000002104047211 */ /* 0x000fe400078f28ff */
[C---:B------:R-:W-:Y:S02]  /*01f0*/  IADD3 R27, R2.reuse, 0xc0, RZ ;  /* 0x000000c0021b7810 */ /* 0x040fe40007ffe0ff */
[----:B------:R-:W-:Y:S02]  /*0200*/  IADD3 R29, R2, 0xe0, RZ ;  /* 0x000000e0021d7810 */ /* 0x000fe40007ffe0ff */
[----:B------:R-:W-:-:S02]  /*0210*/  SHF.R.S32.HI R3, RZ, 0x1f, R3 ;  /* 0x0000001fff037819 */ /* 0x000fc40000011403 */
[----:B------:R-:W-:Y:S02]  /*0220*/  ISETP.LT.U32.AND P0, PT, R32, UR8, PT ;  /* 0x0000000820007c0c */ /* 0x000fe4000bf01070 */
[----:B------:R-:W-:Y:S02]  /*0230*/  SHF.R.S32.HI R34, RZ, 0x1f, R32 ;  /* 0x0000001fff227819 */ /* 0x000fe40000011420 */
[----:B------:R-:W-:Y:S02]  /*0240*/  SHF.R.S32.HI R4, RZ, 0x5, R4 ;  /* 0x00000005ff047819 */ /* 0x000fe40000011404 */
[----:B------:R-:W-:Y:S02]  /*0250*/  IADD3 R28, R2, 0xa0, RZ ;  /* 0x000000a0021c7810 */ /* 0x000fe40007ffe0ff */
[----:B------:R-:W-:Y:S02]  /*0260*/  SHF.R.S32.HI R36, RZ, 0x1f, R27 ;  /* 0x0000001fff247819 */ /* 0x000fe4000001141b */
[----:B------:R-:W-:-:S02]  /*0270*/  SHF.R.S32.HI R35, RZ, 0x1f, R29 ;  /* 0x0000001fff237819 */ /* 0x000fc4000001141d */
[----:B------:R-:W-:Y:S02]  /*0280*/  ISETP.LT.AND.EX P3, PT, R3, UR9, !P1, P3 ;  /* 0x0000000903007c0c */ /* 0x000fe4000cf61330 */
[----:B------:R-:W-:Y:S01]  /*0290*/  ISETP.LT.AND.EX P1, PT, R34, UR9, !P1, P0 ;  /* 0x0000000922007c0c */ /* 0x000fe2000cf21300 */
[----:B------:R-:W-:Y:S01]  /*02a0*/  ULDC.64 UR8, c[0x0][0x208] ;  /* 0x0000820000087ab9 */ /* 0x000fe20000000a00 */
[----:B------:R-:W-:Y:S01]  /*02b0*/  LEA R30, R4, UR4, 0x3 ;  /* 0x00000004041e7c11 */ /* 0x000fe2000f8e18ff */
[----:B--2---:R-:W-:-:S10]  /*02c0*/  UMOV UR4, URZ ;  /* 0x0000003f00047c82 */ /* 0x004fd40008000000 */
.L_x_2537:
[----:B0-----:R-:W0:Y:S01]  /*02d0*/  LDC R11, c[0x0][0x288] ;  /* 0x0000a200ff0b7b82 */ /* 0x001e220000000800 */
[----:B------:R-:W-:Y:S01]  /*02e0*/  IABS R8, UR12 ;  /* 0x0000000c00087c13 */ /* 0x000fe20008000000 */
[----:B------:R-:W-:Y:S01]  /*02f0*/  ULDC.64 UR6, c[0x0][0x280] ;  /* 0x0000a00000067ab9 */ /* 0x000fe20000000a00 */
[C---:B------:R-:W-:Y:S01]  /*0300*/  IADD3 R23, R2.reuse, 0x40, RZ ;  /* 0x0000004002177810 */ /* 0x040fe20007ffe0ff */
[----:B------:R-:W-:Y:S01]  /*0310*/  ULDC.64 UR14, c[0x0][0x278] ;  /* 0x00009e00000e7ab9 */ /* 0x000fe20000000a00 */
[----:B------:R-:W-:Y:S02]  /*0320*/  SHF.R.S32.HI R31, RZ, 0x1f, R2 ;  /* 0x0000001fff1f7819 */ /* 0x000fe40000011402 */
[----:B------:R-:W-:Y:S01]  /*0330*/  IADD3 R24, R2, 0x60, RZ ;  /* 0x0000006002187810 */ /* 0x000fe20007ffe0ff */
[----:B-1----:R-:W1:Y:S08]  /*0340*/  @P3 LDC.64 R14, c[0x0][0x220] ;  /* 0x00008800ff0e3b82 */ /* 0x002e700000000a00 */
[----:B--2---:R-:W2:Y:S01]  /*0350*/  @P2 LDC.64 R12, c[0x0][0x270] ;  /* 0x00009c00ff0c2b82 */ /* 0x004ea20000000a00 */
[----:B0-----:R-:W-:-:S04]  /*0360*/  IABS R6, R11 ;  /* 0x0000000b00067213 */ /* 0x001fc80000000000 */
[----:B------:R-:W0:Y:S08]  /*0370*/  I2F.RP R3, R6 ;  /* 0x0000000600037306 */ /* 0x000e300000209400 */
[----:B0-----:R-:W0:Y:S02]  /*0380*/  MUFU.RCP R3, R3 ;  /* 0x0000000300037308 */ /* 0x001e240000001000 */
[----:B0-----:R-:W-:-:S06]  /*0390*/  IADD3 R4, R3, 0xffffffe, RZ ;  /* 0x0ffffffe03047810 */ /* 0x001fcc0007ffe0ff */
[----:B------:R0:W3:Y:S02]  /*03a0*/  F2I.FTZ.U32.TRUNC.NTZ R5, R4 ;  /* 0x0000000400057305 */ /* 0x0000e4000021f000 */
[----:B0-----:R-:W-:Y:S01]  /*03b0*/  HFMA2.MMA R4, -RZ, RZ, 0, 0 ;  /* 0x00000000ff047435 */ /* 0x001fe200000001ff */
[----:B---3--:R-:W-:-:S05]  /*03c0*/  IADD3 R7, RZ, -R5, RZ ;  /* 0x80000005ff077210 */ /* 0x008fca0007ffe0ff */
[----:B------:R-:W-:-:S04]  /*03d0*/  IMAD R7, R7, R6, RZ ;  /* 0x0000000607077224 */ /* 0x000fc800078e02ff */
[----:B------:R-:W-:Y:S01]  /*03e0*/  IMAD.HI.U32 R5, R5, R7, R4 ;  /* 0x0000000705057227 */ /* 0x000fe200078e0004 */
[----:B------:R-:W-:Y:S02]  /*03f0*/  MOV R7, R8 ;  /* 0x0000000800077202 */ /* 0x000fe40000000f00 */
[----:B------:R-:W0:Y:S03]  /*0400*/  @P1 LDC.64 R8, c[0x0][0x270] ;  /* 0x00009c00ff081b82 */ /* 0x000e260000000a00 */
[----:B------:R-:W-:-:S05]  /*0410*/  IMAD.HI.U32 R5, R5, R7, RZ ;  /* 0x0000000705057227 */ /* 0x000fca00078e00ff */
[----:B------:R-:W-:-:S05]  /*0420*/  IADD3 R3, -R5, RZ, RZ ;  /* 0x000000ff05037210 */ /* 0x000fca0007ffe1ff */
[----:B------:R-:W-:-:S05]  /*0430*/  IMAD R3, R6, R3, R7 ;  /* 0x0000000306037224 */ /* 0x000fca00078e0207 */
[----:B------:R-:W-:Y:S01]  /*0440*/  ISETP.GT.U32.AND P4, PT, R6, R3, PT ;  /* 0x000000030600720c */ /* 0x000fe20003f84070 */
[----:B0-----:R-:W-:-:S04]  /*0450*/  @P1 IMAD R25, R34, R8, RZ ;  /* 0x0000000822191224 */ /* 0x001fc800078e02ff */
[----:B------:R-:W-:-:S08]  /*0460*/  @P1 IMAD R25, R32, R9, R25 ;  /* 0x0000000920191224 */ /* 0x000fd000078e0219 */
[-C--:B------:R-:W-:Y:S02]  /*0470*/  @!P4 IADD3 R3, R3, -R6.reuse, RZ ;  /* 0x800000060303c210 */ /* 0x080fe40007ffe0ff */
[----:B------:R-:W-:Y:S02]  /*0480*/  @!P4 IADD3 R5, R5, 0x1, RZ ;  /* 0x000000010505c810 */ /* 0x000fe40007ffe0ff */
[----:B------:R-:W-:Y:S02]  /*0490*/  ISETP.GE.U32.AND P0, PT, R3, R6, PT ;  /* 0x000000060300720c */ /* 0x000fe40003f06070 */
[C---:B------:R-:W-:Y:S01]  /*04a0*/  LOP3.LUT R3, R11.reuse, UR12, RZ, 0x3c, !PT ;  /* 0x0000000c0b037c12 */ /* 0x040fe2000f8e3cff */
[----:B------:R-:W0:Y:S01]  /*04b0*/  @P3 LDC.64 R6, c[0x0][0x270] ;  /* 0x00009c00ff063b82 */ /* 0x000e220000000a00 */
[----:B------:R-:W-:Y:S02]  /*04c0*/  ISETP.NE.AND P4, PT, R11, RZ, PT ;  /* 0x000000ff0b00720c */ /* 0x000fe40003f85270 */
[----:B------:R-:W-:-:S02]  /*04d0*/  ISETP.GE.AND P5, PT, R3, RZ, PT ;  /* 0x000000ff0300720c */ /* 0x000fc40003fa6270 */
[----:B------:R-:W-:-:S04]  /*04e0*/  SHF.L.U32 R3, R33, 0x1, RZ ;  /* 0x0000000121037819 */ /* 0x000fc800000006ff */
[----:B------:R-:W-:Y:S02]  /*04f0*/  LOP3.LUT R3, R3, 0x6, RZ, 0xc0, !PT ;  /* 0x0000000603037812 */ /* 0x000fe400078ec0ff */
[----:B------:R-:W-:-:S04]  /*0500*/  @P0 IADD3 R5, R5, 0x1, RZ ;  /* 0x0000000105050810 */ /* 0x000fc80007ffe0ff */
[----:B------:R-:W-:-:S04]  /*0510*/  MOV R19, R5 ;  /* 0x0000000500137202 */ /* 0x000fc80000000f00 */
[----:B------:R-:W-:Y:S02]  /*0520*/  @!P5 IADD3 R19, -R19, RZ, RZ ;  /* 0x000000ff1313d210 */ /* 0x000fe40007ffe1ff */
[----:B------:R-:W-:Y:S02]  /*0530*/  @!P4 LOP3.LUT R19, RZ, R11, RZ, 0x33, !PT ;  /* 0x0000000bff13c212 */ /* 0x000fe400078e33ff */
[----:B------:R-:W-:Y:S02]  /*0540*/  ISETP.GE.U32.AND P4, PT, R2, UR14, PT ;  /* 0x0000000e02007c0c */ /* 0x000fe4000bf86070 */
[----:B------:R-:W-:Y:S02]  /*0550*/  IADD3 R20, -R19, RZ, RZ ;  /* 0x000000ff13147210 */ /* 0x000fe40007ffe1ff */
[----:B------:R-:W-:Y:S02]  /*0560*/  SHF.R.S32.HI R4, RZ, 0x1f, R19 ;  /* 0x0000001fff047819 */ /* 0x000fe40000011413 */
[----:B------:R-:W-:Y:S01]  /*0570*/  ISETP.GE.AND.EX P4, PT, R31, UR15, PT, P4 ;  /* 0x0000000f1f007c0c */ /* 0x000fe2000bf86340 */
[----:B------:R-:W-:-:S02]  /*0580*/  IMAD R20, R11, R20, UR12 ;  /* 0x0000000c0b147e24 */ /* 0x000fc4000f8e0214 */
[----:B------:R-:W-:Y:S01]  /*0590*/  IMAD R10, R4, UR6, RZ ;  /* 0x00000006040a7c24 */ /* 0x000fe2000f8e02ff */
[----:B------:R-:W-:Y:S01]  /*05a0*/  ISETP.GT.U32.OR P4, PT, R33, 0x7f, P4 ;  /* 0x0000007f2100780c */ /* 0x000fe20002784470 */
[----:B------:R-:W3:Y:S01]  /*05b0*/  @P1 LDC.64 R4, c[0x0][0x220] ;  /* 0x00008800ff041b82 */ /* 0x000ee20000000a00 */
[----:B------:R-:W-:Y:S01]  /*05c0*/  LEA R20, R20, R3, 0x3 ;  /* 0x0000000314147211 */ /* 0x000fe200078e18ff */
[----:B------:R-:W-:Y:S01]  /*05d0*/  IMAD R17, R19, UR7, R10 ;  /* 0x0000000713117c24 */ /* 0x000fe2000f8e020a */
[----:B------:R-:W-:Y:S02]  /*05e0*/  SHF.R.S32.HI R3, RZ, 0x1f, R23 ;  /* 0x0000001fff037819 */ /* 0x000fe40000011417 */
[----:B------:R-:W-:-:S03]  /*05f0*/  SHF.R.S32.HI R21, RZ, 0x1f, R20 ;  /* 0x0000001fff157819 */ /* 0x000fc60000011414 */
[----:B0-----:R-:W-:Y:S02]  /*0600*/  @P3 IMAD R10, R3, R6, RZ ;  /* 0x00000006030a3224 */ /* 0x001fe400078e02ff */
[----:B------:R-:W-:-:S04]  /*0610*/  IMAD.WIDE.U32 R18, R19, UR6, R20 ;  /* 0x0000000613127c25 */ /* 0x000fc8000f8e0014 */
[----:B------:R-:W-:Y:S01]  /*0620*/  @P3 IMAD R3, R23, R7, R10 ;  /* 0x0000000717033224 */ /* 0x000fe200078e020a */
[----:B------:R-:W-:Y:S02]  /*0630*/  IADD3 R17, R19, R17, RZ ;  /* 0x0000001113117210 */ /* 0x000fe40007ffe0ff */
[-C--:B------:R-:W-:Y:S02]  /*0640*/  @P1 MOV R16, R18.reuse ;  /* 0x0000001200101202 */ /* 0x080fe40000000f00 */
[----:B------:R-:W-:Y:S02]  /*0650*/  @P3 MOV R10, R18 ;  /* 0x00000012000a3202 */ /* 0x000fe40000000f00 */
[----:B------:R-:W-:Y:S01]  /*0660*/  @P3 MOV R11, R17 ;  /* 0x00000011000b3202 */ /* 0x000fe20000000f00 */
[----:B------:R-:W-:-:S04]  /*0670*/  @P1 IMAD.WIDE.U32 R8, R32, R8, R16 ;  /* 0x0000000820081225 */ /* 0x000fc800078e0010 */
[----:B------:R-:W-:Y:S01]  /*0680*/  @P3 IMAD.WIDE.U32 R6, R23, R6, R10 ;  /* 0x0000000617063225 */ /* 0x000fe200078e000a */
[----:B------:R-:W-:Y:S01]  /*0690*/  @P1 IADD3 R25, R9, R25, RZ ;  /* 0x0000001909191210 */ /* 0x000fe20007ffe0ff */
[----:B------:R-:W0:Y:S01]  /*06a0*/  @!P4 LDC.64 R10, c[0x0][0x270] ;  /* 0x00009c00ff0acb82 */ /* 0x000e220000000a00 */
[C---:B---3--:R-:W-:Y:S02]  /*06b0*/  @P1 LEA R4, P0, R8.reuse, R4, 0x1 ;  /* 0x0000000408041211 */ /* 0x048fe400078008ff */
[----:B------:R-:W-:Y:S02]  /*06c0*/  @P3 IADD3 R3, R7, R3, RZ ;  /* 0x0000000307033210 */ /* 0x000fe40007ffe0ff */
[----:B------:R-:W-:Y:S02]  /*06d0*/  @P1 LEA.HI.X R5, R8, R5, R25, 0x1, P0 ;  /* 0x0000000508051211 */ /* 0x000fe400000f0c19 */
[----:B-1----:R-:W-:Y:S01]  /*06e0*/  @P3 LEA R14, P0, R6, R14, 0x1 ;  /* 0x0000000e060e3211 */ /* 0x002fe200078008ff */
[----:B------:R-:W1:Y:S01]  /*06f0*/  @P2 LDC.64 R8, c[0x0][0x220] ;  /* 0x00008800ff082b82 */ /* 0x000e620000000a00 */
[----:B------:R-:W-:-:S02]  /*0700*/  SHF.R.S32.HI R23, RZ, 0x1f, R24 ;  /* 0x0000001fff177819 */ /* 0x000fc40000011418 */
[----:B------:R-:W-:Y:S01]  /*0710*/  @P3 LEA.HI.X R15, R6, R15, R3, 0x1, P0 ;  /* 0x0000000f060f3211 */ /* 0x000fe200000f0c03 */
[----:B------:R-:W-:Y:S02]  /*0720*/  HFMA2.MMA R3, -RZ, RZ, 0, 0 ;  /* 0x00000000ff037435 */ /* 0x000fe400000001ff */
[----:B--2---:R-:W-:Y:S02]  /*0730*/  @P2 IMAD R22, R23, R12, RZ ;  /* 0x0000000c17162224 */ /* 0x004fe400078e02ff */
[----:B------:R-:W2:Y:S01]  /*0740*/  @!P4 LDC.64 R6, c[0x0][0x220] ;  /* 0x00008800ff06cb82 */ /* 0x000ea20000000a00 */
[----:B------:R-:W-:-:S05]  /*0750*/  @P2 MOV R23, R17 ;  /* 0x0000001100172202 */ /* 0x000fca0000000f00 */
[----:B------:R3:W4:Y:S02]  /*0760*/  @P1 LDG.E R3, desc[UR8][R4.64] ;  /* 0x0000000804031981 */ /* 0x000724000c1e1900 */
[----:B---3--:R-:W-:Y:S01]  /*0770*/  @P2 IMAD R5, R24, R13, R22 ;  /* 0x0000000d18052224 */ /* 0x008fe200078e0216 */
[----:B------:R-:W-:Y:S02]  /*0780*/  @P2 MOV R22, R18 ;  /* 0x0000001200162202 */ /* 0x000fe40000000f00 */
[----:B------:R-:W-:-:S03]  /*0790*/  MOV R4, RZ ;  /* 0x000000ff00047202 */ /* 0x000fc60000000f00 */
[----:B------:R-:W-:-:S03]  /*07a0*/  @P2 IMAD.WIDE.U32 R12, R24, R12, R22 ;  /* 0x0000000c180c2225 */ /* 0x000fc600078e0016 */
[----:B------:R3:W5:Y:S01]  /*07b0*/  @P3 LDG.E R4, desc[UR8][R14.64] ;  /* 0x000000080e043981 */ /* 0x000762000c1e1900 */
[----:B0-----:R-:W-:Y:S01]  /*07c0*/  @!P4 IMAD R23, R31, R10, RZ ;  /* 0x0000000a1f17c224 */ /* 0x001fe200078e02ff */
[----:B------:R-:W-:Y:S01]  /*07d0*/  @P2 IADD3 R13, R13, R5, RZ ;  /* 0x000000050d0d2210 */ /* 0x000fe20007ffe0ff */
[----:B------:R-:W-:Y:S01]  /*07e0*/  HFMA2.MMA R5, -RZ, RZ, 0, 0 ;  /* 0x00000000ff057435 */ /* 0x000fe200000001ff */
[----:B-1----:R-:W-:Y:S01]  /*07f0*/  @P2 LEA R8, P0, R12, R8, 0x1 ;  /* 0x000000080c082211 */ /* 0x002fe200078008ff */
[----:B------:R-:W-:Y:S01]  /*0800*/  @!P4 IMAD R23, R2, R11, R23 ;  /* 0x0000000b0217c224 */ /* 0x000fe200078e0217 */
[----:B---3--:R-:W-:Y:S02]  /*0810*/  @!P4 MOV R14, R18 ;  /* 0x00000012000ec202 */ /* 0x008fe40000000f00 */
[----:B------:R-:W-:Y:S02]  /*0820*/  @!P4 MOV R15, R17 ;  /* 0x00000011000fc202 */ /* 0x000fe40000000f00 */
[----:B------:R-:W-:Y:S01]  /*0830*/  @P2 LEA.HI.X R9, R12, R9, R13, 0x1, P0 ;  /* 0x000000090c092211 */ /* 0x000fe200000f0c0d */
[----:B------:R-:W-:Y:S01]  /*0840*/  @!P4 IMAD.WIDE.U32 R10, R2, R10, R14 ;  /* 0x0000000a020ac225 */ /* 0x000fe200078e000e */
[----:B------:R-:W-:-:S03]  /*0850*/  MOV R26, RZ ;  /* 0x000000ff001a7202 */ /* 0x000fc60000000f00 */
[----:B------:R-:W3:Y:S01]  /*0860*/  @P2 LDG.E R5, desc[UR8][R8.64] ;  /* 0x0000000808052981 */ /* 0x000ee2000c1e1900 */
[----:B------:R-:W-:Y:S02]  /*0870*/  @!P4 IADD3 R23, R11, R23, RZ ;  /* 0x000000170b17c210 */ /* 0x000fe40007ffe0ff */
[----:B--2---:R-:W-:-:S04]  /*0880*/  @!P4 LEA R6, P0, R10, R6, 0x1 ;  /* 0x000000060a06c211 */ /* 0x004fc800078008ff */
[----:B------:R-:W-:-:S05]  /*0890*/  @!P4 LEA.HI.X R7, R10, R7, R23, 0x1, P0 ;  /* 0x000000070a07c211 */ /* 0x000fca00000f0c17 */
[----:B------:R0:W2:Y:S01]  /*08a0*/  @!P4 LDG.E R26, desc[UR8][R6.64] ;  /* 0x00000008061ac981 */ /* 0x0000a2000c1e1900 */
[----:B------:R-:W-:Y:S02]  /*08b0*/  SHF.R.S32.HI R11, RZ, 0x1f, R28 ;  /* 0x0000001fff0b7819 */ /* 0x000fe4000001141c */
[----:B------:R-:W-:-:S04]  /*08c0*/  ISETP.GE.U32.AND P0, PT, R28, UR14, PT ;  /* 0x0000000e1c007c0c */ /* 0x000fc8000bf06070 */
[----:B------:R-:W-:-:S04]  /*08d0*/  ISETP.GE.AND.EX P0, PT, R11, UR15, PT, P0 ;  /* 0x0000000f0b007c0c */ /* 0x000fc8000bf06300 */
[----:B------:R-:W-:-:S13]  /*08e0*/  ISETP.LT.U32.AND P0, PT, R33, 0x80, !P0 ;  /* 0x000000802100780c */ /* 0x000fda0004701070 */
[----:B0-----:R-:W0:Y:S08]  /*08f0*/  @P0 LDC.64 R6, c[0x0][0x270] ;  /* 0x00009c00ff060b82 */ /* 0x001e300000000a00 */
        /* <DEDUP_REMOVED lines=8> */
[----:B-1----:R-:W-:-:S04]  /*0980*/  @P0 LEA R8, P5, R6, R8, 0x1 ;  /* 0x0000000806080211 */ /* 0x002fc800078a08ff */
[----:B------:R-:W-:Y:S01]  /*0990*/  @P0 LEA.HI.X R9, R6, R9, R10, 0x1, P5 ;  /* 0x0000000906090211 */ /* 0x000fe200028f0c0a */
[----:B------:R-:W-:Y:S01]  /*09a0*/  HFMA2.MMA R6, -RZ, RZ, 0, 0 ;  /* 0x00000000ff067435 */ /* 0x000fe200000001ff */
[----:B------:R-:W-:-:S09]  /*09b0*/  ISETP.GE.U32.AND P5, PT, R25, UR14, PT ;  /* 0x0000000e19007c0c */ /* 0x000fd2000bfa6070 */
[----:B------:R0:W2:Y:S01]  /*09c0*/  @P0 LDG.E R6, desc[UR8][R8.64] ;  /* 0x0000000808060981 */ /* 0x0000a2000c1e1900 */
[--C-:B----4-:R-:W-:Y:S02]  /*09d0*/  HADD2.F32 R23, -RZ, R3.reuse.H1_H1 ;  /* 0x30000003ff177230 */ /* 0x110fe40000004100 */
[----:B------:R-:W-:-:S03]  /*09e0*/  HADD2.F32 R12, -RZ, R3.H0_H0 ;  /* 0x20000003ff0c7230 */ /* 0x000fc60000004100 */
[----:B------:R-:W-:Y:S02]  /*09f0*/  FMUL.FTZ R7, R23, R23 ;  /* 0x0000001717077220 */ /* 0x000fe40000410000 */
[C---:B------:R-:W-:Y:S02]  /*0a00*/  FADD.FTZ R23, R12.reuse, R23 ;  /* 0x000000170c177221 */ /* 0x040fe40000010000 */
[----:B------:R-:W-:Y:S01]  /*0a10*/  FFMA.FTZ R12, R12, R12, R7 ;  /* 0x0000000c0c0c7223 */ /* 0x000fe20000010007 */
[----:B------:R-:W-:Y:S01]  /*0a20*/  SHF.R.S32.HI R7, RZ, 0x1f, R25 ;  /* 0x0000001fff077819 */ /* 0x000fe20000011419 */
[--C-:B-----5:R-:W-:Y:S02]  /*0a30*/  HADD2.F32 R15, -RZ, R4.reuse.H1_H1 ;  /* 0x30000004ff0f7230 */ /* 0x120fe40000004100 */
[----:B------:R-:W-:-:S03]  /*0a40*/  HADD2.F32 R14, -RZ, R4.H0_H0 ;  /* 0x20000004ff0e7230 */ /* 0x000fc60000004100 */
[----:B------:R-:W-:Y:S02]  /*0a50*/  FMUL.FTZ R11, R15, R15 ;  /* 0x0000000f0f0b7220 */ /* 0x000fe40000410000 */
[C---:B------:R-:W-:Y:S01]  /*0a60*/  FADD.FTZ R15, R14.reuse, R15 ;  /* 0x0000000f0e0f7221 */ /* 0x040fe20000010000 */
[----:B------:R-:W-:Y:S01]  /*0a70*/  ISETP.GE.AND.EX P5, PT, R7, UR15, PT, P5 ;  /* 0x0000000f07007c0c */ /* 0x000fe2000bfa6350 */
[----:B------:R-:W-:-:S03]  /*0a80*/  FFMA.FTZ R14, R14, R14, R11 ;  /* 0x0000000e0e0e7223 */ /* 0x000fc6000001000b */
[----:B------:R-:W-:Y:S01]  /*0a90*/  ISETP.LT.U32.AND P0, PT, R33, 0x80, !P5 ;  /* 0x000000802100780c */ /* 0x000fe20006f01070 */
[--C-:B---3--:R-:W-:Y:S02]  /*0aa0*/  HADD2.F32 R11, -RZ, R5.reuse.H1_H1 ;  /* 0x30000005ff0b7230 */ /* 0x108fe40000004100 */
[----:B------:R-:W-:-:S03]  /*0ab0*/  HADD2.F32 R22, -RZ, R5.H0_H0 ;  /* 0x20000005ff167230 */ /* 0x000fc60000004100 */
[----:B------:R-:W-:Y:S02]  /*0ac0*/  FMUL.FTZ R13, R11, R11 ;  /* 0x0000000b0b0d7220 */ /* 0x000fe40000410000 */
[C---:B------:R-:W-:Y:S02]  /*0ad0*/  FADD.FTZ R24, R22.reuse, R11 ;  /* 0x0000000b16187221 */ /* 0x040fe40000010000 */
[----:B------:R-:W-:Y:S01]  /*0ae0*/  FFMA.FTZ R22, R22, R22, R13 ;  /* 0x0000001616167223 */ /* 0x000fe2000001000d */
[--C-:B--2---:R-:W-:Y:S02]  /*0af0*/  HADD2.F32 R10, -RZ, R26.reuse.H1_H1 ;  /* 0x3000001aff0a7230 */ /* 0x104fe40000004100 */
[----:B------:R-:W-:-:S03]  /*0b00*/  HADD2.F32 R13, -RZ, R26.H0_H0 ;  /* 0x2000001aff0d7230 */ /* 0x000fc60000004100 */
[----:B------:R-:W-:Y:S02]  /*0b10*/  FMUL.FTZ R11, R10, R10 ;  /* 0x0000000a0a0b7220 */ /* 0x000fe40000410000 */
[C---:B0-----:R-:W-:Y:S02]  /*0b20*/  FADD.FTZ R8, R13.reuse, R10 ;  /* 0x0000000a0d087221 */ /* 0x041fe40000010000 */
[----:B------:R-:W-:Y:S02]  /*0b30*/  FFMA.FTZ R13, R13, R13, R11 ;  /* 0x0000000d0d0d7223 */ /* 0x000fe4000001000b */
[----:B------:R-:W0:Y:S01]  /*0b40*/  @P0 LDC.64 R10, c[0x0][0x270] ;  /* 0x00009c00ff0a0b82 */ /* 0x000e220000000a00 */
[----:B------:R-:W-:Y:S01]  /*0b50*/  FADD.FTZ R8, RZ, R8 ;  /* 0x00000008ff087221 */ /* 0x000fe20000010000 */
[----:B------:R-:W-:-:S03]  /*0b60*/  @P0 MOV R9, R17 ;  /* 0x0000001100090202 */ /* 0x000fc60000000f00 */
[----:B------:R-:W-:Y:S01]  /*0b70*/  FADD.FTZ R23, R8, R23 ;  /* 0x0000001708177221 */ /* 0x000fe20000010000 */
[----:B------:R-:W-:Y:S01]  /*0b80*/  @P0 MOV R8, R18 ;  /* 0x0000001200080202 */ /* 0x000fe20000000f00 */
[----:B0-----:R-:W-:-:S04]  /*0b90*/  @P0 IMAD R7, R7, R10, RZ ;  /* 0x0000000a07070224 */ /* 0x001fc800078e02ff */
[C---:B------:R-:W-:Y:S02]  /*0ba0*/  @P0 IMAD R7, R25.reuse, R11, R7 ;  /* 0x0000000b19070224 */ /* 0x040fe400078e0207 */
[----:B------:R-:W-:Y:S02]  /*0bb0*/  @P0 IMAD.WIDE.U32 R10, R25, R10, R8 ;  /* 0x0000000a190a0225 */ /* 0x000fe400078e0008 */
[----:B------:R-:W0:Y:S03]  /*0bc0*/  @P0 LDC.64 R8, c[0x0][0x220] ;  /* 0x00008800ff080b82 */ /* 0x000e260000000a00 */
[----:B------:R-:W-:Y:S02]  /*0bd0*/  @P0 IADD3 R7, R11, R7, RZ ;  /* 0x000000070b070210 */ /* 0x000fe40007ffe0ff */
[----:B0-----:R-:W-:-:S04]  /*0be0*/  @P0 LEA R8, P5, R10, R8, 0x1 ;  /* 0x000000080a080211 */ /* 0x001fc800078a08ff */
[----:B------:R-:W-:Y:S01]  /*0bf0*/  @P0 LEA.HI.X R9, R10, R9, R7, 0x1, P5 ;  /* 0x000000090a090211 */ /* 0x000fe200028f0c07 */
[----:B------:R-:W-:-:S10]  /*0c00*/  HFMA2.MMA R7, -RZ, RZ, 0, 0 ;  /* 0x00000000ff077435 */ /* 0x000fd400000001ff */
[----:B------:R0:W2:Y:S01]  /*0c10*/  @P0 LDG.E R7, desc[UR8][R8.64] ;  /* 0x0000000808070981 */ /* 0x0000a2000c1e1900 */
[----:B------:R-:W-:-:S04]  /*0c20*/  ISETP.GE.U32.AND P0, PT, R27, UR14, PT ;  /* 0x0000000e1b007c0c */ /* 0x000fc8000bf06070 */
[----:B------:R-:W-:-:S04]  /*0c30*/  ISETP.GE.AND.EX P0, PT, R36, UR15, PT, P0 ;  /* 0x0000000f24007c0c */ /* 0x000fc8000bf06300 */
[----:B------:R-:W-:Y:S01]  /*0c40*/  ISETP.LT.U32.AND P0, PT, R33, 0x80, !P0 ;  /* 0x000000802100780c */ /* 0x000fe20004701070 */
[----:B------:R-:W-:-:S04]  /*0c50*/  FADD.FTZ R11, RZ, R13 ;  /* 0x0000000dff0b7221 */ /* 0x000fc80000010000 */
[----:B------:R-:W-:Y:S01]  /*0c60*/  FADD.FTZ R11, R11, R12 ;  /* 0x0000000c0b0b7221 */ /* 0x000fe20000010000 */
[----:B------:R-:W-:-:S07]  /*0c70*/  HADD2.F32 R25, -RZ, R6.H1_H1 ;  /* 0x30000006ff197230 */ /* 0x000fce0000004100 */
[----:B------:R-:W1:Y:S01]  /*0c80*/  @P0 LDC.64 R12, c[0x0][0x270] ;  /* 0x00009c00ff0c0b82 */ /* 0x000e620000000a00 */
[----:B------:R-:W-:Y:S01]  /*0c90*/  FADD.FTZ R15, R23, R15 ;  /* 0x0000000f170f7221 */ /* 0x000fe20000010000 */
[----:B------:R-:W-:Y:S02]  /*0ca0*/  HADD2.F32 R10, -RZ, R6.H0_H0 ;  /* 0x20000006ff0a7230 */ /* 0x000fe40000004100 */
[----:B------:R-:W-:-:S03]  /*0cb0*/  FMUL.FTZ R23, R25, R25 ;  /* 0x0000001919177220 */ /* 0x000fc60000410000 */
[C---:B0-----:R-:W-:Y:S01]  /*0cc0*/  FADD.FTZ R8, R10.reuse, R25 ;  /* 0x000000190a087221 */ /* 0x041fe20000010000 */
[----:B------:R-:W-:Y:S01]  /*0cd0*/  FFMA.FTZ R9, R10, R10, R23 ;  /* 0x0000000a0a097223 */ /* 0x000fe20000010017 */
[----:B------:R-:W-:-:S04]  /*0ce0*/  FADD.FTZ R11, R11, R14 ;  /* 0x0000000e0b0b7221 */ /* 0x000fc80000010000 */
[----:B------:R-:W-:Y:S01]  /*0cf0*/  FADD.FTZ R22, R11, R22 ;  /* 0x000000160b167221 */ /* 0x000fe20000010000 */
[----:B------:R-:W-:Y:S02]  /*0d00*/  @P0 MOV R11, R17 ;  /* 0x00000011000b0202 */ /* 0x000fe40000000f00 */
[----:B------:R-:W-:-:S04]  /*0d10*/  ISETP.GE.U32.AND P5, PT, R29, UR14, PT ;  /* 0x0000000e1d007c0c */ /* 0x000fc8000bfa6070 */
[----:B------:R-:W-:-:S04]  /*0d20*/  ISETP.GE.AND.EX P5, PT, R35, UR15, PT, P5 ;  /* 0x0000000f23007c0c */ /* 0x000fc8000bfa6350 */
[----:B------:R-:W-:Y:S01]  /*0d30*/  ISETP.LT.U32.AND P5, PT, R33, 0x80, !P5 ;  /* 0x000000802100780c */ /* 0x000fe20006fa1070 */
[----:B------:R-:W-:Y:S01]  /*0d40*/  FADD.FTZ R24, R15, R24 ;  /* 0x000000180f187221 */ /* 0x000fe20000010000 */
[--C-:B--2---:R-:W-:Y:S02]  /*0d50*/  HADD2.F32 R10, -RZ, R7.reuse.H1_H1 ;  /* 0x30000007ff0a7230 */ /* 0x104fe40000004100 */
[----:B------:R-:W-:-:S03]  /*0d60*/  HADD2.F32 R23, -RZ, R7.H0_H0 ;  /* 0x20000007ff177230 */ /* 0x000fc60000004100 */
[----:B------:R-:W-:Y:S02]  /*0d70*/  FMUL.FTZ R14, R10, R10 ;  /* 0x0000000a0a0e7220 */ /* 0x000fe40000410000 */
[C---:B------:R-:W-:Y:S01]  /*0d80*/  FADD.FTZ R25, R23.reuse, R10 ;  /* 0x0000000a17197221 */ /* 0x040fe20000010000 */
[----:B------:R-:W-:Y:S01]  /*0d90*/  @P0 MOV R10, R18 ;  /* 0x00000012000a0202 */ /* 0x000fe20000000f00 */
[----:B------:R-:W-:Y:S01]  /*0da0*/  FFMA.FTZ R23, R23, R23, R14 ;  /* 0x0000001717177223 */ /* 0x000fe2000001000e */
[----:B-1----:R-:W-:-:S04]  /*0db0*/  @P0 IMAD R14, R36, R12, RZ ;  /* 0x0000000c240e0224 */ /* 0x002fc800078e02ff */
[C---:B------:R-:W-:Y:S02]  /*0dc0*/  @P0 IMAD R14, R27.reuse, R13, R14 ;  /* 0x0000000d1b0e0224 */ /* 0x040fe400078e020e */
[----:B------:R-:W-:Y:S02]  /*0dd0*/  @P0 IMAD.WIDE.U32 R12, R27, R12, R10 ;  /* 0x0000000c1b0c0225 */ /* 0x000fe400078e000a */
[----:B------:R-:W0:Y:S03]  /*0de0*/  @P0 LDC.64 R10, c[0x0][0x220] ;  /* 0x00008800ff0a0b82 */ /* 0x000e260000000a00 */
[----:B------:R-:W-:Y:S02]  /*0df0*/  @P0 IADD3 R14, R13, R14, RZ ;  /* 0x0000000e0d0e0210 */ /* 0x000fe40007ffe0ff */
[----:B0-----:R-:W-:-:S04]  /*0e00*/  @P0 LEA R10, P6, R12, R10, 0x1 ;  /* 0x0000000a0c0a0211 */ /* 0x001fc800078c08ff */
[----:B------:R-:W-:Y:S02]  /*0e10*/  @P0 LEA.HI.X R11, R12, R11, R14, 0x1, P6 ;  /* 0x0000000b0c0b0211 */ /* 0x000fe400030f0c0e */
[----:B------:R-:W0:Y:S01]  /*0e20*/  @P5 LDC.64 R14, c[0x0][0x270] ;  /* 0x00009c00ff0e5b82 */ /* 0x000e220000000a00 */
[----:B------:R-:W-:-:S10]  /*0e30*/  HFMA2.MMA R12, -RZ, RZ, 0, 0 ;  /* 0x00000000ff0c7435 */ /* 0x000fd400000001ff */
[----:B------:R1:W2:Y:S02]  /*0e40*/  @P0 LDG.E R12, desc[UR8][R10.64] ;  /* 0x000000080a0c0981 */ /* 0x0002a4000c1e1900 */
[----:B-1----:R-:W-:Y:S02]  /*0e50*/  @P5 MOV R10, R18 ;  /* 0x00000012000a5202 */ /* 0x002fe40000000f00 */
        /* <DEDUP_REMOVED lines=9> */
[----:B------:R-:W3:Y:S01]  /*0ef0*/  @P5 LDG.E R13, desc[UR8][R10.64] ;  /* 0x000000080a0d5981 */ /* 0x000ee2000c1e1900 */
[----:B------:R-:W-:Y:S01]  /*0f00*/  FADD.FTZ R24, R24, R25 ;  /* 0x0000001918187221 */ /* 0x000fe20000010000 */
[----:B------:R-:W-:-:S03]  /*0f10*/  FADD.FTZ R22, R22, R23 ;  /* 0x0000001716167221 */ /* 0x000fc60000010000 */
[----:B------:R-:W-:Y:S01]  /*0f20*/  FADD.FTZ R24, R24, R8 ;  /* 0x0000000818187221 */ /* 0x000fe20000010000 */
[----:B------:R-:W-:Y:S01]  /*0f30*/  FADD.FTZ R9, R22, R9 ;  /* 0x0000000916097221 */ /* 0x000fe20000010000 */
[C---:B------:R-:W-:Y:S02]  /*0f40*/  ISETP.GT.AND P0, PT, R37.reuse, 0x1e, PT ;  /* 0x0000001e2500780c */ /* 0x040fe40003f04270 */
[----:B------:R-:W-:Y:S02]  /*0f50*/  ISETP.NE.AND P6, PT, R37, RZ, PT ;  /* 0x000000ff2500720c */ /* 0x000fe40003fc5270 */
[----:B------:R-:W-:Y:S01]  /*0f60*/  ISETP.NE.AND P5, PT, R33, RZ, PT ;  /* 0x000000ff2100720c */ /* 0x000fe20003fa5270 */
[----:B------:R-:W-:Y:S01]  /*0f70*/  BSSY B0, `(.L_x_2501) ;  /* 0x0000035000007945 */ /* 0x000fe20003800000 */
[--C-:B--2---:R-:W-:Y:S02]  /*0f80*/  HADD2.F32 R15, -RZ, R12.reuse.H1_H1 ;  /* 0x3000000cff0f7230 */ /* 0x104fe40000004100 */
[----:B------:R-:W-:-:S03]  /*0f90*/  HADD2.F32 R14, -RZ, R12.H0_H0 ;  /* 0x2000000cff0e7230 */ /* 0x000fc60000004100 */
[----:B------:R-:W-:Y:S02]  /*0fa0*/  FMUL.FTZ R23, R15, R15 ;  /* 0x0000000f0f177220 */ /* 0x000fe40000410000 */
[C---:B------:R-:W-:Y:S02]  /*0fb0*/  FADD.FTZ R15, R14.reuse, R15 ;  /* 0x0000000f0e0f7221 */ /* 0x040fe40000010000 */
[----:B------:R-:W-:Y:S02]  /*0fc0*/  FFMA.FTZ R14, R14, R14, R23 ;  /* 0x0000000e0e0e7223 */ /* 0x000fe40000010017 */
[----:B------:R-:W-:Y:S02]  /*0fd0*/  FADD.FTZ R15, R24, R15 ;  /* 0x0000000f180f7221 */ /* 0x000fe40000010000 */
[----:B------:R-:W-:Y:S01]  /*0fe0*/  FADD.FTZ R9, R9, R14 ;  /* 0x0000000e09097221 */ /* 0x000fe20000010000 */
[--C-:B---3--:R-:W-:Y:S02]  /*0ff0*/  HADD2.F32 R8, -RZ, R13.reuse.H1_H1 ;  /* 0x3000000dff087230 */ /* 0x108fe40000004100 */
[----:B------:R-:W-:-:S03]  /*1000*/  HADD2.F32 R23, -RZ, R13.H0_H0 ;  /* 0x2000000dff177230 */ /* 0x000fc60000004100 */
[----:B------:R-:W-:Y:S02]  /*1010*/  FMUL.FTZ R10, R8, R8 ;  /* 0x00000008080a7220 */ /* 0x000fe40000410000 */
[C---:B------:R-:W-:Y:S02]  /*1020*/  FADD.FTZ R8, R23.reuse, R8 ;  /* 0x0000000817087221 */ /* 0x040fe40000010000 */
        /* <DEDUP_REMOVED lines=41> */
.L_x_2502:
[----:B------:R-:W-:Y:S05]  /*12c0*/  BSYNC B0 ;  /* 0x0000000000007941 */ /* 0x000fea0003800000 */
.L_x_2501:
[----:B------:R-:W1:Y:S02]  /*12d0*/  LDC R8, c[0x0][0xc] ;  /* 0x00000300ff087b82 */ /* 0x000e640000000800 */
[----:B-1----:R-:W-:-:S13]  /*12e0*/  ISETP.GE.U32.AND P0, PT, R8, 0x2, PT ;  /* 0x000000020800780c */ /* 0x002fda0003f06070 */
[----:B------:R-:W-:Y:S05]  /*12f0*/  @!P0 BRA `(.L_x_2503) ;  /* 0x00000010007c8947 */ /* 0x000fea0003800000 */
        /* <DEDUP_REMOVED lines=10> */
[----:B------:R-:W1:Y:S01]  /*13a0*/  S2R R25, SR_CTAID.X ;  /* 0x0000000000197919 */ /* 0x000e620000002500 */
[----:B------:R-:W2:Y:S01]  /*13b0*/  S2UR UR6, SR_CTAID.Y ;  /* 0x00000000000679c3 */ /* 0x000ea20000002600 */
[----:B------:R-:W-:-:S06]  /*13c0*/  ULOP3.LUT UP0, URZ, UR4, 0x2, URZ, 0xc0, !UPT ;  /* 0x00000002043f7892 */ /* 0x000fcc000f80c03f */
[----:B------:R-:W-:Y:S02]  /*13d0*/  PLOP3.LUT P0, PT, PT, PT, UP0, 0x80, 0x0 ;  /* 0x000000000000781c */ /* 0x000fe40003f0f008 */
[----:B--2---:R-:W-:Y:S01]  /*13e0*/  MOV R0, UR6 ;  /* 0x0000000600007c02 */ /* 0x004fe20008000f00 */
[----:B------:R-:W-:Y:S02]  /*13f0*/  UMOV UR6, 0xffffffff ;  /* 0xffffffff00067882 */ /* 0x000fe40000000000 */
[----:B------:R-:W-:Y:S02]  /*1400*/  USEL UR6, UR6, 0x1, UP0 ;  /* 0x0000000106067887 */ /* 0x000fe40008000000 */
[----:B-1----:R-:W-:-:S04]  /*1410*/  IMAD R25, R25, UR11, R0 ;  /* 0x0000000b19197c24 */ /* 0x002fc8000f8e0200 */
[----:B------:R-:W-:Y:S01]  /*1420*/  MOV R9, UR6 ;  /* 0x0000000600097c02 */ /* 0x000fe20008000f00 */
[----:B------:R-:W-:-:S05]  /*1430*/  IMAD.WIDE.U32 R24, R25, 0x8, R22 ;  /* 0x0000000819187825 */ /* 0x000fca00078e0016 */
[----:B------:R1:W-:Y:S01]  /*1440*/  STG.E.64 desc[UR8][R24.64], R14 ;  /* 0x0000000e18007986 */ /* 0x0003e2000c101b08 */
[----:B------:R-:W-:Y:S06]  /*1450*/  MEMBAR.ALL.GPU ;  /* 0x0000000000007992 */ /* 0x000fec000000a000 */
[----:B------:R-:W-:-:S00]  /*1460*/  ERRBAR ;  /* 0x00000000000079ab */ /* 0x000fc00000000000 */
[----:B------:R-:W-:Y:S06]  /*1470*/  CGAERRBAR ;  /* 0x00000000000075ab */ /* 0x000fec0000000000 */
[----:B------:R2:W-:Y:S01]  /*1480*/  REDG.E.ADD.S32.STRONG.GPU desc[UR8][R10.64], R9 ;  /* 0x000000090a00798e */ /* 0x0005e2000c10e388 */
[----:B-1----:R-:W-:-:S04]  /*1490*/  SEL R24, R8, RZ, !P0 ;  /* 0x000000ff08187207 */ /* 0x002fc80004000000 */
[----:B------:R-:W-:-:S13]  /*14a0*/  ISETP.NE.AND P0, PT, R24, -0x1, PT ;  /* 0xffffffff1800780c */ /* 0x000fda0003f05270 */
[----:B--2---:R-:W-:Y:S05]  /*14b0*/  @!P0 BRA `(.L_x_2504) ;  /* 0x0000000000148947 */ /* 0x004fea0003800000 */
.L_x_2505:
[----:B------:R-:W2:Y:S04]  /*14c0*/  LDG.E.STRONG.GPU R9, desc[UR8][R10.64] ;  /* 0x000000080a097981 */ /* 0x000ea8000c1ef900 */
[----:B--2---:R-:W-:Y:S01]  /*14d0*/  CCTL.IVALL ;  /* 0x00000000ff00798f */ /* 0x004fe20002000000 */
[----:B------:R-:W-:Y:S05]  /*14e0*/  YIELD ;  /* 0x0000000000007946 */ /* 0x000fea0003800000 */
[----:B------:R-:W-:-:S13]  /*14f0*/  ISETP.NE.AND P0, PT, R9, R24, PT ;  /* 0x000000180900720c */ /* 0x000fda0003f05270 */
[----:B------:R-:W-:Y:S05]  /*1500*/  @P0 BRA `(.L_x_2505) ;  /* 0xfffffffc00ec0947 */ /* 0x000fea000383ffff */
.L_x_2504:
        /* <DEDUP_REMOVED lines=17> */
.L_x_2509:
[----:B------:R-:W-:-:S13]  /*1620*/  ISETP.EQ.OR P6, PT, R10, UR10, P5 ;  /* 0x0000000a0a007c0c */ /* 0x000fda000afc2670 */
[----:B------:R-:W-:-:S04]  /*1630*/  @!P6 IMAD R25, R10, UR11, R0 ;  /* 0x0000000b0a19ec24 */ /* 0x000fc8000f8e0200 */
[----:B------:R-:W-:-:S06]  /*1640*/  @!P6 IMAD.WIDE.U32 R24, R25, 0x8, R22 ;  /* 0x000000081918e825 */ /* 0x000fcc00078e0016 */
[----:B------:R-:W0:Y:S01]  /*1650*/  @!P6 LDG.E.64 R24, desc[UR8][R24.64] ;  /* 0x000000081818e981 */ /* 0x000e22000c1e1b00 */
[----:B------:R-:W-:Y:S01]  /*1660*/  IADD3 R11, R10, 0x1, RZ ;  /* 0x000000010a0b7810 */ /* 0x000fe20007ffe0ff */
[----:B0-----:R-:W-:Y:S01]  /*1670*/  @!P6 FADD.FTZ R14, R14, R24 ;  /* 0x000000180e0ee221 */ /* 0x001fe20000010000 */
        /* <DEDUP_REMOVED lines=109> */
.L_x_2508:
[----:B------:R-:W-:-:S13]  /*1d50*/  ISETP.GT.AND P6, PT, R9, 0x4, PT ;  /* 0x000000040900780c */ /* 0x000fda0003fc4270 */
[----:B------:R-:W-:Y:S05]  /*1d60*/  @!P6 BRA `(.L_x_2510) ;  /* 0x0000000000ece947 */ /* 0x000fea0003800000 */
[----:B------:R-:W-:-:S13]  /*1d70*/  ISETP.EQ.OR P0, PT, R10, UR10, P5 ;  /* 0x0000000a0a007c0c */ /* 0x000fda000af02670 */
[----:B------:R-:W-:-:S04]  /*1d80*/  @!P0 IMAD R25, R10, UR11, R0 ;  /* 0x0000000b0a198c24 */ /* 0x000fc8000f8e0200 */
[----:B------:R-:W-:-:S06]  /*1d90*/  @!P0 IMAD.WIDE.U32 R24, R25, 0x8, R22 ;  /* 0x0000000819188825 */ /* 0x000fcc00078e0016 */
[----:B------:R-:W0:Y:S01]  /*1da0*/  @!P0 LDG.E.64 R24, desc[UR8][R24.64] ;  /* 0x0000000818188981 */ /* 0x000e22000c1e1b00 */
[----:B------:R-:W-:-:S04]  /*1db0*/  IADD3 R11, R10, 0x1, RZ ;  /* 0x000000010a0b7810 */ /* 0x000fc80007ffe0ff */
[----:B------:R-:W-:-:S13]  /*1dc0*/  ISETP.EQ.OR P6, PT, R11, UR10, P5 ;  /* 0x0000000a0b007c0c */ /* 0x000fda000afc2670 */
[----:B------:R-:W-:Y:S02]  /*1dd0*/  @!P6 IMAD R11, R11, UR11, R0 ;  /* 0x0000000b0b0bec24 */ /* 0x000fe4000f8e0200 */
[----:B0-----:R-:W-:Y:S01]  /*1de0*/  @!P0 FADD.FTZ R14, R14, R24 ;  /* 0x000000180e0e8221 */ /* 0x001fe20000010000 */
[----:B------:R-:W-:Y:S01]  /*1df0*/  @!P0 FADD.FTZ R15, R15, R25 ;  /* 0x000000190f0f8221 */ /* 0x000fe20000010000 */
[----:B------:R-:W-:-:S06]  /*1e00*/  @!P6 IMAD.WIDE.U32 R24, R11, 0x8, R22 ;  /* 0x000000080b18e825 */ /* 0x000fcc00078e0016 */
[----:B------:R-:W2:Y:S01]  /*1e10*/  @!P6 LDG.E.64 R24, desc[UR8][R24.64] ;  /* 0x000000081818e981 */ /* 0x000ea2000c1e1b00 */
[----:B------:R-:W-:-:S04]  /*1e20*/  IADD3 R11, R10, 0x2, RZ ;  /* 0x000000020a0b7810 */ /* 0x000fc80007ffe0ff */
[----:B------:R-:W-:-:S13]  /*1e30*/  ISETP.EQ.OR P0, PT, R11, UR10, P5 ;  /* 0x0000000a0b007c0c */ /* 0x000fda000af02670 */
[----:B------:R-:W-:Y:S02]  /*1e40*/  @!P0 IMAD R11, R11, UR11, R0 ;  /* 0x0000000b0b0b8c24 */ /* 0x000fe4000f8e0200 */
[----:B--2---:R-:W-:Y:S01]  /*1e50*/  @!P6 FADD.FTZ R14, R14, R24 ;  /* 0x000000180e0ee221 */ /* 0x004fe20000010000 */
        /* <DEDUP_REMOVED lines=38> */
[----:B------:R-:W-:Y:S02]  /*20c0*/  IADD3 R9, R9, -0x4, RZ ;  /* 0xfffffffc09097810 */ /* 0x000fe40007ffe0ff */
[----:B------:R-:W-:Y:S02]  /*20d0*/  PLOP3.LUT P0, PT, PT, PT, PT, 0x8, 0x0 ;  /* 0x000000000000781c */ /* 0x000fe40003f0e170 */
[----:B------:R-:W-:Y:S02]  /*20e0*/  IADD3 R9, R9, -0x4, RZ ;  /* 0xfffffffc09097810 */ /* 0x000fe40007ffe0ff */
[----:B------:R-:W-:Y:S01]  /*20f0*/  IADD3 R10, R10, 0x4, RZ ;  /* 0x000000040a0a7810 */ /* 0x000fe20007ffe0ff */
[----:B--2---:R-:W-:Y:S01]  /*2100*/  @!P6 FADD.FTZ R14, R14, R24 ;  /* 0x000000180e0ee221 */ /* 0x004fe20000010000 */
[----:B------:R-:W-:-:S07]  /*2110*/  @!P6 FADD.FTZ R15, R15, R25 ;  /* 0x000000190f0fe221 */ /* 0x000fce0000010000 */
.L_x_2510:
[----:B------:R-:W-:-:S13]  /*2120*/  ISETP.NE.OR P0, PT, R9, RZ, P0 ;  /* 0x000000ff0900720c */ /* 0x000fda0000705670 */
[----:B------:R-:W-:Y:S05]  /*2130*/  @!P0 BRA `(.L_x_2506) ;  /* 0x00000000007c8947 */ /* 0x000fea0003800000 */
.L_x_2507:
        /* <DEDUP_REMOVED lines=26> */
[----:B------:R-:W-:Y:S02]  /*22e0*/  IADD3 R10, R10, 0x4, RZ ;  /* 0x000000040a0a7810 */ /* 0x000fe40007ffe0ff */
[----:B------:R-:W-:Y:S01]  /*22f0*/  ISETP.NE.AND P0, PT, R9, RZ, PT ;  /* 0x000000ff0900720c */ /* 0x000fe20003f05270 */
[----:B--2---:R-:W-:Y:S01]  /*2300*/  @!P6 FADD.FTZ R14, R14, R24 ;  /* 0x000000180e0ee221 */ /* 0x004fe20000010000 */
[----:B------:R-:W-:-:S11]  /*2310*/  @!P6 FADD.FTZ R15, R15, R25 ;  /* 0x000000190f0fe221 */ /* 0x000fd60000010000 */
[----:B------:R-:W-:Y:S05]  /*2320*/  @P0 BRA `(.L_x_2507) ;  /* 0xfffffffc00840947 */ /* 0x000fea000383ffff */
.L_x_2506:
        /* <DEDUP_REMOVED lines=11> */
.L_x_2512:
[----:B------:R-:W-:Y:S05]  /*23e0*/  BSYNC B0 ;  /* 0x0000000000007941 */ /* 0x000fea0003800000 */
.L_x_2511:
        /* <DEDUP_REMOVED lines=16> */
.L_x_2503:
[----:B------:R-:W-:Y:S01]  /*24f0*/  ULDC.64 UR6, c[0x0][0x218] ;  /* 0x0000860000067ab9 */ /* 0x000fe20000000a00 */
[----:B------:R-:W-:Y:S01]  /*2500*/  LOP3.LUT P0, RZ, R33, UR10, RZ, 0xfc, !PT ;  /* 0x0000000a21ff7c12 */ /* 0x000fe2000f80fcff */
[----:B------:R-:W-:Y:S01]  /*2510*/  ULDC UR14, c[0x0][0x2a4] ;  /* 0x0000a900000e7ab9 */ /* 0x000fe20000000800 */
[----:B------:R-:W-:Y:S01]  /*2520*/  ISETP.EQ.U32.AND P6, PT, RZ, UR6, PT ;  /* 0x00000006ff007c0c */ /* 0x000fe2000bfc2070 */
[----:B------:R-:W-:Y:S01]  /*2530*/  UMOV UR6, 0x400 ;  /* 0x0000040000067882 */ /* 0x000fe20000000000 */
[----:B------:R-:W-:Y:S01]  /*2540*/  MOV R21, UR12 ;  /* 0x0000000c00157c02 */ /* 0x000fe20008000f00 */
[----:B------:R-:W-:Y:S01]  /*2550*/  ULDC.64 UR16, c[0x0][0x228] ;  /* 0x00008a0000107ab9 */ /* 0x000fe20000000a00 */
[----:B------:R-:W-:Y:S01]  /*2560*/  ISETP.EQ.OR.EX P0, PT, RZ, UR7, P0, P6 ;  /* 0x00000007ff007c0c */ /* 0x000fe20008702760 */
[----:B------:R-:W1:Y:S01]  /*2570*/  S2UR UR7, SR_CgaCtaId ;  /* 0x00000000000779c3 */ /* 0x000e620000008800 */
[----:B------:R-:W-:Y:S01]  /*2580*/  SHF.R.S32.HI R23, RZ, 0x1f, R20 ;  /* 0x0000001fff177819 */ /* 0x000fe20000011414 */
[----:B------:R-:W-:-:S10]  /*2590*/  ULDC.64 UR18, c[0x0][0x230] ;  /* 0x00008c0000127ab9 */ /* 0x000fd40000000a00 */
[----:B------:R-:W2:Y:S01]  /*25a0*/  @!P0 LDC.64 R10, c[0x0][0x218] ;  /* 0x00008600ff0a8b82 */ /* 0x000ea20000000a00 */
[----:B------:R-:W-:Y:S01]  /*25b0*/  @!P0 FMUL.FTZ R9, R15, UR14 ;  /* 0x0000000e0f098c20 */ /* 0x000fe20008410000 */
[----:B------:R-:W-:Y:S01]  /*25c0*/  @!P0 FMUL.FTZ R8, R14, UR14 ;  /* 0x0000000e0e088c20 */ /* 0x000fe20008410000 */
[----:B-1----:R-:W-:-:S09]  /*25d0*/  ULEA UR6, UR7, UR6, 0x18 ;  /* 0x0000000607067291 */ /* 0x002fd2000f8ec03f */
[----:B------:R-:W-:Y:S01]  /*25e0*/  @!P5 STS.64 [UR6+0x30], R14 ;  /* 0x0000300eff00d988 */ /* 0x000fe20008000a06 */
[----:B--2---:R-:W-:Y:S01]  /*25f0*/  @!P0 IMAD.WIDE R10, R21, 0x8, R10 ;  /* 0x00000008150a8825 */ /* 0x004fe200078e020a */
[C---:B------:R-:W-:Y:S02]  /*2600*/  SHF.L.U32 R21, R20.reuse, 0x2, RZ ;  /* 0x0000000214157819 */ /* 0x040fe400000006ff */
[----:B------:R-:W-:Y:S02]  /*2610*/  SHF.L.U64.HI R20, R20, 0x2, R23 ;  /* 0x0000000214147819 */ /* 0x000fe40000010217 */
[----:B------:R1:W-:Y:S01]  /*2620*/  @!P0 STG.E.64 desc[UR8][R10.64], R8 ;  /* 0x000000080a008986 */ /* 0x0003e2000c101b08 */
[----:B------:R-:W-:Y:S01]  /*2630*/  BAR.SYNC.DEFER_BLOCKING 0x0 ;  /* 0x0000000000007b1d */ /* 0x000fe20000010000 */
[C---:B-1----:R-:W-:Y:S02]  /*2640*/  IADD3 R10, P0, R21.reuse, UR16, RZ ;  /* 0x00000010150a7c10 */ /* 0x042fe4000ff1e0ff */
[----:B------:R-:W-:-:S02]  /*2650*/  IADD3 R8, P6, R21, UR18, RZ ;  /* 0x0000001215087c10 */ /* 0x000fc4000ffde0ff */
[C---:B------:R-:W-:Y:S02]  /*2660*/  IADD3.X R11, R20.reuse, UR17, RZ, P0, !PT ;  /* 0x00000011140b7c10 */ /* 0x040fe400087fe4ff */
[----:B------:R-:W-:-:S04]  /*2670*/  IADD3.X R9, R20, UR19, RZ, P6, !PT ;  /* 0x0000001314097c10 */ /* 0x000fc8000b7fe4ff */
[----:B------:R-:W2:Y:S04]  /*2680*/  LDG.E.64 R10, desc[UR8][R10.64] ;  /* 0x000000080a0a7981 */ /* 0x000ea8000c1e1b00 */
[----:B------:R-:W2:Y:S01]  /*2690*/  LDG.E.64 R8, desc[UR8][R8.64] ;  /* 0x0000000808087981 */ /* 0x000ea2000c1e1b00 */
[----:B------:R-:W-:Y:S01]  /*26a0*/  ISETP.NE.AND P6, PT, RZ, UR13, PT ;  /* 0x0000000dff007c0c */ /* 0x000fe2000bfc5270 */
[----:B------:R-:W-:Y:S02]  /*26b0*/  HADD2.F32 R21, -RZ, R26.H1_H1 ;  /* 0x3000001aff157230 */ /* 0x000fe40000004100 */
[----:B0-----:R-:W0:Y:S01]  /*26c0*/  LDS.64 R14, [UR6+0x30] ;  /* 0x00003006ff0e7984 */ /* 0x001e220008000a00 */
[--C-:B------:R-:W-:Y:S02]  /*26d0*/  HADD2.F32 R23, -RZ, R3.reuse.H0_H0 ;  /* 0x20000003ff177230 */ /* 0x100fe40000004100 */
[----:B------:R-:W-:-:S02]  /*26e0*/  HADD2.F32 R24, -RZ, R3.H1_H1 ;  /* 0x30000003ff187230 */ /* 0x000fc40000004100 */
[----:B0-----:R-:W-:-:S04]  /*26f0*/  FMUL.FTZ R22, R14, UR14 ;  /* 0x0000000e0e167c20 */ /* 0x001fc80008410000 */
[----:B------:R-:W-:Y:S01]  /*2700*/  FMUL.FTZ R20, R22, R22 ;  /* 0x0000001616147220 */ /* 0x000fe20000410000 */
[----:B------:R-:W-:-:S03]  /*2710*/  FADD.FTZ R21, R21, -R22 ;  /* 0x8000001615157221 */ /* 0x000fc60000010000 */
[----:B------:R-:W-:Y:S01]  /*2720*/  FFMA.FTZ R20, R15, UR14, -R20 ;  /* 0x0000000e0f147c23 */ /* 0x000fe20008010814 */
[----:B------:R-:W-:-:S04]  /*2730*/  HADD2.F32 R15, -RZ, R26.H0_H0 ;  /* 0x2000001aff0f7230 */ /* 0x000fc80000004100 */
[----:B------:R-:W-:Y:S01]  /*2740*/  FSETP.GTU.FTZ.AND P0, PT, R20, RZ, PT ;  /* 0x000000ff1400720b */ /* 0x000fe20003f1c000 */
[----:B------:R-:W-:-:S12]  /*2750*/  FADD.FTZ R14, R15, -R22 ;  /* 0x800000160f0e7221 */ /* 0x000fd80000010000 */
        /* <DEDUP_REMOVED lines=23> */
.L_x_2513:
[----:B------:R-:W-:Y:S04]  /*28d0*/  BSSY B0, `(.L_x_2514) ;  /* 0x000000e000007945 */ /* 0x000fe80003800000 */
[----:B------:R-:W-:Y:S05]  /*28e0*/  @P4 BRA `(.L_x_2515) ;  /* 0x0000000000304947 */ /* 0x000fea0003800000 */
        /* <DEDUP_REMOVED lines=12> */
.L_x_2515:
[----:B------:R-:W-:Y:S05]  /*29b0*/  BSYNC B0 ;  /* 0x0000000000007941 */ /* 0x000fea0003800000 */
.L_x_2514:
[--C-:B------:R-:W-:Y:S02]  /*29c0*/  HADD2.F32 R25, -RZ, R4.reuse.H0_H0 ;  /* 0x20000004ff197230 */ /* 0x100fe40000004100 */
[--C-:B------:R-:W-:Y:S01]  /*29d0*/  FADD.FTZ R23, R23, -R22.reuse ;  /* 0x8000001617177221 */ /* 0x100fe20000010000 */
[----:B------:R-:W-:Y:S02]  /*29e0*/  HADD2.F32 R15, -RZ, R4.H1_H1 ;  /* 0x30000004ff0f7230 */ /* 0x000fe40000004100 */
[--C-:B------:R-:W-:Y:S01]  /*29f0*/  FADD.FTZ R24, R24, -R22.reuse ;  /* 0x8000001618187221 */ /* 0x100fe20000010000 */
[----:B0-----:R-:W-:Y:S01]  /*2a00*/  IADD3 R3, R2, 0x80, RZ ;  /* 0x0000008002037810 */ /* 0x001fe20007ffe0ff */
[--C-:B------:R-:W-:Y:S01]  /*2a10*/  FADD.FTZ R25, R25, -R22.reuse ;  /* 0x8000001619197221 */ /* 0x100fe20000010000 */
[----:B------:R-:W-:Y:S01]  /*2a20*/  FMUL.FTZ R23, R23, UR6 ;  /* 0x0000000617177c20 */ /* 0x000fe20008410000 */
[----:B------:R-:W-:Y:S01]  /*2a30*/  FADD.FTZ R4, R15, -R22 ;  /* 0x800000160f047221 */ /* 0x000fe20000010000 */
[----:B------:R-:W-:Y:S01]  /*2a40*/  FMUL.FTZ R24, R24, UR6 ;  /* 0x0000000618187c20 */ /* 0x000fe20008410000 */
[----:B------:R-:W-:Y:S01]  /*2a50*/  ULDC.64 UR16, c[0x0][0x278] ;  /* 0x00009e0000107ab9 */ /* 0x000fe20000000a00 */
[----:B------:R-:W-:Y:S01]  /*2a60*/  FMUL.FTZ R25, R25, UR6 ;  /* 0x0000000619197c20 */ /* 0x000fe20008410000 */
[----:B------:R-:W-:Y:S01]  /*2a70*/  ISETP.GE.U32.AND P0, PT, R3, UR16, PT ;  /* 0x0000001003007c0c */ /* 0x000fe2000bf06070 */
[----:B------:R-:W-:Y:S01]  /*2a80*/  FMUL.FTZ R4, R4, UR6 ;  /* 0x0000000604047c20 */ /* 0x000fe20008410000 */
[----:B------:R-:W-:Y:S01]  /*2a90*/  FFMA.FTZ R23, R10, R23, R8 ;  /* 0x000000170a177223 */ /* 0x000fe20000010008 */
[----:B------:R-:W-:Y:S01]  /*2aa0*/  FFMA.FTZ R24, R11, R24, R9 ;  /* 0x000000180b187223 */ /* 0x000fe20000010009 */
[----:B------:R-:W-:Y:S09]  /*2ab0*/  @!P6 BRA `(.L_x_2516) ;  /* 0x000000000028e947 */ /* 0x000ff20003800000 */
        /* <DEDUP_REMOVED lines=10> */
.L_x_2516:
        /* <DEDUP_REMOVED lines=14> */
.L_x_2518:
[----:B------:R-:W-:Y:S05]  /*2c40*/  BSYNC B0 ;  /* 0x0000000000007941 */ /* 0x000fea0003800000 */
.L_x_2517:
[----:B0-----:R-:W-:Y:S01]  /*2c50*/  SHF.R.S32.HI R23, RZ, 0x1f, R3 ;  /* 0x0000001fff177819 */ /* 0x001fe20000011403 */
        /* <DEDUP_REMOVED lines=13> */
.L_x_2519:
[----:B------:R-:W-:Y:S04]  /*2d30*/  BSSY B0, `(.L_x_2520) ;  /* 0x0000010000007945 */ /* 0x000fe80003800000 */
[----:B------:R-:W-:Y:S05]  /*2d40*/  @!P3 BRA `(.L_x_2521) ;  /* 0x000000000038b947 */ /* 0x000fea0003800000 */
[----:B------:R-:W-:Y:S01]  /*2d50*/  IADD3 R31, R2, 0x40, RZ ;  /* 0x00000040021f7810 */ /* 0x000fe20007ffe0ff */
[----:B------:R-:W-:Y:S01]  /*2d60*/  ULDC.64 UR14, c[0x0][0x270] ;  /* 0x00009c00000e7ab9 */ /* 0x000fe20000000a00 */
[----:B------:R-:W-:Y:S02]  /*2d70*/  MOV R15, R17 ;  /* 0x00000011000f7202 */ /* 0x000fe40000000f00 */
[----:B------:R-:W-:Y:S02]  /*2d80*/  SHF.R.S32.HI R14, RZ, 0x1f, R31 ;  /* 0x0000001fff0e7819 */ /* 0x000fe4000001141f */
[----:B------:R-:W-:-:S03]  /*2d90*/  F2FP.F16.F32.PACK_AB R25, R4, R25 ;  /* 0x000000190419723e */ /* 0x000fc600000000ff */
[----:B------:R-:W-:-:S04]  /*2da0*/  IMAD R14, R14, UR14, RZ ;  /* 0x0000000e0e0e7c24 */ /* 0x000fc8000f8e02ff */
[----:B------:R-:W-:Y:S01]  /*2db0*/  IMAD R21, R31, UR15, R14 ;  /* 0x0000000f1f157c24 */ /* 0x000fe2000f8e020e */
[----:B------:R-:W-:-:S05]  /*2dc0*/  MOV R14, R18 ;  /* 0x00000012000e7202 */ /* 0x000fca0000000f00 */
[----:B------:R-:W-:Y:S01]  /*2dd0*/  IMAD.WIDE.U32 R14, R31, UR14, R14 ;  /* 0x0000000e1f0e7c25 */ /* 0x000fe2000f8e000e */
[----:B------:R-:W-:-:S04]  /*2de0*/  ULDC.64 UR14, c[0x0][0x210] ;  /* 0x00008400000e7ab9 */ /* 0x000fc80000000a00 */
[----:B------:R-:W-:Y:S02]  /*2df0*/  IADD3 R21, R15, R21, RZ ;  /* 0x000000150f157210 */ /* 0x000fe40007ffe0ff */
[----:B------:R-:W-:-:S04]  /*2e00*/  LEA R20, P4, R14, UR14, 0x1 ;  /* 0x0000000e0e147c11 */ /* 0x000fc8000f8808ff */
[----:B------:R-:W-:-:S05]  /*2e10*/  LEA.HI.X R21, R14, UR15, R21, 0x1, P4 ;  /* 0x0000000f0e157c11 */ /* 0x000fca000a0f0c15 */
[----:B------:R0:W-:Y:S04]  /*2e20*/  STG.E desc[UR8][R20.64], R25 ;  /* 0x0000001914007986 */ /* 0x0001e8000c101908 */
.L_x_2521:
[----:B------:R-:W-:Y:S05]  /*2e30*/  BSYNC B0 ;  /* 0x0000000000007941 */ /* 0x000fea0003800000 */
.L_x_2520:
[--C-:B------:R-:W-:Y:S01]  /*2e40*/  HADD2.F32 R15, -RZ, R5.reuse.H0_H0 ;  /* 0x20000005ff0f7230 */ /* 0x100fe20000004100 */
[----:B------:R-:W-:Y:S01]  /*2e50*/  ISETP.GE.AND.EX P4, PT, R23, UR17, PT, P0 ;  /* 0x0000001117007c0c */ /* 0x000fe2000bf86300 */
[----:B------:R-:W-:Y:S01]  /*2e60*/  HADD2.F32 R5, -RZ, R5.H1_H1 ;  /* 0x30000005ff057230 */ /* 0x000fe20000004100 */
[----:B------:R-:W-:Y:S01]  /*2e70*/  ISETP.GE.U32.AND P0, PT, R28, UR16, PT ;  /* 0x000000101c007c0c */ /* 0x000fe2000bf06070 */
[--C-:B0-----:R-:W-:Y:S02]  /*2e80*/  HADD2.F32 R21, -RZ, R7.reuse.H0_H0 ;  /* 0x20000007ff157230 */ /* 0x101fe40000004100 */
[--C-:B------:R-:W-:Y:S01]  /*2e90*/  FADD.FTZ R4, R15, -R22.reuse ;  /* 0x800000160f047221 */ /* 0x100fe20000010000 */
[----:B------:R-:W-:Y:S02]  /*2ea0*/  HADD2.F32 R7, -RZ, R7.H1_H1 ;  /* 0x30000007ff077230 */ /* 0x000fe40000004100 */
[--C-:B------:R-:W-:Y:S01]  /*2eb0*/  FADD.FTZ R5, R5, -R22.reuse ;  /* 0x8000001605057221 */ /* 0x100fe20000010000 */
[----:B------:R-:W-:Y:S01]  /*2ec0*/  ISETP.LT.U32.AND P4, PT, R33, 0x80, !P4 ;  /* 0x000000802100780c */ /* 0x000fe20006781070 */
[--C-:B------:R-:W-:Y:S01]  /*2ed0*/  FADD.FTZ R21, R21, -R22.reuse ;  /* 0x8000001615157221 */ /* 0x100fe20000010000 */
[----:B------:R-:W-:Y:S01]  /*2ee0*/  FADD.FTZ R20, R7, -R22 ;  /* 0x8000001607147221 */ /* 0x000fe20000010000 */
[----:B------:R-:W-:Y:S01]  /*2ef0*/  FMUL.FTZ R7, R4, UR6 ;  /* 0x0000000604077c20 */ /* 0x000fe20008410000 */
[----:B------:R-:W-:Y:S01]  /*2f00*/  FMUL.FTZ R24, R5, UR6 ;  /* 0x0000000605187c20 */ /* 0x000fe20008410000 */
[----:B------:R-:W-:Y:S01]  /*2f10*/  FMUL.FTZ R21, R21, UR6 ;  /* 0x0000000615157c20 */ /* 0x000fe20008410000 */
[----:B------:R-:W-:Y:S01]  /*2f20*/  FMUL.FTZ R20, R20, UR6 ;  /* 0x0000000614147c20 */ /* 0x000fe20008410000 */
        /* <DEDUP_REMOVED lines=13> */
.L_x_2522:
        /* <DEDUP_REMOVED lines=16> */
.L_x_2524:
[----:B------:R-:W-:Y:S05]  /*3100*/  BSYNC B0 ;  /* 0x0000000000007941 */ /* 0x000fea0003800000 */
.L_x_2523:
        /* <DEDUP_REMOVED lines=14> */
.L_x_2525:
[----:B------:R-:W-:Y:S04]  /*31f0*/  BSSY B0, `(.L_x_2526) ;  /* 0x000000e000007945 */ /* 0x000fe80003800000 */
[----:B------:R-:W-:Y:S05]  /*3200*/  @!P4 BRA `(.L_x_2527) ;  /* 0x000000000030c947 */ /* 0x000fea0003800000 */
[----:B------:R-:W-:Y:S01]  /*3210*/  ULDC.64 UR14, c[0x0][0x270] ;  /* 0x00009c00000e7ab9 */ /* 0x000fe20000000a00 */
[----:B------:R-:W-:Y:S01]  /*3220*/  MOV R4, R18 ;  /* 0x0000001200047202 */ /* 0x000fe20000000f00 */
[----:B------:R-:W-:Y:S01]  /*3230*/  IMAD R14, R23, UR14, RZ ;  /* 0x0000000e170e7c24 */ /* 0x000fe2000f8e02ff */
        /* <DEDUP_REMOVED lines=9> */
.L_x_2527:
[----:B------:R-:W-:Y:S05]  /*32d0*/  BSYNC B0 ;  /* 0x0000000000007941 */ /* 0x000fea0003800000 */
.L_x_2526:
[--C-:B------:R-:W-:Y:S01]  /*32e0*/  HADD2.F32 R3, -RZ, R6.reuse.H0_H0 ;  /* 0x20000006ff037230 */ /* 0x100fe20000004100 */
[----:B------:R-:W-:Y:S01]  /*32f0*/  ISETP.GE.U32.AND P4, PT, R27, UR16, PT ;  /* 0x000000101b007c0c */ /* 0x000fe2000bf86070 */
[----:B------:R-:W-:Y:S01]  /*3300*/  HADD2.F32 R5, -RZ, R6.H1_H1 ;  /* 0x30000006ff057230 */ /* 0x000fe20000004100 */
[----:B------:R-:W-:Y:S01]  /*3310*/  ISETP.GE.U32.AND P5, PT, R29, UR16, PT ;  /* 0x000000101d007c0c */ /* 0x000fe2000bfa6070 */
[--C-:B0-----:R-:W-:Y:S02]  /*3320*/  HADD2.F32 R15, -RZ, R12.reuse.H0_H0 ;  /* 0x2000000cff0f7230 */ /* 0x101fe40000004100 */
[--C-:B------:R-:W-:Y:S01]  /*3330*/  FADD.FTZ R3, R3, -R22.reuse ;  /* 0x8000001603037221 */ /* 0x100fe20000010000 */
[----:B------:R-:W-:Y:S02]  /*3340*/  HADD2.F32 R21, -RZ, R12.H1_H1 ;  /* 0x3000000cff157230 */ /* 0x000fe40000004100 */
[----:B------:R-:W-:Y:S01]  /*3350*/  FADD.FTZ R4, R5, -R22 ;  /* 0x8000001605047221 */ /* 0x000fe20000010000 */
[----:B------:R-:W-:-:S02]  /*3360*/  HADD2.F32 R23, -RZ, R13.H0_H0 ;  /* 0x2000000dff177230 */ /* 0x000fc40000004100 */
[--C-:B------:R-:W-:Y:S01]  /*3370*/  FADD.FTZ R5, R15, -R22.reuse ;  /* 0x800000160f057221 */ /* 0x100fe20000010000 */
[----:B------:R-:W-:Y:S02]  /*3380*/  HADD2.F32 R13, -RZ, R13.H1_H1 ;  /* 0x3000000dff0d7230 */ /* 0x000fe40000004100 */
[--C-:B------:R-:W-:Y:S01]  /*3390*/  FADD.FTZ R6, R21, -R22.reuse ;  /* 0x8000001615067221 */ /* 0x100fe20000010000 */
[----:B------:R-:W-:Y:S01]  /*33a0*/  FMUL.FTZ R3, R3, UR6 ;  /* 0x0000000603037c20 */ /* 0x000fe20008410000 */
[--C-:B------:R-:W-:Y:S01]  /*33b0*/  FADD.FTZ R12, R23, -R22.reuse ;  /* 0x80000016170c7221 */ /* 0x100fe20000010000 */
[----:B------:R-:W-:Y:S01]  /*33c0*/  FMUL.FTZ R5, R5, UR6 ;  /* 0x0000000605057c20 */ /* 0x000fe20008410000 */
[----:B------:R-:W-:Y:S01]  /*33d0*/  FADD.FTZ R22, R13, -R22 ;  /* 0x800000160d167221 */ /* 0x000fe20000010000 */
[----:B------:R-:W-:Y:S01]  /*33e0*/  FMUL.FTZ R6, R6, UR6 ;  /* 0x0000000606067c20 */ /* 0x000fe20008410000 */
[----:B------:R-:W-:Y:S01]  /*33f0*/  FMUL.FTZ R13, R12, UR6 ;  /* 0x000000060c0d7c20 */ /* 0x000fe20008410000 */
[----:B------:R-:W-:Y:S01]  /*3400*/  ISETP.GE.AND.EX P0, PT, R7, UR17, PT, P0 ;  /* 0x0000001107007c0c */ /* 0x000fe2000bf06300 */
[----:B------:R-:W-:Y:S01]  /*3410*/  FMUL.FTZ R22, R22, UR6 ;  /* 0x0000000616167c20 */ /* 0x000fe20008410000 */
[----:B------:R-:W-:Y:S01]  /*3420*/  ISETP.GE.AND.EX P4, PT, R36, UR17, PT, P4 ;  /* 0x0000001124007c0c */ /* 0x000fe2000bf86340 */
[----:B------:R-:W-:Y:S01]  /*3430*/  FMUL.FTZ R4, R4, UR6 ;  /* 0x0000000604047c20 */ /* 0x000fe20008410000 */
[----:B------:R-:W-:Y:S01]  /*3440*/  ISETP.GE.AND.EX P5, PT, R35, UR17, PT, P5 ;  /* 0x0000001123007c0c */ /* 0x000fe2000bfa6350 */
[C-C-:B------:R-:W-:Y:S01]  /*3450*/  FFMA.FTZ R12, R10.reuse, R3, R8.reuse ;  /* 0x000000030a0c7223 */ /* 0x140fe20000010008 */
[C-C-:B------:R-:W-:Y:S01]  /*3460*/  FFMA.FTZ R3, R10.reuse, R5, R8.reuse ;  /* 0x000000050a037223 */ /* 0x140fe20000010008 */
[----:B------:R-:W-:Y:S01]  /*3470*/  FFMA.FTZ R8, R10, R13, R8 ;  /* 0x0000000d0a087223 */ /* 0x000fe20000010008 */
[C-C-:B------:R-:W-:Y:S01]  /*3480*/  FFMA.FTZ R10, R11.reuse, R6, R9.reuse ;  /* 0x000000060b0a7223 */ /* 0x140fe20000010009 */
[--C-:B------:R-:W-:Y:S01]  /*3490*/  FFMA.FTZ R13, R11, R22, R9.reuse ;  /* 0x000000160b0d7223 */ /* 0x100fe20000010009 */
[----:B------:R-:W-:Y:S01]  /*34a0*/  ISETP.LT.U32.AND P0, PT, R33, 0x80, !P0 ;  /* 0x000000802100780c */ /* 0x000fe20004701070 */
[----:B------:R-:W-:Y:S01]  /*34b0*/  FFMA.FTZ R9, R11, R4, R9 ;  /* 0x000000040b097223 */ /* 0x000fe20000010009 */
[----:B------:R-:W-:-:S02]  /*34c0*/  ISETP.LT.U32.AND P4, PT, R33, 0x80, !P4 ;  /* 0x000000802100780c */ /* 0x000fc40006781070 */
        /* <DEDUP_REMOVED lines=12> */
.L_x_2528:
        /* <DEDUP_REMOVED lines=14> */
.L_x_2530:
[----:B------:R-:W-:Y:S05]  /*3670*/  BSYNC B0 ;  /* 0x0000000000007941 */ /* 0x000fea0003800000 */
.L_x_2529:
        /* <DEDUP_REMOVED lines=11> */
.L_x_2531:
[----:B------:R-:W-:Y:S04]  /*3730*/  BSSY B0, `(.L_x_2532) ;  /* 0x000000e000007945 */ /* 0x000fe80003800000 */
[----:B------:R-:W-:Y:S05]  /*3740*/  @!P4 BRA `(.L_x_2533) ;  /* 0x000000000030c947 */ /* 0x000fea0003800000 */
[----:B------:R-:W-:Y:S01]  /*3750*/  ULDC.64 UR14, c[0x0][0x270] ;  /* 0x00009c00000e7ab9 */ /* 0x000fe20000000a00 */
[----:B------:R-:W-:Y:S01]  /*3760*/  MOV R4, R18 ;  /* 0x0000001200047202 */ /* 0x000fe20000000f00 */
[----:B0-----:R-:W-:Y:S01]  /*3770*/  IMAD R6, R36, UR14, RZ ;  /* 0x0000000e24067c24 */ /* 0x001fe2000f8e02ff */
        /* <DEDUP_REMOVED lines=9> */
.L_x_2533:
[----:B------:R-:W-:Y:S05]  /*3810*/  BSYNC B0 ;  /* 0x0000000000007941 */ /* 0x000fea0003800000 */
.L_x_2532:
        /* <DEDUP_REMOVED lines=11> */
.L_x_2534:
[----:B------:R-:W-:Y:S04]  /*38d0*/  BSSY B0, `(.L_x_2535) ;  /* 0x000000e000007945 */ /* 0x000fe80003800000 */
[----:B------:R-:W-:Y:S05]  /*38e0*/  @!P5 BRA `(.L_x_2536) ;  /* 0x000000000030d947 */ /* 0x000fea0003800000 */
[----:B------:R-:W-:Y:S01]  /*38f0*/  ULDC.64 UR6, c[0x0][0x270] ;  /* 0x00009c0000067ab9 */ /* 0x000fe20000000a00 */
[----:B01----:R-:W-:Y:S01]  /*3900*/  MOV R6, R18 ;  /* 0x0000001200067202 */ /* 0x003fe20000000f00 */
        /* <DEDUP_REMOVED lines=10> */
.L_x_2536:
[----:B------:R-:W-:Y:S05]  /*39b0*/  BSYNC B0 ;  /* 0x0000000000007941 */ /* 0x000fea0003800000 */
.L_x_2535:
[----:B------:R-:W-:Y:S02]  /*39c0*/  UIADD3 UR12, UR11, UR12, URZ ;  /* 0x0000000c0b0c7290 */ /* 0x000fe4000fffe03f */
[----:B------:R-:W-:Y:S02]  /*39d0*/  UIADD3 UR4, UR4, 0x1, URZ ;  /* 0x0000000104047890 */ /* 0x000fe4000fffe03f */
[----:B------:R-:W-:-:S06]  /*39e0*/  UISETP.GE.AND UP0, UPT, UR12, UR5, UPT ;  /* 0x000000050c00728c */ /* 0x000fcc000bf06270 */
[----:B------:R-:W-:-:S13]  /*39f0*/  PLOP3.LUT P0, PT, PT, PT, UP0, 0x80, 0x0 ;  /* 0x000000000000781c */ /* 0x000fda0003f0f008 */
[----:B------:R-:W-:Y:S05]  /*3a00*/  @!P0 BRA `(.L_x_2537) ;  /* 0xffffffc800308947 */ /* 0x000fea000383ffff */
[----:B------:R-:W-:Y:S05]  /*3a10*/  EXIT ;  /* 0x000000000000794d */ /* 0x000fea0003800000 */
.L_x_2538:
        /* <DEDUP_REMOVED lines=14> */
.L_x_3382:


//--------------------- .text._Z35group_norm_nhwc_fwd_one_pass_kernelI11Fp16IOFp32WLi512ELi8ELi128EEv26Group_norm_nhwc_fwd_params --------------------------
	.section	.text._Z35group_norm_nhwc_fwd_one_pass_kernelI11Fp16IOFp32WLi512ELi8ELi128EEv26Group_norm_nhwc_fwd_params,"ax",@progbits
	.align	128
        .global         _Z35group_norm_nhwc_fwd_one_pass_kernelI11Fp16IOFp32WLi512ELi8ELi128EEv26Group_norm_nhwc_fwd_params
        .type           _Z35group_norm_nhwc_fwd_one_pass_kernelI11Fp16IOFp32WLi512ELi8ELi128EEv26Group_norm_nhwc_fwd_params,@function
        .size           _Z35group_norm_nhwc_fwd_one_pass_kernelI11Fp16IOFp32WLi512ELi8ELi128EEv26Group_norm_nhwc_fwd_params,(.L_x_3383 - _Z35group_norm_nhwc_fwd_one_pass_kernelI11Fp16IOFp32WLi512ELi8ELi128EEv26Group_norm_nhwc_fwd_params)
        .other          _Z35group_norm_nhwc_fwd_one_pass_kernelI11Fp16IOFp32WLi512ELi8ELi128EEv26Group_norm_nhwc_fwd_params,@"STO_CUDA_ENTRY STV_DEFAULT"
_Z35group_norm_nhwc_fwd_one_pass_kernelI11Fp16IOFp32WLi512ELi8ELi128EEv26Group_norm_nhwc_fwd_params:
.text._Z35group_norm_nhwc_fwd_one_pass_kernelI11Fp16IOFp32WLi512ELi8ELi128EEv26Group_norm_nhwc_fwd_params:
        /* <DEDUP_REMOVED lines=15> */
[----:B------:R-:W-:Y:S01]  /*00f0*/  ULDC.U8 UR13, c[0x0][0x28c] ;  /* 0x0000a300000d7ab9 */ /* 0x000fe20000000000 */
[----:B------:R-:W-:Y:S01]  /*0100*/  ULDC.64 UR8, c[0x0][0x208] ;  /* 0x0000820000087ab9 */ /* 0x000fe20000000a00 */
[----:B------:R-:W1:Y:S01]  /*0110*/  LDC R3, c[0x0][0x294] ;  /* 0x0000a500ff037b82 */ /* 0x000e620000000800 */
[----:B0-----:R-:W-:-:S02]  /*0120*/  SHF.R.U32.HI R2, RZ, 0x2, R53 ;  /* 0x00000002ff027819 */ /* 0x001fc40000011635 */
[----:B------:R-:W-:Y:S02]  /*0130*/  ISETP.GE.U32.AND P5, PT, R53, 0x80, PT ;  /* 0x000000803500780c */ /* 0x000fe40003fa6070 */
[----:B------:R-:W-:Y:S01]  /*0140*/  SHF.R.S32.HI R8, RZ, 0x1f, R53 ;  /* 0x0000001fff087819 */ /* 0x000fe20000011435 */
[----:B-1----:R-:W-:-:S03]  /*0150*/  IMAD R2, R3, UR10, R2 ;  /* 0x0000000a03027c24 */ /* 0x002fc6000f8e0202 */
[----:B------:R-:W-:Y:S02]  /*0160*/  LEA.HI R8, R8, R53, RZ, 0x5 ;  /* 0x0000003508087211 */ /* 0x000fe400078f28ff */
[C---:B------:R-:W-:Y:S02]  /*0170*/  IADD3 R4, R2.reuse, 0x140, RZ ;  /* 0x0000014002047810 */ /* 0x040fe40007ffe0ff */
[----:B------:R-:W-:Y:S02]  /*0180*/  IADD3 R3, R2, 0x120, RZ ;  /* 0x0000012002037810 */ /* 0x000fe40007ffe0ff */
[----:B------:R-:W-:Y:S02]  /*0190*/  ISETP.LT.U32.AND P1, PT, R4, UR6, PT ;  /* 0x0000000604007c0c */ /* 0x000fe4000bf21070 */
[----:B------:R-:W-:Y:S02]  /*01a0*/  SHF.R.S32.HI R4, RZ, 0x1f, R4 ;  /* 0x0000001fff047819 */ /* 0x000fe40000011404 */
[----:B------:R-:W-:-:S02]  /*01b0*/  ISETP.LT.U32.AND P4, PT, R2, UR6, PT ;  /* 0x0000000602007c0c */ /* 0x000fc4000bf81070 */
[----:B------:R-:W-:Y:S02]  /*01c0*/  SHF.R.S32.HI R7, RZ, 0x1f, R2 ;  /* 0x0000001fff077819 */ /* 0x000fe40000011402 */
[----:B------:R-:W-:Y:S02]  /*01d0*/  IADD3 R52, R2, 0x20, RZ ;  /* 0x0000002002347810 */ /* 0x000fe40007ffe0ff */
[----:B------:R-:W-:Y:S02]  /*01e0*/  ISETP.LT.U32.AND P0, PT, R3, UR6, PT ;  /* 0x0000000603007c0c */ /* 0x000fe4000bf01070 */
[----:B------:R-:W-:Y:S02]  /*01f0*/  ISETP.LT.AND.EX P1, PT, R4, UR7, !P5, P1 ;  /* 0x0000000704007c0c */ /* 0x000fe4000ef21310 */
[----:B------:R-:W-:Y:S02]  /*0200*/  ISETP.LT.AND.EX P6, PT, R7, UR7, !P5, P4 ;  /* 0x0000000707007c0c */ /* 0x000fe4000efc1340 */
[----:B------:R-:W-:-:S02]  /*0210*/  SHF.R.S32.HI R3, RZ, 0x1f, R3 ;  /* 0x0000001fff037819 */ /* 0x000fc40000011403 */
[----:B------:R-:W-:Y:S02]  /*0220*/  ISETP.LT.U32.AND P4, PT, R52, UR6, PT ;  /* 0x0000000634007c0c */ /* 0x000fe4000bf81070 */
[----:B------:R-:W-:Y:S02]  /*0230*/  SHF.R.S32.HI R4, RZ, 0x1f, R52 ;  /* 0x0000001fff047819 */ /* 0x000fe40000011434 */
[----:B------:R-:W-:Y:S02]  /*0240*/  IADD3 R51, R2, 0x40, RZ ;  /* 0x0000004002337810 */ /* 0x000fe40007ffe0ff */
[----:B------:R-:W-:Y:S02]  /*0250*/  P2R R27, PR, RZ, 0x40 ;  /* 0x00000040ff1b7803 */ /* 0x000fe40000000000 */
[----:B------:R-:W-:Y:S02]  /*0260*/  ISETP.LT.AND.EX P0, PT, R3, UR7, !P5, P0 ;  /* 0x0000000703007c0c */ /* 0x000fe4000ef01300 */
        /* <DEDUP_REMOVED lines=18> */
[----:B------:R-:W-:-:S02]  /*0390*/  IADD3 R46, R2, 0xc0, RZ ;  /* 0x000000c0022e7810 */ /* 0x000fc40007ffe0ff */
[----:B------:R-:W-:Y:S02]  /*03a0*/  IADD3 R5, R2, 0x160, RZ ;  /* 0x0000016002057810 */ /* 0x000fe40007ffe0ff */
[----:B------:R-:W-:Y:S02]  /*03b0*/  P2R R4, PR, RZ, 0x40 ;  /* 0x00000040ff047803 */ /* 0x000fe40000000000 */
[----:B------:R-:W-:Y:S02]  /*03c0*/  ISETP.LT.AND.EX P6, PT, R58, UR7, !P5, P4 ;  /* 0x000000073a007c0c */ /* 0x000fe4000efc1340 */
[----:B------:R-:W-:Y:S02]  /*03d0*/  SHF.R.S32.HI R57, RZ, 0x1f, R46 ;  /* 0x0000001fff397819 */ /* 0x000fe4000001142e */
[----:B------:R-:W-:Y:S02]  /*03e0*/  ISETP.LT.U32.AND P4, PT, R46, UR6, PT ;  /* 0x000000062e007c0c */ /* 0x000fe4000bf81070 */
[----:B------:R-:W-:-:S02]  /*03f0*/  IADD3 R45, R2, 0xe0, RZ ;  /* 0x000000e0022d7810 */ /* 0x000fc40007ffe0ff */
[----:B------:R-:W-:Y:S02]  /*0400*/  ISETP.LT.U32.AND P2, PT, R5, UR6, PT ;  /* 0x0000000605007c0c */ /* 0x000fe4000bf41070 */
[----:B------:R-:W-:Y:S02]  /*0410*/  SHF.R.S32.HI R5, RZ, 0x1f, R5 ;  /* 0x0000001fff057819 */ /* 0x000fe40000011405 */
[----:B------:R-:W-:Y:S02]  /*0420*/  P2R R40, PR, RZ, 0x40 ;  /* 0x00000040ff287803 */ /* 0x000fe40000000000 */
[----:B------:R-:W-:Y:S02]  /*0430*/  ISETP.LT.AND.EX P6, PT, R57, UR7, !P5, P4 ;  /* 0x0000000739007c0c */ /* 0x000fe4000efc1340 */
[----:B------:R-:W-:Y:S02]  /*0440*/  SHF.R.S32.HI R56, RZ, 0x1f, R45 ;  /* 0x0000001fff387819 */ /* 0x000fe4000001142d */
[----:B------:R-:W-:-:S02]  /*0450*/  ISETP.LT.U32.AND P4, PT, R45, UR6, PT ;  /* 0x000000062d007c0c */ /* 0x000fc4000bf81070 */
[C---:B------:R-:W-:Y:S02]  /*0460*/  IADD3 R6, R2.reuse, 0x180, RZ ;  /* 0x0000018002067810 */ /* 0x040fe40007ffe0ff */
[----:B------:R-:W-:Y:S02]  /*0470*/  IADD3 R44, R2, 0x100, RZ ;  /* 0x00000100022c7810 */ /* 0x000fe40007ffe0ff */
[----:B------:R-:W-:Y:S02]  /*0480*/  ISETP.LT.AND.EX P2, PT, R5, UR7, !P5, P2 ;  /* 0x0000000705007c0c */ /* 0x000fe4000ef41320 */
[----:B------:R-:W-:Y:S02]  /*0490*/  P2R R5, PR, RZ, 0x40 ;  /* 0x00000040ff057803 */ /* 0x000fe40000000000 */
[----:B------:R-:W-:Y:S02]  /*04a0*/  ISETP.LT.AND.EX P6, PT, R56, UR7, !P5, P4 ;  /* 0x0000000738007c0c */ /* 0x000fe4000efc1340 */
[----:B------:R-:W-:-:S02]  /*04b0*/  ISETP.LT.U32.AND P3, PT, R6, UR6, PT ;  /* 0x0000000606007c0c */ /* 0x000fc4000bf61070 */
[----:B------:R-:W-:Y:S01]  /*04c0*/  ISETP.LT.U32.AND P4, PT, R44, UR6, PT ;  /* 0x000000062c007c0c */ /* 0x000fe2000bf81070 */
[----:B------:R-:W0:Y:S01]  /*04d0*/  S2UR UR6, SR_CgaCtaId ;  /* 0x00000000000679c3 */ /* 0x000e220000008800 */
[----:B------:R-:W-:Y:S02]  /*04e0*/  SHF.R.S32.HI R6, RZ, 0x1f, R6 ;  /* 0x0000001fff067819 */ /* 0x000fe40000011406 */
[----:B------:R-:W-:Y:S02]  /*04f0*/  SHF.R.S32.HI R55, RZ, 0x1f, R44 ;  /* 0x0000001fff377819 */ /* 0x000fe4000001142c */
[----:B------:R-:W-:Y:S02]  /*0500*/  SHF.R.S32.HI R8, RZ, 0x5, R8 ;  /* 0x00000005ff087819 */ /* 0x000fe40000011408 */
[----:B------:R-:W-:Y:S02]  /*0510*/  ISETP.LT.AND.EX P3, PT, R6, UR7, !P5, P3 ;  /* 0x0000000706007c0c */ /* 0x000fe4000ef61330 */
[----:B------:R-:W-:-:S02]  /*0520*/  ISETP.LT.AND.EX P4, PT, R55, UR7, !P5, P4 ;  /* 0x0000000737007c0c */ /* 0x000fc4000ef81340 */
[----:B------:R-:W-:Y:S01]  /*0530*/  P2R R6, PR, RZ, 0x40 ;  /* 0x00000040ff067803 */ /* 0x000fe20000000000 */
[----:B0-----:R-:W-:-:S06]  /*0540*/  ULEA UR4, UR6, UR4, 0x18 ;  /* 0x0000000406047291 */ /* 0x001fcc000f8ec03f */
[----:B------:R-:W-:Y:S01]  /*0550*/  LEA R43, R8, UR4, 0x3 ;  /* 0x00000004082b7c11 */ /* 0x000fe2000f8e18ff */
[----:B--2---:R-:W-:-:S06]  /*0560*/  UMOV UR4, URZ ;  /* 0x0000003f00047c82 */ /* 0x004fcc0008000000 */
.L_x_2599:
[----:B0-----:R-:W0:Y:S01]  /*0570*/  LDC R15, c[0x0][0x288] ;  /* 0x0000a200ff0f7b82 */ /* 0x001e220000000800 */
[----:B------:R-:W-:Y:S01]  /*0580*/  ISETP.NE.AND P6, PT, R27, RZ, PT ;  /* 0x000000ff1b00720c */ /* 0x000fe20003fc5270 */
[----:B------:R-:W-:Y:S01]  /*0590*/  ULDC.64 UR6, c[0x0][0x280] ;  /* 0x0000a00000067ab9 */ /* 0x000fe20000000a00 */
[----:B------:R-:W-:Y:S02]  /*05a0*/  SHF.R.S32.HI R14, RZ, 0x1f, R2 ;  /* 0x0000001fff0e7819 */ /* 0x000fe40000011402 */
[----:B------:R-:W-:Y:S02]  /*05b0*/  P2R R47, PR, RZ, 0x4 ;  /* 0x00000004ff2f7803 */ /* 0x000fe40000000000 */
[----:B------:R-:W-:Y:S02]  /*05c0*/  ISETP.NE.AND P2, PT, R42, RZ, PT ;  /* 0x000000ff2a00720c */ /* 0x000fe40003f45270 */
[----:B------:R-:W-:Y:S02]  /*05d0*/  P2R R24, PR, RZ, 0x1 ;  /* 0x00000001ff187803 */ /* 0x000fe40000000000 */
[----:B------:R-:W-:-:S02]  /*05e0*/  ISETP.NE.AND P0, PT, R3, RZ, PT ;  /* 0x000000ff0300720c */ /* 0x000fc40003f05270 */
[----:B------:R-:W-:Y:S01]  /*05f0*/  P2R R26, PR, RZ, 0x8 ;  /* 0x00000008ff1a7803 */ /* 0x000fe20000000000 */
[----:B-1----:R-:W1:Y:S01]  /*0600*/  @P6 LDC.64 R18, c[0x0][0x220] ;  /* 0x00008800ff126b82 */ /* 0x002e620000000a00 */
[----:B------:R-:W-:Y:S02]  /*0610*/  ISETP.NE.AND P3, PT, R41, RZ, PT ;  /* 0x000000ff2900720c */ /* 0x000fe40003f65270 */
[----:B------:R-:W-:Y:S02]  /*0620*/  P2R R7, PR, RZ, 0x2 ;  /* 0x00000002ff077803 */ /* 0x000fe40000000000 */
[----:B------:R-:W-:Y:S02]  /*0630*/  ISETP.NE.AND P1, PT, R4, RZ, PT ;  /* 0x000000ff0400720c */ /* 0x000fe40003f25270 */
[----:B------:R-:W-:Y:S02]  /*0640*/  IADD3 R38, R2, 0x120, RZ ;  /* 0x0000012002267810 */ /* 0x000fe40007ffe0ff */
[----:B0-----:R-:W-:Y:S01]  /*0650*/  IABS R11, R15 ;  /* 0x0000000f000b7213 */ /* 0x001fe20000000000 */
[----:B------:R-:W0:Y:S03]  /*0660*/  @P0 LDC.64 R28, c[0x0][0x220] ;  /* 0x00008800ff1c0b82 */ /* 0x000e260000000a00 */
[----:B------:R-:W2:Y:S05]  /*0670*/  I2F.RP R10, R11 ;  /* 0x0000000b000a7306 */ /* 0x000eaa0000209400 */
[----:B------:R-:W3:Y:S03]  /*0680*/  @P1 LDC.64 R16, c[0x0][0x220] ;  /* 0x00008800ff101b82 */ /* 0x000ee60000000a00 */
[----:B--2---:R-:W2:Y:S02]  /*0690*/  MUFU.RCP R10, R10 ;  /* 0x0000000a000a7308 */ /* 0x004ea40000001000 */
[----:B--2---:R-:W-:-:S06]  /*06a0*/  IADD3 R8, R10, 0xffffffe, RZ ;  /* 0x0ffffffe0a087810 */ /* 0x004fcc0007ffe0ff */
[----:B------:R2:W4:Y:S02]  /*06b0*/  F2I.FTZ.U32.TRUNC.NTZ R9, R8 ;  /* 0x0000000800097305 */ /* 0x000524000021f000 */
[----:B--2---:R-:W-:Y:S01]  /*06c0*/  HFMA2.MMA R8, -RZ, RZ, 0, 0 ;  /* 0x00000000ff087435 */ /* 0x004fe200000001ff */
[----:B----4-:R-:W-:-:S05]  /*06d0*/  IADD3 R12, RZ, -R9, RZ ;  /* 0x80000009ff0c7210 */ /* 0x010fca0007ffe0ff */
        /* <DEDUP_REMOVED lines=11> */
[----:B------:R-:W-:-:S04]  /*0790*/  SHF.L.U32 R10, R53, 0x1, RZ ;  /* 0x00000001350a7819 */ /* 0x000fc800000006ff */
[----:B------:R-:W-:-:S07]  /*07a0*/  LOP3.LUT R35, R10, 0x6, RZ, 0xc0, !PT ;  /* 0x000000060a237812 */ /* 0x000fce00078ec0ff */
[----:B------:R-:W-:Y:S02]  /*07b0*/  @P5 IADD3 R9, R9, 0x1, RZ ;  /* 0x0000000109095810 */ /* 0x000fe40007ffe0ff */
[----:B------:R-:W-:Y:S02]  /*07c0*/  ISETP.GE.AND P5, PT, R8, RZ, PT ;  /* 0x000000ff0800720c */ /* 0x000fe40003fa6270 */
[----:B------:R-:W-:Y:S02]  /*07d0*/  MOV R33, R9 ;  /* 0x0000000900217202 */ /* 0x000fe40000000f00 */
[----:B------:R-:W2:Y:S09]  /*07e0*/  @P6 LDC.64 R8, c[0x0][0x270] ;  /* 0x00009c00ff086b82 */ /* 0x000eb20000000a00 */
        /* <DEDUP_REMOVED lines=8> */
[C---:B------:R-:W-:Y:S02]  /*0870*/  IMAD R31, R33.reuse, UR7, R10 ;  /* 0x00000007211f7c24 */ /* 0x040fe4000f8e020a */
[----:B--2---:R-:W-:Y:S01]  /*0880*/  @P6 IMAD R10, R14, R8, RZ ;  /* 0x000000080e0a6224 */ /* 0x004fe200078e02ff */
[----:B------:R-:W-:Y:S02]  /*0890*/  SHF.R.S32.HI R35, RZ, 0x1f, R34 ;  /* 0x0000001fff237819 */ /* 0x000fe40000011422 */
[----:B------:R-:W-:Y:S01]  /*08a0*/  SHF.R.S32.HI R14, RZ, 0x1f, R52 ;  /* 0x0000001fff0e7819 */ /* 0x000fe20000011434 */
[----:B------:R-:W-:Y:S02]  /*08b0*/  @P6 IMAD R11, R2, R9, R10 ;  /* 0x00000009020b6224 */ /* 0x000fe400078e020a */
[----:B------:R-:W-:Y:S01]  /*08c0*/  IMAD.WIDE.U32 R32, R33, UR6, R34 ;  /* 0x0000000621207c25 */ /* 0x000fe2000f8e0022 */
[----:B------:R-:W-:-:S04]  /*08d0*/  ULDC.64 UR6, c[0x0][0x278] ;  /* 0x00009e0000067ab9 */ /* 0x000fc80000000a00 */
[----:B------:R-:W-:Y:S02]  /*08e0*/  IADD3 R31, R33, R31, RZ ;  /* 0x0000001f211f7210 */ /* 0x000fe40007ffe0ff */
[----:B------:R-:W-:Y:S02]  /*08f0*/  @P6 MOV R30, R32 ;  /* 0x00000020001e6202 */ /* 0x000fe40000000f00 */
[-C--:B------:R-:W-:Y:S02]  /*0900*/  @P2 MOV R13, R31.reuse ;  /* 0x0000001f000d2202 */ /* 0x080fe40000000f00 */
[-C--:B------:R-:W-:Y:S01]  /*0910*/  @P3 MOV R15, R31.reuse ;  /* 0x0000001f000f3202 */ /* 0x080fe20000000f00 */
[----:B------:R-:W-:Y:S01]  /*0920*/  @P6 IMAD.WIDE.U32 R8, R2, R8, R30 ;  /* 0x0000000802086225 */ /* 0x000fe200078e001e */
[----:B------:R-:W-:Y:S02]  /*0930*/  @P4 MOV R36, R32 ;  /* 0x0000002000244202 */ /* 0x000fe40000000f00 */
[----:B------:R-:W-:-:S02]  /*0940*/  @P4 MOV R37, R31 ;  /* 0x0000001f00254202 */ /* 0x000fc40000000f00 */
[----:B------:R-:W-:Y:S02]  /*0950*/  @P6 IADD3 R9, R9, R11, RZ ;  /* 0x0000000b09096210 */ /* 0x000fe40007ffe0ff */
[----:B------:R-:W2:Y:S01]  /*0960*/  @P2 LDC.64 R10, c[0x0][0x270] ;  /* 0x00009c00ff0a2b82 */ /* 0x000ea20000000a00 */
[----:B-1----:R-:W-:-:S04]  /*0970*/  @P6 LEA R18, P5, R8, R18, 0x1 ;  /* 0x0000001208126211 */ /* 0x002fc800078a08ff */
[----:B------:R-:W-:Y:S02]  /*0980*/  @P6 LEA.HI.X R19, R8, R19, R9, 0x1, P5 ;  /* 0x0000001308136211 */ /* 0x000fe400028f0c09 */
[----:B------:R-:W-:Y:S01]  /*0990*/  ISETP.NE.AND P6, PT, R40, RZ, PT ;  /* 0x000000ff2800720c */ /* 0x000fe20003fc5270 */
[----:B------:R-:W1:-:S12]  /*09a0*/  @P2 LDC.64 R8, c[0x0][0x220] ;  /* 0x00008800ff082b82 */ /* 0x000e580000000a00 */
[----:B------:R-:W-:Y:S01]  /*09b0*/  @P6 MOV R21, R31 ;  /* 0x0000001f00156202 */ /* 0x000fe20000000f00 */
[----:B--2---:R-:W-:Y:S01]  /*09c0*/  @P2 IMAD R12, R14, R10, RZ ;  /* 0x0000000a0e0c2224 */ /* 0x004fe200078e02ff */
[----:B------:R-:W-:-:S03]  /*09d0*/  SHF.R.S32.HI R14, RZ, 0x1f, R51 ;  /* 0x0000001fff0e7819 */ /* 0x000fc60000011433 */
[----:B------:R-:W-:Y:S01]  /*09e0*/  @P2 IMAD R11, R52, R11, R12 ;  /* 0x0000000b340b2224 */ /* 0x000fe200078e020c */
[----:B------:R-:W-:-:S05]  /*09f0*/  @P2 MOV R12, R32 ;  /* 0x00000020000c2202 */ /* 0x000fca0000000f00 */
[----:B------:R-:W-:-:S05]  /*0a00*/  @P2 IMAD.WIDE.U32 R12, R52, R10, R12 ;  /* 0x0000000a340c2225 */ /* 0x000fca00078e000c */
[----:B------:R-:W-:Y:S02]  /*0a10*/  @P2 IADD3 R10, R13, R11, RZ ;  /* 0x0000000b0d0a2210 */ /* 0x000fe40007ffe0ff */
[C---:B-1----:R-:W-:Y:S02]  /*0a20*/  @P2 LEA R8, P5, R12.reuse, R8, 0x1 ;  /* 0x000000080c082211 */ /* 0x042fe400078a08ff */
[----:B------:R-:W-:Y:S02]  /*0a30*/  @P0 MOV R13, R31 ;  /* 0x0000001f000d0202 */ /* 0x000fe40000000f00 */
[----:B------:R-:W-:Y:S02]  /*0a40*/  @P2 LEA.HI.X R9, R12, R9, R10, 0x1, P5 ;  /* 0x000000090c092211 */ /* 0x000fe400028f0c0a */
[----:B------:R-:W1:Y:S02]  /*0a50*/  @P0 LDC.64 R10, c[0x0][0x270] ;  /* 0x00009c00ff0a0b82 */ /* 0x000e640000000a00 */
[----:B-1----:R-:W-:-:S04]  /*0a60*/  @P0 IMAD R12, R14, R10, RZ ;  /* 0x0000000a0e0c0224 */ /* 0x002fc800078e02ff */
[----:B------:R-:W-:Y:S01]  /*0a70*/  @P0 IMAD R11, R51, R11, R12 ;  /* 0x0000000b330b0224 */ /* 0x000fe200078e020c */
[----:B------:R-:W-:-:S05]  /*0a80*/  @P0 MOV R12, R32 ;  /* 0x00000020000c0202 */ /* 0x000fca0000000f00 */
[----:B------:R-:W-:-:S05]  /*0a90*/  @P0 IMAD.WIDE.U32 R12, R51, R10, R12 ;  /* 0x0000000a330c0225 */ /* 0x000fca00078e000c */
[----:B------:R-:W-:Y:S02]  /*0aa0*/  @P0 IADD3 R10, R13, R11, RZ ;  /* 0x0000000b0d0a0210 */ /* 0x000fe40007ffe0ff */
[----:B0-----:R-:W-:-:S04]  /*0ab0*/  @P0 LEA R28, P5, R12, R28, 0x1 ;  /* 0x0000001c0c1c0211 */ /* 0x001fc800078a08ff */
[----:B------:R-:W-:Y:S02]  /*0ac0*/  @P0 LEA.HI.X R29, R12, R29, R10, 0x1, P5 ;  /* 0x0000001d0c1d0211 */ /* 0x000fe400028f0c0a */
[----:B------:R-:W0:Y:S01]  /*0ad0*/  @P3 LDC.64 R12, c[0x0][0x270] ;  /* 0x00009c00ff0c3b82 */ /* 0x000e220000000a00 */
[----:B------:R-:W-:-:S07]  /*0ae0*/  ISETP.NE.AND P0, PT, R5, RZ, PT ;  /* 0x000000ff0500720c */ /* 0x000fce0003f05270 */
[----:B------:R-:W1:Y:S06]  /*0af0*/  @P3 LDC.64 R10, c[0x0][0x220] ;  /* 0x00008800ff0a3b82 */ /* 0x000e6c0000000a00 */
[----:B------:R-:W-:Y:S01]  /*0b00*/  @P0 MOV R23, R31 ;  /* 0x0000001f00170202 */ /* 0x000fe20000000f00 */
        /* <DEDUP_REMOVED lines=8> */
[----:B------:R-:W0:Y:S02]  /*0b90*/  @P1 LDC.64 R12, c[0x0][0x270] ;  /* 0x00009c00ff0c1b82 */ /* 0x000e240000000a00 */
[----:B0-----:R-:W-:-:S04]  /*0ba0*/  @P1 IMAD R14, R60, R12, RZ ;  /* 0x0000000c3c0e1224 */ /* 0x001fc800078e02ff */
[----:B------:R-:W-:Y:S01]  /*0bb0*/  @P1 IMAD R13, R49, R13, R14 ;  /* 0x0000000d310d1224 */ /* 0x000fe200078e020e */
[----:B------:R-:W-:-:S05]  /*0bc0*/  @P1 MOV R14, R32 ;  /* 0x00000020000e1202 */ /* 0x000fca0000000f00 */
[----:B------:R-:W-:-:S05]  /*0bd0*/  @P1 IMAD.WIDE.U32 R14, R49, R12, R14 ;  /* 0x0000000c310e1225 */ /* 0x000fca00078e000e */
[----:B------:R-:W-:Y:S02]  /*0be0*/  @P1 IADD3 R12, R15, R13, RZ ;  /* 0x0000000d0f0c1210 */ /* 0x000fe40007ffe0ff */
[----:B---3--:R-:W-:-:S04]  /*0bf0*/  @P1 LEA R16, P5, R14, R16, 0x1 ;  /* 0x000000100e101211 */ /* 0x008fc800078a08ff */
        /* <DEDUP_REMOVED lines=19> */
[----:B-1----:R-:W-:-:S04]  /*0d30*/  @P0 LEA R14, P5, R22, R14, 0x1 ;  /* 0x0000000e160e0211 */ /* 0x002fc800078a08ff */
        /* <DEDUP_REMOVED lines=13> */
[----:B------:R-:W1:Y:S06]  /*0e10*/  @P4 LDC.64 R22, c[0x0][0x220] ;  /* 0x00008800ff164b82 */ /* 0x000e6c0000000a00 */
[----:B------:R-:W-:Y:S01]  /*0e20*/  @P1 MOV R39, R31 ;  /* 0x0000001f00271202 */ /* 0x000fe20000000f00 */
[-C--:B0-----:R-:W-:Y:S02]  /*0e30*/  @P4 IMAD R7, R55, R24.reuse, RZ ;  /* 0x0000001837074224 */ /* 0x081fe400078e02ff */
[----:B------:R-:W-:-:S04]  /*0e40*/  @P4 IMAD.WIDE.U32 R36, R44, R24, R36 ;  /* 0x000000182c244225 */ /* 0x000fc800078e0024 */
[----:B------:R-:W-:Y:S01]  /*0e50*/  @P4 IMAD R25, R44, R25, R7 ;  /* 0x000000192c194224 */ /* 0x000fe200078e0207 */
[----:B------:R-:W-:Y:S02]  /*0e60*/  SHF.R.S32.HI R7, RZ, 0x1f, R38 ;  /* 0x0000001fff077819 */ /* 0x000fe40000011426 */
[C---:B-1----:R-:W-:Y:S02]  /*0e70*/  @P4 LEA R22, P5, R36.reuse, R22, 0x1 ;  /* 0x0000001624164211 */ /* 0x042fe400078a08ff */
[----:B------:R-:W-:Y:S02]  /*0e80*/  @P4 IADD3 R25, R37, R25, RZ ;  /* 0x0000001925194210 */ /* 0x000fe40007ffe0ff */
[----:B------:R-:W-:Y:S02]  /*0e90*/  @P0 MOV R37, R31 ;  /* 0x0000001f00250202 */ /* 0x000fe40000000f00 */
[----:B------:R-:W-:Y:S02]  /*0ea0*/  @P4 LEA.HI.X R23, R36, R23, R25, 0x1, P5 ;  /* 0x0000001724174211 */ /* 0x000fe400028f0c19 */
[----:B------:R-:W0:Y:S01]  /*0eb0*/  @P0 LDC.64 R24, c[0x0][0x270] ;  /* 0x00009c00ff180b82 */ /* 0x000e220000000a00 */
[----:B------:R-:W-:Y:S01]  /*0ec0*/  @P0 MOV R36, R32 ;  /* 0x0000002000240202 */ /* 0x000fe20000000f00 */
[----:B0-----:R-:W-:-:S04]  /*0ed0*/  @P0 IMAD R7, R7, R24, RZ ;  /* 0x0000001807070224 */ /* 0x001fc800078e02ff */
[C---:B------:R-:W-:Y:S02]  /*0ee0*/  @P0 IMAD R7, R38.reuse, R25, R7 ;  /* 0x0000001926070224 */ /* 0x040fe400078e0207 */
[----:B------:R-:W-:Y:S01]  /*0ef0*/  @P0 IMAD.WIDE.U32 R24, R38, R24, R36 ;  /* 0x0000001826180225 */ /* 0x000fe200078e0024 */
[----:B------:R-:W-:Y:S01]  /*0f00*/  @P1 MOV R38, R32 ;  /* 0x0000002000261202 */ /* 0x000fe20000000f00 */
[----:B------:R-:W0:Y:S03]  /*0f10*/  @P0 LDC.64 R36, c[0x0][0x220] ;  /* 0x00008800ff240b82 */ /* 0x000e260000000a00 */
[----:B------:R-:W-:Y:S02]  /*0f20*/  @P0 IADD3 R7, R25, R7, RZ ;  /* 0x0000000719070210 */ /* 0x000fe40007ffe0ff */
[----:B0-----:R-:W-:-:S04]  /*0f30*/  @P0 LEA R36, P5, R24, R36, 0x1 ;  /* 0x0000002418240211 */ /* 0x001fc800078a08ff */
[----:B------:R-:W-:Y:S02]  /*0f40*/  @P0 LEA.HI.X R37, R24, R37, R7, 0x1, P5 ;  /* 0x0000002518250211 */ /* 0x000fe400028f0c07 */
[----:B------:R-:W0:Y:S01]  /*0f50*/  @P1 LDC.64 R24, c[0x0][0x270] ;  /* 0x00009c00ff181b82 */ /* 0x000e220000000a00 */
[----:B------:R-:W-:-:S04]  /*0f60*/  IADD3 R7, R2, 0x140, RZ ;  /* 0x0000014002077810 */ /* 0x000fc80007ffe0ff */
[----:B------:R-:W-:-:S05]  /*0f70*/  SHF.R.S32.HI R59, RZ, 0x1f, R7 ;  /* 0x0000001fff3b7819 */ /* 0x000fca0000011407 */
[-C--:B0-----:R-:W-:Y:S02]  /*0f80*/  @P1 IMAD R59, R59, R24.reuse, RZ ;  /* 0x000000183b3b1224 */ /* 0x081fe400078e02ff */
[----:B------:R-:W-:-:S04]  /*0f90*/  @P1 IMAD.WIDE.U32 R38, R7, R24, R38 ;  /* 0x0000001807261225 */ /* 0x000fc800078e0026 */
[----:B------:R-:W-:Y:S02]  /*0fa0*/  @P1 IMAD R7, R7, R25, R59 ;  /* 0x0000001907071224 */ /* 0x000fe400078e023b */
[----:B------:R-:W0:Y:S03]  /*0fb0*/  @P1 LDC.64 R24, c[0x0][0x220] ;  /* 0x00008800ff181b82 */ /* 0x000e260000000a00 */
[----:B------:R-:W-:Y:S02]  /*0fc0*/  @P1 IADD3 R7, R39, R7, RZ ;  /* 0x0000000727071210 */ /* 0x000fe40007ffe0ff */
[----:B0-----:R-:W-:-:S04]  /*0fd0*/  @P1 LEA R24, P5, R38, R24, 0x1 ;  /* 0x0000001826181211 */ /* 0x001fc800078a08ff */
[----:B------:R-:W-:Y:S01]  /*0fe0*/  @P1 LEA.HI.X R25, R38, R25, R7, 0x1, P5 ;  /* 0x0000001926191211 */ /* 0x000fe200028f0c07 */
[----:B------:R-:W-:Y:S01]  /*0ff0*/  HFMA2.MMA R7, -RZ, RZ, 0, 0 ;  /* 0x00000000ff077435 */ /* 0x000fe200000001ff */
[----:B------:R-:W-:-:S09]  /*1000*/  ISETP.NE.AND P5, PT, R3, RZ, PT ;  /* 0x000000ff0300720c */ /* 0x000fd20003fa5270 */
[----:B------:R0:W2:Y:S01]  /*1010*/  @P2 LDG.E R7, desc[UR8][R8.64] ;  /* 0x0000000808072981 */ /* 0x0000a2000c1e1900 */
[----:B------:R-:W-:Y:S02]  /*1020*/  ISETP.NE.AND P2, PT, R47, RZ, PT ;  /* 0x000000ff2f00720c */ /* 0x000fe40003f45270 */
[----:B0-----:R-:W-:-:S06]  /*1030*/  MOV R8, RZ ;  /* 0x000000ff00087202 */ /* 0x001fcc0000000f00 */
[----:B------:R0:W3:Y:S01]  /*1040*/  @P5 LDG.E R8, desc[UR8][R28.64] ;  /* 0x000000081c085981 */ /* 0x0000e2000c1e1900 */
[----:B------:R-:W-:-:S04]  /*1050*/  IADD3 R9, R2, 0x160, RZ ;  /* 0x0000016002097810 */ /* 0x000fc80007ffe0ff */
[----:B------:R-:W-:Y:S02]  /*1060*/  @P2 MOV R38, R32 ;  /* 0x0000002000262202 */ /* 0x000fe40000000f00 */
[----:B------:R-:W-:Y:S02]  /*1070*/  SHF.R.S32.HI R47, RZ, 0x1f, R9 ;  /* 0x0000001fff2f7819 */ /* 0x000fe40000011409 */
[----:B------:R-:W-:Y:S01]  /*1080*/  @P2 MOV R39, R31 ;  /* 0x0000001f00272202 */ /* 0x000fe20000000f00 */
[----:B0-----:R-:W0:Y:S02]  /*1090*/  @P2 LDC.64 R28, c[0x0][0x270] ;  /* 0x00009c00ff1c2b82 */ /* 0x001e240000000a00 */
        /* <DEDUP_REMOVED lines=9> */
[----:B------:R0:W4:Y:S01]  /*1130*/  @P3 LDG.E R9, desc[UR8][R10.64] ;  /* 0x000000080a093981 */ /* 0x000122000c1e1900 */
[----:B------:R-:W-:Y:S02]  /*1140*/  ISETP.NE.AND P3, PT, R26, RZ, PT ;  /* 0x000000ff1a00720c */ /* 0x000fe40003f65270 */
[----:B0-----:R-:W-:-:S06]  /*1150*/  MOV R10, RZ ;  /* 0x000000ff000a7202 */ /* 0x001fcc0000000f00 */
[----:B------:R0:W5:Y:S01]  /*1160*/  @P5 LDG.E R10, desc[UR8][R16.64] ;  /* 0x00000008100a5981 */ /* 0x000162000c1e1900 */
[----:B------:R-:W-:-:S04]  /*1170*/  IADD3 R11, R2, 0x180, RZ ;  /* 0x00000180020b7810 */ /* 0x000fc80007ffe0ff */
[----:B------:R-:W-:Y:S02]  /*1180*/  @P3 MOV R38, R32 ;  /* 0x0000002000263202 */ /* 0x000fe40000000f00 */
[----:B------:R-:W-:Y:S01]  /*1190*/  SHF.R.S32.HI R39, RZ, 0x1f, R11 ;  /* 0x0000001fff277819 */ /* 0x000fe2000001140b */
[----:B0-----:R-:W0:Y:S04]  /*11a0*/  @P3 LDC.64 R16, c[0x0][0x270] ;  /* 0x00009c00ff103b82 */ /* 0x001e280000000a00 */
[----:B0-----:R-:W-:Y:S01]  /*11b0*/  @P3 IMAD R26, R39, R16, RZ ;  /* 0x00000010271a3224 */ /* 0x001fe200078e02ff */
[----:B------:R-:W-:-:S03]  /*11c0*/  @P3 MOV R39, R31 ;  /* 0x0000001f00273202 */ /* 0x000fc60000000f00 */
[C---:B------:R-:W-:Y:S02]  /*11d0*/  @P3 IMAD R47, R11.reuse, R17, R26 ;  /* 0x000000110b2f3224 */ /* 0x040fe400078e021a */
[----:B------:R-:W-:Y:S02]  /*11e0*/  @P3 IMAD.WIDE.U32 R38, R11, R16, R38 ;  /* 0x000000100b263225 */ /* 0x000fe400078e0026 */
[----:B------:R-:W0:Y:S01]  /*11f0*/  @P3 LDC.64 R16, c[0x0][0x220] ;  /* 0x00008800ff103b82 */ /* 0x000e220000000a00 */
[----:B------:R-:W-:Y:S02]  /*1200*/  IADD3 R26, R2, 0x1a0, RZ ;  /* 0x000001a0021a7810 */ /* 0x000fe40007ffe0ff */
[----:B------:R-:W-:Y:S02]  /*1210*/  @P3 IADD3 R11, R39, R47, RZ ;  /* 0x0000002f270b3210 */ /* 0x000fe40007ffe0ff */
[----:B------:R-:W-:Y:S02]  /*1220*/  SHF.R.S32.HI R47, RZ, 0x1f, R26 ;  /* 0x0000001fff2f7819 */ /* 0x000fe4000001141a */
[----:B0-----:R-:W-:-:S04]  /*1230*/  @P3 LEA R16, P5, R38, R16, 0x1 ;  /* 0x0000001026103211 */ /* 0x001fc800078a08ff */
[----:B------:R-:W-:Y:S01]  /*1240*/  @P3 LEA.HI.X R17, R38, R17, R11, 0x1, P5 ;  /* 0x0000001126113211 */ /* 0x000fe200028f0c0b */
[----:B------:R-:W-:Y:S01]  /*1250*/  HFMA2.MMA R11, -RZ, RZ, 0, 0 ;  /* 0x00000000ff0b7435 */ /* 0x000fe200000001ff */
[----:B------:R-:W-:-:S04]  /*1260*/  ISETP.GE.U32.AND P5, PT, R26, UR6, PT ;  /* 0x000000061a007c0c */ /* 0x000fc8000bfa6070 */
[----:B------:R-:W-:-:S04]  /*1270*/  ISETP.GE.AND.EX P5, PT, R47, UR7, PT, P5 ;  /* 0x000000072f007c0c */ /* 0x000fc8000bfa6350 */
[----:B------:R-:W-:Y:S01]  /*1280*/  ISETP.LT.U32.AND P5, PT, R53, 0x80, !P5 ;  /* 0x000000803500780c */ /* 0x000fe20006fa1070 */
[----:B------:R0:W5:-:S12]  /*1290*/  @P6 LDG.E R11, desc[UR8][R12.64] ;  /* 0x000000080c0b6981 */ /* 0x000158000c1e1900 */
[----:B------:R-:W1:Y:S01]  /*12a0*/  @P5 LDC.64 R38, c[0x0][0x270] ;  /* 0x00009c00ff265b82 */ /* 0x000e620000000a00 */
[----:B0-----:R-:W-:Y:S02]  /*12b0*/  @P5 MOV R12, R32 ;  /* 0x00000020000c5202 */ /* 0x001fe40000000f00 */
[----:B------:R-:W-:Y:S01]  /*12c0*/  @P5 MOV R13, R31 ;  /* 0x0000001f000d5202 */ /* 0x000fe20000000f00 */
[-C--:B-1----:R-:W-:Y:S02]  /*12d0*/  @P5 IMAD R47, R47, R38.reuse, RZ ;  /* 0x000000262f2f5224 */ /* 0x082fe400078e02ff */
[----:B------:R-:W-:-:S04]  /*12e0*/  @P5 IMAD.WIDE.U32 R12, R26, R38, R12 ;  /* 0x000000261a0c5225 */ /* 0x000fc800078e000c */
[----:B------:R-:W-:Y:S02]  /*12f0*/  @P5 IMAD R47, R26, R39, R47 ;  /* 0x000000271a2f5224 */ /* 0x000fe400078e022f */
[----:B------:R-:W0:Y:S03]  /*1300*/  @P5 LDC.64 R38, c[0x0][0x220] ;  /* 0x00008800ff265b82 */ /* 0x000e260000000a00 */
[----:B------:R-:W-:Y:S02]  /*1310*/  @P5 IADD3 R13, R13, R47, RZ ;  /* 0x0000002f0d0d5210 */ /* 0x000fe40007ffe0ff */
[----:B------:R-:W-:-:S04]  /*1320*/  IADD3 R26, R2, 0x1c0, RZ ;  /* 0x000001c0021a7810 */ /* 0x000fc80007ffe0ff */
[----:B------:R-:W-:Y:S02]  /*1330*/  SHF.R.S32.HI R47, RZ, 0x1f, R26 ;  /* 0x0000001fff2f7819 */ /* 0x000fe4000001141a */
[----:B0-----:R-:W-:-:S04]  /*1340*/  @P5 LEA R38, P6, R12, R38, 0x1 ;  /* 0x000000260c265211 */ /* 0x001fc800078c08ff */
[----:B------:R-:W-:Y:S02]  /*1350*/  @P5 LEA.HI.X R39, R12, R39, R13, 0x1, P6 ;  /* 0x000000270c275211 */ /* 0x000fe400030f0c0d */
[----:B------:R-:W-:Y:S02]  /*1360*/  CS2R R12, SRZ ;  /* 0x00000000000c7805 */ /* 0x000fe4000001ff00 */
[----:B------:R-:W-:-:S04]  /*1370*/  ISETP.NE.AND P6, PT, R5, RZ, PT ;  /* 0x000000ff0500720c */ /* 0x000fc80003fc5270 */
[----:B------:R0:W5:Y:S01]  /*1380*/  @P5 LDG.E R12, desc[UR8][R38.64] ;  /* 0x00000008260c5981 */ /* 0x000162000c1e1900 */
[----:B------:R-:W-:-:S04]  /*1390*/  ISETP.GE.U32.AND P5, PT, R26, UR6, PT ;  /* 0x000000061a007c0c */ /* 0x000fc8000bfa6070 */
[----:B------:R-:W-:-:S04]  /*13a0*/  ISETP.GE.AND.EX P5, PT, R47, UR7, PT, P5 ;  /* 0x000000072f007c0c */ /* 0x000fc8000bfa6350 */
[----:B------:R1:W5:Y:S01]  /*13b0*/  @P6 LDG.E R13, desc[UR8][R14.64] ;  /* 0x000000080e0d6981 */ /* 0x000362000c1e1900 */
[----:B------:R-:W-:-:S13]  /*13c0*/  ISETP.LT.U32.AND P5, PT, R53, 0x80, !P5 ;  /* 0x000000803500780c */ /* 0x000fda0006fa1070 */
[----:B0-----:R-:W0:Y:S01]  /*13d0*/  @P5 LDC.64 R38, c[0x0][0x270] ;  /* 0x00009c00ff265b82 */ /* 0x001e220000000a00 */
[----:B-1----:R-:W-:Y:S02]  /*13e0*/  @P5 MOV R14, R32 ;  /* 0x00000020000e5202 */ /* 0x002fe40000000f00 */
[----:B------:R-:W-:Y:S01]  /*13f0*/  @P5 MOV R15, R31 ;  /* 0x0000001f000f5202 */ /* 0x000fe20000000f00 */
[-C--:B0-----:R-:W-:Y:S02]  /*1400*/  @P5 IMAD R47, R47, R38.reuse, RZ ;  /* 0x000000262f2f5224 */ /* 0x081fe400078e02ff */
        /* <DEDUP_REMOVED lines=23> */
[----:B0-----:R-:W-:-:S04]  /*1580*/  @P5 LEA R38, P6, R20, R38, 0x1 ;  /* 0x0000002614265211 */ /* 0x001fc800078c08ff */
[----:B------:R-:W-:Y:S02]  /*1590*/  @P5 LEA.HI.X R39, R20, R39, R21, 0x1, P6 ;  /* 0x0000002714275211 */ /* 0x000fe400030f0c15 */
[----:B------:R-:W-:Y:S02]  /*15a0*/  CS2R R20, SRZ ;  /* 0x0000000000147805 */ /* 0x000fe4000001ff00 */
[----:B------:R-:W-:-:S04]  /*15b0*/  ISETP.NE.AND P6, PT, R27, RZ, PT ;  /* 0x000000ff1b00720c */ /* 0x000fc80003fc5270 */
[----:B------:R0:W5:Y:S01]  /*15c0*/  @P4 LDG.E R21, desc[UR8][R22.64] ;  /* 0x0000000816154981 */ /* 0x000162000c1e1900 */
[----:B------:R-:W-:-:S03]  /*15d0*/  HFMA2.MMA R26, -RZ, RZ, 0, 0 ;  /* 0x00000000ff1a7435 */ /* 0x000fc600000001ff */
[----:B------:R-:W5:Y:S01]  /*15e0*/  @P5 LDG.E R20, desc[UR8][R38.64] ;  /* 0x0000000826145981 */ /* 0x000f62000c1e1900 */
[----:B0-----:R-:W-:-:S06]  /*15f0*/  CS2R R22, SRZ ;  /* 0x0000000000167805 */ /* 0x001fcc000001ff00 */
[----:B------:R-:W5:Y:S04]  /*1600*/  @P3 LDG.E R26, desc[UR8][R16.64] ;  /* 0x00000008101a3981 */ /* 0x000f68000c1e1900 */
[----:B------:R0:W5:Y:S04]  /*1610*/  @P1 LDG.E R23, desc[UR8][R24.64] ;  /* 0x0000000818171981 */ /* 0x000168000c1e1900 */
[----:B------:R2:W5:Y:S01]  /*1620*/  @P0 LDG.E R22, desc[UR8][R36.64] ;  /* 0x0000000824160981 */ /* 0x000562000c1e1900 */
[----:B0-----:R-:W-:-:S06]  /*1630*/  CS2R R24, SRZ ;  /* 0x0000000000187805 */ /* 0x001fcc000001ff00 */
[----:B------:R-:W5:Y:S04]  /*1640*/  @P6 LDG.E R25, desc[UR8][R18.64] ;  /* 0x0000000812196981 */ /* 0x000f68000c1e1900 */
[----:B------:R0:W5:Y:S01]  /*1650*/  @P2 LDG.E R24, desc[UR8][R28.64] ;  /* 0x000000081c182981 */ /* 0x000162000c1e1900 */
[--C-:B--2---:R-:W-:Y:S02]  /*1660*/  HADD2.F32 R36, -RZ, R7.reuse.H0_H0 ;  /* 0x20000007ff247230 */ /* 0x104fe40000004100 */
[--C-:B---3--:R-:W-:Y:S02]  /*1670*/  HADD2.F32 R16, -RZ, R8.reuse.H0_H0 ;  /* 0x20000008ff107230 */ /* 0x108fe40000004100 */
[----:B------:R-:W-:Y:S02]  /*1680*/  HADD2.F32 R17, -RZ, R8.H1_H1 ;  /* 0x30000008ff117230 */ /* 0x000fe40000004100 */
[----:B0-----:R-:W-:-:S03]  /*1690*/  HADD2.F32 R29, -RZ, R7.H1_H1 ;  /* 0x30000007ff1d7230 */ /* 0x001fc60000004100 */
[----:B------:R-:W-:Y:S02]  /*16a0*/  FADD.FTZ R19, R16, R17 ;  /* 0x0000001110137221 */ /* 0x000fe40000010000 */
[----:B------:R-:W-:Y:S01]  /*16b0*/  FADD.FTZ R18, R36, R29 ;  /* 0x0000001d24127221 */ /* 0x000fe20000010000 */
[----:B------:R-:W-:Y:S01]  /*16c0*/  FMUL.FTZ R17, R17, R17 ;  /* 0x0000001111117220 */ /* 0x000fe20000410000 */
[----:B------:R-:W-:-:S03]  /*16d0*/  FMUL.FTZ R29, R29, R29 ;  /* 0x0000001d1d1d7220 */ /* 0x000fc60000410000 */
[----:B------:R-:W-:Y:S01]  /*16e0*/  FFMA.FTZ R17, R16, R16, R17 ;  /* 0x0000001010117223 */ /* 0x000fe20000010011 */
[----:B----4-:R-:W-:Y:S02]  /*16f0*/  HADD2.F32 R16, -RZ, R9.H0_H0 ;  /* 0x20000009ff107230 */ /* 0x010fe40000004100 */
[----:B------:R-:W-:Y:S01]  /*1700*/  FFMA.FTZ R36, R36, R36, R29 ;  /* 0x0000002424247223 */ /* 0x000fe2000001001d */
[----:B-----5:R-:W-:Y:S01]  /*1710*/  HADD2.F32 R28, -RZ, R10.H1_H1 ;  /* 0x3000000aff1c7230 */ /* 0x020fe20000004100 */
[----:B------:R-:W-:Y:S01]  /*1720*/  ISETP.GT.AND P5, PT, R54, 0x1e, PT ;  /* 0x0000001e3600780c */ /* 0x000fe20003fa4270 */
[--C-:B------:R-:W-:Y:S02]  /*1730*/  HADD2.F32 R39, -RZ, R25.reuse.H1_H1 ;  /* 0x30000019ff277230 */ /* 0x100fe40000004100 */
[----:B------:R-:W-:-:S03]  /*1740*/  HADD2.F32 R38, -RZ, R25.H0_H0 ;  /* 0x20000019ff267230 */ /* 0x000fc60000004100 */
[----:B------:R-:W-:Y:S02]  /*1750*/  FMUL.FTZ R37, R39, R39 ;  /* 0x0000002727257220 */ /* 0x000fe40000410000 */
[----:B------:R-:W-:-:S04]  /*1760*/  FADD.FTZ R39, R38, R39 ;  /* 0x0000002726277221 */ /* 0x000fc80000010000 */
[----:B------:R-:W-:Y:S01]  /*1770*/  FADD.FTZ R39, RZ, R39 ;  /* 0x00000027ff277221 */ /* 0x000fe20000010000 */
[----:B------:R-:W-:-:S03]  /*1780*/  FFMA.FTZ R37, R38, R38, R37 ;  /* 0x0000002626257223 */ /* 0x000fc60000010025 */
[----:B------:R-:W-:Y:S01]  /*1790*/  FADD.FTZ R18, R39, R18 ;  /* 0x0000001227127221 */ /* 0x000fe20000010000 */
[----:B------:R-:W-:-:S03]  /*17a0*/  FADD.FTZ R37, RZ, R37 ;  /* 0x00000025ff257221 */ /* 0x000fc60000010000 */
[----:B------:R-:W-:Y:S01]  /*17b0*/  FADD.FTZ R18, R18, R19 ;  /* 0x0000001312127221 */ /* 0x000fe20000010000 */
[----:B------:R-:W-:Y:S02]  /*17c0*/  HADD2.F32 R19, -RZ, R9.H1_H1 ;  /* 0x30000009ff137230 */ /* 0x000fe40000004100 */
[----:B------:R-:W-:-:S03]  /*17d0*/  FADD.FTZ R36, R37, R36 ;  /* 0x0000002425247221 */ /* 0x000fc60000010000 */
[----:B------:R-:W-:Y:S01]  /*17e0*/  FADD.FTZ R29, R16, R19 ;  /* 0x00000013101d7221 */ /* 0x000fe20000010000 */
[----:B------:R-:W-:Y:S01]  /*17f0*/  FMUL.FTZ R19, R19, R19 ;  /* 0x0000001313137220 */ /* 0x000fe20000410000 */
[----:B------:R-:W-:-:S03]  /*1800*/  FADD.FTZ R17, R36, R17 ;  /* 0x0000001124117221 */ /* 0x000fc60000010000 */
[----:B------:R-:W-:-:S04]  /*1810*/  FFMA.FTZ R16, R16, R16, R19 ;  /* 0x0000001010107223 */ /* 0x000fc80000010013 */
[----:B------:R-:W-:Y:S01]  /*1820*/  FADD.FTZ R16, R17, R16 ;  /* 0x0000001011107221 */ /* 0x000fe20000010000 */
[----:B------:R-:W-:-:S05]  /*1830*/  HADD2.F32 R17, -RZ, R10.H0_H0 ;  /* 0x2000000aff117230 */ /* 0x000fca0000004100 */
[----:B------:R-:W-:Y:S01]  /*1840*/  FADD.FTZ R19, R17, R28 ;  /* 0x0000001c11137221 */ /* 0x000fe20000010000 */
[----:B------:R-:W-:-:S04]  /*1850*/  FMUL.FTZ R28, R28, R28 ;  /* 0x0000001c1c1c7220 */ /* 0x000fc80000410000 */
[----:B------:R-:W-:Y:S01]  /*1860*/  FFMA.FTZ R17, R17, R17, R28 ;  /* 0x0000001111117223 */ /* 0x000fe2000001001c */
[----:B------:R-:W-:Y:S01]  /*1870*/  FADD.FTZ R18, R18, R29 ;  /* 0x0000001d12127221 */ /* 0x000fe20000010000 */
[--C-:B------:R-:W-:Y:S02]  /*1880*/  HADD2.F32 R28, -RZ, R11.reuse.H1_H1 ;  /* 0x3000000bff1c7230 */ /* 0x100fe40000004100 */
[----:B------:R-:W-:Y:S01]  /*1890*/  FADD.FTZ R16, R16, R17 ;  /* 0x0000001110107221 */ /* 0x000fe20000010000 */
[----:B------:R-:W-:Y:S02]  /*18a0*/  HADD2.F32 R17, -RZ, R11.H0_H0 ;  /* 0x2000000bff117230 */ /* 0x000fe40000004100 */
[----:B------:R-:W-:-:S03]  /*18b0*/  FADD.FTZ R18, R18, R19 ;  /* 0x0000001312127221 */ /* 0x000fc60000010000 */
[----:B------:R-:W-:Y:S01]  /*18c0*/  FADD.FTZ R19, R17, R28 ;  /* 0x0000001c11137221 */ /* 0x000fe20000010000 */
[----:B------:R-:W-:-:S04]  /*18d0*/  FMUL.FTZ R28, R28, R28 ;  /* 0x0000001c1c1c7220 */ /* 0x000fc80000410000 */
[----:B------:R-:W-:Y:S01]  /*18e0*/  FFMA.FTZ R17, R17, R17, R28 ;  /* 0x0000001111117223 */ /* 0x000fe2000001001c */
[----:B------:R-:W-:-:S03]  /*18f0*/  HADD2.F32 R28, -RZ, R13.H1_H1 ;  /* 0x3000000dff1c7230 */ /* 0x000fc60000004100 */
        /* <DEDUP_REMOVED lines=65> */
[----:B------:R-:W-:Y:S01]  /*1d10*/  FMUL.FTZ R36, R28, R28 ;  /* 0x0000001c1c247220 */ /* 0x000fe20000410000 */
[----:B------:R-:W-:Y:S02]  /*1d20*/  FADD.FTZ R18, R18, R19 ;  /* 0x0000001312127221 */ /* 0x000fe40000010000 */
[C---:B------:R-:W-:Y:S01]  /*1d30*/  FADD.FTZ R19, R17.reuse, R28 ;  /* 0x0000001c11137221 */ /* 0x040fe20000010000 */
        /* <DEDUP_REMOVED lines=26> */
[----:B-1----:R-:W-:Y:S01]  /*1ee0*/  @!P5 FADD.FTZ R16, R16, R19 ;  /* 0x000000131010d221 */ /* 0x002fe20000010000 */
[----:B------:R-:W-:-:S03]  /*1ef0*/  ISETP.NE.AND P5, PT, R54, RZ, PT ;  /* 0x000000ff3600720c */ /* 0x000fc60003fa5270 */
[----:B------:R-:W-:Y:S02]  /*1f00*/  MOV R28, R18 ;  /* 0x00000012001c7202 */ /* 0x000fe40000000f00 */
[----:B------:R-:W-:-:S08]  /*1f10*/  MOV R29, R16 ;  /* 0x00000010001d7202 */ /* 0x000fd00000000f00 */
[----:B------:R0:W-:Y:S01]  /*1f20*/  @!P5 STS.64 [R43+0x8], R28 ;  /* 0x0000081c2b00d388 */ /* 0x0001e20000000a00 */
[----:B------:R-:W-:Y:S01]  /*1f30*/  BAR.SYNC.DEFER_BLOCKING 0x0 ;  /* 0x0000000000007b1d */ /* 0x000fe20000010000 */
[----:B------:R-:W-:-:S05]  /*1f40*/  ISETP.NE.AND P5, PT, R53, RZ, PT ;  /* 0x000000ff3500720c */ /* 0x000fca0003fa5270 */
        /* <DEDUP_REMOVED lines=13> */
.L_x_2540:
[----:B------:R-:W-:Y:S05]  /*2020*/  BSYNC B0 ;  /* 0x0000000000007941 */ /* 0x000fea0003800000 */
.L_x_2539:
[----:B------:R-:W0:Y:S02]  /*2030*/  LDC R16, c[0x0][0xc] ;  /* 0x00000300ff107b82 */ /* 0x000e240000000800 */
[----:B0-----:R-:W-:-:S13]  /*2040*/  ISETP.GE.U32.AND P6, PT, R16, 0x2, PT ;  /* 0x000000021000780c */ /* 0x001fda0003fc6070 */
[----:B------:R-:W-:Y:S05]  /*2050*/  @!P6 BRA `(.L_x_2541) ;  /* 0x000000100090e947 */ /* 0x000fea0003800000 */
[----:B------:R-:W0:Y:S01]  /*2060*/  LDC.64 R36, c[0x0][0x240] ;  /* 0x00009000ff247b82 */ /* 0x000e220000000a00 */
[----:B------:R-:W-:-:S04]  /*2070*/  ULOP3.LUT UR6, UR4, 0x1, URZ, 0xc0, !UPT ;  /* 0x0000000104067892 */ /* 0x000fc8000f8ec03f */
[----:B------:R-:W-:-:S03]  /*2080*/  UIMAD UR6, UR6, UR12, URZ ;  /* 0x0000000c060672a4 */ /* 0x000fc6000f8e023f */
[----:B------:R-:W1:Y:S03]  /*2090*/  LDC.64 R18, c[0x0][0x248] ;  /* 0x00009200ff127b82 */ /* 0x000e660000000a00 */
[----:B------:R-:W-:-:S05]  /*20a0*/  IADD3 R17, R0, UR6, RZ ;  /* 0x0000000600117c10 */ /* 0x000fca000fffe0ff */
[----:B0-----:R-:W-:-:S04]  /*20b0*/  IMAD.WIDE.U32 R36, R17, 0x4, R36 ;  /* 0x0000000411247825 */ /* 0x001fc800078e0024 */
[----:B------:R-:W-:-:S05]  /*20c0*/  IMAD R17, R16, UR6, RZ ;  /* 0x0000000610117c24 */ /* 0x000fca000f8e02ff */
        /* <DEDUP_REMOVED lines=21> */
.L_x_2543:
[----:B0-----:R-:W2:Y:S04]  /*2220*/  LDG.E.STRONG.GPU R17, desc[UR8][R36.64] ;  /* 0x0000000824117981 */ /* 0x001ea8000c1ef900 */
[----:B--2---:R-:W-:Y:S01]  /*2230*/  CCTL.IVALL ;  /* 0x00000000ff00798f */ /* 0x004fe20002000000 */
[----:B------:R-:W-:Y:S05]  /*2240*/  YIELD ;  /* 0x0000000000007946 */ /* 0x000fea0003800000 */
[----:B------:R-:W-:-:S13]  /*2250*/  ISETP.NE.AND P6, PT, R17, R47, PT ;  /* 0x0000002f1100720c */ /* 0x000fda0003fc5270 */
[----:B------:R-:W-:Y:S05]  /*2260*/  @P6 BRA `(.L_x_2543) ;  /* 0xfffffffc00ec6947 */ /* 0x000fea000383ffff */
.L_x_2542:
        /* <DEDUP_REMOVED lines=8> */
[----:B------:R-:W-:-:S04]  /*22f0*/  LOP3.LUT R17, R16, 0x3, RZ, 0xc0, !PT ;  /* 0x0000000310117812 */ /* 0x000fc800078ec0ff */
[----:B------:R-:W-:Y:S02]  /*2300*/  IADD3 R36, -R17, R16, RZ ;  /* 0x0000001011247210 */ /* 0x000fe40007ffe1ff */
[----:B------:R-:W-:Y:S02]  /*2310*/  MOV R17, RZ ;  /* 0x000000ff00117202 */ /* 0x000fe40000000f00 */
        /* <DEDUP_REMOVED lines=8> */
.L_x_2547:
        /* <DEDUP_REMOVED lines=116> */
.L_x_2546:
        /* <DEDUP_REMOVED lines=62> */
.L_x_2548:
[----:B------:R-:W-:-:S06]  /*2ec0*/  UISETP.NE.OR UP0, UPT, UR6, URZ, UP0 ;  /* 0x0000003f0600728c */ /* 0x000fcc0008705670 */
[----:B------:R-:W-:-:S13]  /*2ed0*/  PLOP3.LUT P6, PT, PT, PT, UP0, 0x80, 0x0 ;  /* 0x000000000000781c */ /* 0x000fda0003fcf008 */
[----:B------:R-:W-:Y:S05]  /*2ee0*/  @!P6 BRA `(.L_x_2544) ;  /* 0x00000000007ce947 */ /* 0x000fea0003800000 */
.L_x_2545:
        /* <DEDUP_REMOVED lines=31> */
.L_x_2544:
        /* <DEDUP_REMOVED lines=10> */
.L_x_2550:
[----:B------:R-:W-:Y:S05]  /*3180*/  BSYNC B0 ;  /* 0x0000000000007941 */ /* 0x000fea0003800000 */
.L_x_2549:
        /* <DEDUP_REMOVED lines=17> */
.L_x_2541:
[----:B------:R-:W-:Y:S01]  /*32a0*/  ULDC.64 UR6, c[0x0][0x218] ;  /* 0x0000860000067ab9 */ /* 0x000fe20000000a00 */
[----:B------:R-:W-:Y:S01]  /*32b0*/  P2R R16, PR, RZ, 0x1 ;  /* 0x00000001ff107803 */ /* 0x000fe20000000000 */
[----:B------:R-:W-:Y:S01]  /*32c0*/  ULDC UR14, c[0x0][0x2a4] ;  /* 0x0000a900000e7ab9 */ /* 0x000fe20000000800 */
[----:B------:R-:W-:Y:S02]  /*32d0*/  LOP3.LUT P0, RZ, R53, UR10, RZ, 0xfc, !PT ;  /* 0x0000000a35ff7c12 */ /* 0x000fe4000f80fcff */
[----:B------:R-:W-:Y:S01]  /*32e0*/  ISETP.EQ.U32.AND P6, PT, RZ, UR6, PT ;  /* 0x00000006ff007c0c */ /* 0x000fe2000bfc2070 */
[----:B------:R-:W-:Y:S01]  /*32f0*/  UMOV UR6, 0x400 ;  /* 0x0000040000067882 */ /* 0x000fe20000000000 */
[----:B------:R-:W-:Y:S02]  /*3300*/  MOV R19, UR11 ;  /* 0x0000000b00137c02 */ /* 0x000fe40008000f00 */
[----:B------:R-:W-:Y:S01]  /*3310*/  ISETP.EQ.OR.EX P6, PT, RZ, UR7, P0, P6 ;  /* 0x00000007ff007c0c */ /* 0x000fe200087c2760 */
[----:B------:R-:W1:Y:S01]  /*3320*/  S2UR UR7, SR_CgaCtaId ;  /* 0x00000000000779c3 */ /* 0x000e620000008800 */
[----:B------:R-:W-:-:S11]  /*3330*/  ISETP.NE.AND P0, PT, R16, RZ, PT ;  /* 0x000000ff1000720c */ /* 0x000fd60003f05270 */
[----:B0-----:R-:W0:Y:S01]  /*3340*/  @!P6 LDC.64 R16, c[0x0][0x218] ;  /* 0x00008600ff10eb82 */ /* 0x001e220000000a00 */
[----:B------:R-:W-:Y:S01]  /*3350*/  @!P6 FMUL.FTZ R18, R28, UR14 ;  /* 0x0000000e1c12ec20 */ /* 0x000fe20008410000 */
[----:B-1----:R-:W-:-:S09]  /*3360*/  ULEA UR6, UR7, UR6, 0x18 ;  /* 0x0000000607067291 */ /* 0x002fd2000f8ec03f */
[----:B------:R-:W-:Y:S01]  /*3370*/  @!P5 STS.64 [UR6+0x30], R28 ;  /* 0x0000301cff00d988 */ /* 0x000fe20008000a06 */
        /* <DEDUP_REMOVED lines=11> */
[----:B------:R-:W-:Y:S01]  /*3430*/  FFMA.FTZ R36, R17, UR14, -R36 ;  /* 0x0000000e11247c23 */ /* 0x000fe20008010824 */
[----:B------:R-:W-:-:S04]  /*3440*/  ULDC.64 UR14, c[0x0][0x228] ;  /* 0x00008a00000e7ab9 */ /* 0x000fc80000000a00 */
        /* <DEDUP_REMOVED lines=10> */
[----:B------:R-:W-:-:S12]  /*34f0*/  UMOV UR7, 0x3f800000 ;  /* 0x3f80000000077882 */ /* 0x000fd80000000000 */
[----:B------:R-:W0:Y:S01]  /*3500*/  @P5 MUFU.RSQ R36, R36 ;  /* 0x0000002400245308 */ /* 0x000e220000001400 */
[----:B------:R-:W-:-:S04]  /*3510*/  IADD3 R18, P5, R18, UR14, RZ ;  /* 0x0000000e12127c10 */ /* 0x000fc8000ffbe0ff */
[----:B------:R-:W-:Y:S02]  /*3520*/  IADD3.X R19, R34, UR15, RZ, P5, !PT ;  /* 0x0000000f22137c10 */ /* 0x000fe4000affe4ff */
[----:B------:R-:W-:-:S04]  /*3530*/  PLOP3.LUT P5, PT, PT, PT, UP0, 0x80, 0x0 ;  /* 0x000000000000781c */ /* 0x000fc80003faf008 */
[----:B------:R-:W2:Y:S01]  /*3540*/  LDG.E.64 R18, desc[UR8][R18.64] ;  /* 0x0000000812127981 */ /* 0x000ea2000c1e1b00 */
[----:B------:R-:W-:Y:S01]  /*3550*/  ISETP.NE.AND P6, PT, RZ, UR13, PT ;  /* 0x0000000dff007c0c */ /* 0x000fe2000bfc5270 */
[--C-:B------:R-:W-:Y:S02]  /*3560*/  HADD2.F32 R28, -RZ, R25.reuse.H0_H0 ;  /* 0x20000019ff1c7230 */ /* 0x100fe40000004100 */
[----:B------:R-:W-:-:S05]  /*3570*/  HADD2.F32 R29, -RZ, R25.H1_H1 ;  /* 0x30000019ff1d7230 */ /* 0x000fca0000004100 */
[----:B0-----:R-:W-:Y:S01]  /*3580*/  @P5 R2UR UR7, R36 ;  /* 0x00000000240752ca */ /* 0x001fe200000e0000 */
[----:B------:R-:W-:Y:S01]  /*3590*/  FADD.FTZ R25, R28, -UR6 ;  /* 0x800000061c197e21 */ /* 0x000fe20008010000 */
[----:B------:R-:W-:Y:S01]  /*35a0*/  FADD.FTZ R28, R29, -UR6 ;  /* 0x800000061d1c7e21 */ /* 0x000fe20008010000 */
[--C-:B------:R-:W-:Y:S02]  /*35b0*/  HADD2.F32 R34, -RZ, R7.reuse.H0_H0 ;  /* 0x20000007ff227230 */ /* 0x100fe40000004100 */
[----:B------:R-:W-:-:S03]  /*35c0*/  HADD2.F32 R35, -RZ, R7.H1_H1 ;  /* 0x30000007ff237230 */ /* 0x000fc60000004100 */
[----:B------:R-:W-:-:S05]  /*35d0*/  FADD.FTZ R7, R34, -UR6 ;  /* 0x8000000622077e21 */ /* 0x000fca0008010000 */
[----:B------:R-:W-:Y:S01]  /*35e0*/  FMUL.FTZ R29, R25, UR7 ;  /* 0x00000007191d7c20 */ /* 0x000fe20008410000 */
[----:B------:R-:W-:Y:S01]  /*35f0*/  FMUL.FTZ R28, R28, UR7 ;  /* 0x000000071c1c7c20 */ /* 0x000fe20008410000 */
[----:B------:R-:W-:Y:S02]  /*3600*/  FADD.FTZ R25, R35, -UR6 ;  /* 0x8000000623197e21 */ /* 0x000fe40008010000 */
        /* <DEDUP_REMOVED lines=13> */
.L_x_2551:
[----:B------:R-:W-:Y:S01]  /*36e0*/  ISETP.NE.AND P5, PT, R27, RZ, PT ;  /* 0x000000ff1b00720c */ /* 0x000fe20003fa5270 */
[----:B------:R-:W-:-:S12]  /*36f0*/  BSSY B0, `(.L_x_2552) ;  /* 0x000000f000007945 */ /* 0x000fd80003800000 */
[----:B------:R-:W-:Y:S05]  /*3700*/  @!P5 BRA `(.L_x_2553) ;  /* 0x000000000034d947 */ /* 0x000fea0003800000 */
[----:B------:R-:W-:Y:S01]  /*3710*/  SHF.R.S32.HI R28, RZ, 0x1f, R2 ;  /* 0x0000001fff1c7819 */ /* 0x000fe20000011402 */
[----:B------:R-:W-:Y:S01]  /*3720*/  ULDC.64 UR14, c[0x0][0x270] ;  /* 0x00009c00000e7ab9 */ /* 0x000fe20000000a00 */
[----:B------:R-:W-:Y:S02]  /*3730*/  MOV R29, R31 ;  /* 0x0000001f001d7202 */ /* 0x000fe40000000f00 */
[----:B------:R-:W-:Y:S01]  /*3740*/  F2FP.F16.F32.PACK_AB R37, R37, R36 ;  /* 0x000000242525723e */ /* 0x000fe200000000ff */
[----:B------:R-:W-:Y:S01]  /*3750*/  IMAD R35, R28, UR14, RZ ;  /* 0x0000000e1c237c24 */ /* 0x000fe2000f8e02ff */
[----:B------:R-:W-:-:S03]  /*3760*/  MOV R28, R32 ;  /* 0x00000020001c7202 */ /* 0x000fc60000000f00 */
[C---:B------:R-:W-:Y:S02]  /*3770*/  IMAD R35, R2.reuse, UR15, R35 ;  /* 0x0000000f02237c24 */ /* 0x040fe4000f8e0223 */
[----:B------:R-:W-:Y:S01]  /*3780*/  IMAD.WIDE.U32 R28, R2, UR14, R28 ;  /* 0x0000000e021c7c25 */ /* 0x000fe2000f8e001c */
[----:B------:R-:W-:-:S04]  /*3790*/  ULDC.64 UR14, c[0x0][0x210] ;  /* 0x00008400000e7ab9 */ /* 0x000fc80000000a00 */
[----:B------:R-:W-:Y:S02]  /*37a0*/  IADD3 R35, R29, R35, RZ ;  /* 0x000000231d237210 */ /* 0x000fe40007ffe0ff */
[----:B------:R-:W-:-:S04]  /*37b0*/  LEA R34, P5, R28, UR14, 0x1 ;  /* 0x0000000e1c227c11 */ /* 0x000fc8000f8a08ff */
[----:B------:R-:W-:-:S05]  /*37c0*/  LEA.HI.X R35, R28, UR15, R35, 0x1, P5 ;  /* 0x0000000f1c237c11 */ /* 0x000fca000a8f0c23 */
[----:B------:R0:W-:Y:S04]  /*37d0*/  STG.E desc[UR8][R34.64], R37 ;  /* 0x0000002522007986 */ /* 0x0001e8000c101908 */
.L_x_2553:
[----:B------:R-:W-:Y:S05]  /*37e0*/  BSYNC B0 ;  /* 0x0000000000007941 */ /* 0x000fea0003800000 */
.L_x_2552:
[----:B------:R-:W-:Y:S01]  /*37f0*/  FMUL.FTZ R29, R7, UR7 ;  /* 0x00000007071d7c20 */ /* 0x000fe20008410000 */
[----:B------:R-:W-:Y:S01]  /*3800*/  FMUL.FTZ R36, R25, UR7 ;  /* 0x0000000719247c20 */ /* 0x000fe20008410000 */
[--C-:B------:R-:W-:Y:S02]  /*3810*/  HADD2.F32 R7, -RZ, R8.reuse.H0_H0 ;  /* 0x20000008ff077230 */ /* 0x100fe40000004100 */
[----:B------:R-:W-:Y:S02]  /*3820*/  HADD2.F32 R8, -RZ, R8.H1_H1 ;  /* 0x30000008ff087230 */ /* 0x000fe40000004100 */
        /* <DEDUP_REMOVED lines=13> */
.L_x_2554:
[----:B------:R-:W-:Y:S01]  /*3900*/  ISETP.NE.AND P5, PT, R42, RZ, PT ;  /* 0x000000ff2a00720c */ /* 0x000fe20003fa5270 */
[----:B------:R-:W-:-:S12]  /*3910*/  BSSY B0, `(.L_x_2555) ;  /* 0x000000f000007945 */ /* 0x000fd80003800000 */
[----:B------:R-:W-:Y:S05]  /*3920*/  @!P5 BRA `(.L_x_2556) ;  /* 0x000000000034d947 */ /* 0x000fea0003800000 */
[----:B------:R-:W-:Y:S01]  /*3930*/  SHF.R.S32.HI R28, RZ, 0x1f, R52 ;  /* 0x0000001fff1c7819 */ /* 0x000fe20000011434 */
[----:B------:R-:W-:Y:S01]  /*3940*/  ULDC.64 UR14, c[0x0][0x270] ;  /* 0x00009c00000e7ab9 */ /* 0x000fe20000000a00 */
[----:B------:R-:W-:Y:S02]  /*3950*/  MOV R29, R31 ;  /* 0x0000001f001d7202 */ /* 0x000fe40000000f00 */
[----:B------:R-:W-:Y:S01]  /*3960*/  F2FP.F16.F32.PACK_AB R25, R36, R25 ;  /* 0x000000192419723e */ /* 0x000fe200000000ff */
[----:B0-----:R-:W-:Y:S01]  /*3970*/  IMAD R35, R28, UR14, RZ ;  /* 0x0000000e1c237c24 */ /* 0x001fe2000f8e02ff */
        /* <DEDUP_REMOVED lines=8> */
.L_x_2556:
[----:B------:R-:W-:Y:S05]  /*3a00*/  BSYNC B0 ;  /* 0x0000000000007941 */ /* 0x000fea0003800000 */
.L_x_2555:
[----:B------:R-:W-:Y:S01]  /*3a10*/  FADD.FTZ R7, R7, -UR6 ;  /* 0x8000000607077e21 */ /* 0x000fe20008010000 */
[----:B------:R-:W-:Y:S01]  /*3a20*/  FADD.FTZ R8, R8, -UR6 ;  /* 0x8000000608087e21 */ /* 0x000fe20008010000 */
[--C-:B-1----:R-:W-:Y:S02]  /*3a30*/  HADD2.F32 R25, -RZ, R9.reuse.H0_H0 ;  /* 0x20000009ff197230 */ /* 0x102fe40000004100 */
[----:B------:R-:W-:Y:S02]  /*3a40*/  HADD2.F32 R28, -RZ, R9.H1_H1 ;  /* 0x30000009ff1c7230 */ /* 0x000fe40000004100 */
[----:B------:R-:W-:Y:S01]  /*3a50*/  FMUL.FTZ R9, R7, UR7 ;  /* 0x0000000707097c20 */ /* 0x000fe20008410000 */
[----:B------:R-:W-:Y:S01]  /*3a60*/  FMUL.FTZ R8, R8, UR7 ;  /* 0x0000000708087c20 */ /* 0x000fe20008410000 */
[----:B------:R-:W-:Y:S01]  /*3a70*/  FADD.FTZ R25, R25, -UR6 ;  /* 0x8000000619197e21 */ /* 0x000fe20008010000 */
        /* <DEDUP_REMOVED lines=14> */
.L_x_2557:
        /* <DEDUP_REMOVED lines=16> */
.L_x_2559:
[----:B------:R-:W-:Y:S05]  /*3c60*/  BSYNC B0 ;  /* 0x0000000000007941 */ /* 0x000fea0003800000 */
.L_x_2558:
[----:B------:R-:W-:Y:S01]  /*3c70*/  FMUL.FTZ R9, R25, UR7 ;  /* 0x0000000719097c20 */ /* 0x000fe20008410000 */
[----:B------:R-:W-:Y:S01]  /*3c80*/  FMUL.FTZ R8, R7, UR7 ;  /* 0x0000000707087c20 */ /* 0x000fe20008410000 */
[--C-:B0-----:R-:W-:Y:S02]  /*3c90*/  HADD2.F32 R28, -RZ, R10.reuse.H0_H0 ;  /* 0x2000000aff1c7230 */ /* 0x101fe40000004100 */
[----:B------:R-:W-:Y:S02]  /*3ca0*/  HADD2.F32 R29, -RZ, R10.H1_H1 ;  /* 0x3000000aff1d7230 */ /* 0x000fe40000004100 */
[----:B------:R-:W-:Y:S01]  /*3cb0*/  FFMA.FTZ R34, R16, R9, R18 ;  /* 0x0000000910227223 */ /* 0x000fe20000010012 */
[--C-:B------:R-:W-:Y:S02]  /*3cc0*/  HADD2.F32 R7, -RZ, R11.reuse.H0_H0 ;  /* 0x2000000bff077230 */ /* 0x100fe40000004100 */
[----:B------:R-:W-:Y:S01]  /*3cd0*/  FFMA.FTZ R35, R17, R8, R19 ;  /* 0x0000000811237223 */ /* 0x000fe20000010013 */
[----:B------:R-:W-:Y:S01]  /*3ce0*/  HADD2.F32 R25, -RZ, R11.H1_H1 ;  /* 0x3000000bff197230 */ /* 0x000fe20000004100 */
        /* <DEDUP_REMOVED lines=11> */
.L_x_2560:
[----:B------:R-:W-:Y:S01]  /*3da0*/  ISETP.NE.AND P5, PT, R41, RZ, PT ;  /* 0x000000ff2900720c */ /* 0x000fe20003fa5270 */
[----:B------:R-:W-:-:S12]  /*3db0*/  BSSY B0, `(.L_x_2561) ;  /* 0x000000e000007945 */ /* 0x000fd80003800000 */
        /* <DEDUP_REMOVED lines=13> */
.L_x_2562:
[----:B------:R-:W-:Y:S05]  /*3e90*/  BSYNC B0 ;  /* 0x0000000000007941 */ /* 0x000fea0003800000 */
.L_x_2561:
[----:B------:R-:W-:Y:S01]  /*3ea0*/  FADD.FTZ R28, R28, -UR6 ;  /* 0x800000061c1c7e21 */ /* 0x000fe20008010000 */
[----:B------:R-:W-:Y:S01]  /*3eb0*/  FADD.FTZ R29, R29, -UR6 ;  /* 0x800000061d1d7e21 */ /* 0x000fe20008010000 */
[----:B------:R-:W-:Y:S01]  /*3ec0*/  FADD.FTZ R8, R25, -UR6 ;  /* 0x8000000619087e21 */ /* 0x000fe20008010000 */
[----:B------:R-:W-:Y:S01]  /*3ed0*/  FADD.FTZ R7, R7, -UR6 ;  /* 0x8000000607077e21 */ /* 0x000fe20008010000 */
[----:B------:R-:W-:Y:S01]  /*3ee0*/  FMUL.FTZ R25, R28, UR7 ;  /* 0x000000071c197c20 */ /* 0x000fe20008410000 */
[----:B------:R-:W-:Y:S01]  /*3ef0*/  FMUL.FTZ R34, R29, UR7 ;  /* 0x000000071d227c20 */ /* 0x000fe20008410000 */
[----:B------:R-:W-:Y:S01]  /*3f00*/  FMUL.FTZ R28, R8, UR7 ;  /* 0x00000007081c7c20 */ /* 0x000fe20008410000 */
[----:B------:R-:W-:Y:S01]  /*3f10*/  FMUL.FTZ R7, R7, UR7 ;  /* 0x0000000707077c20 */ /* 0x000fe20008410000 */
        /* <DEDUP_REMOVED lines=13> */
.L_x_2563:
[----:B------:R-:W-:Y:S01]  /*3ff0*/  ISETP.NE.AND P5, PT, R4, RZ, PT ;  /* 0x000000ff0400720c */ /* 0x000fe20003fa5270 */
[----:B------:R-:W-:-:S12]  /*4000*/  BSSY B0, `(.L_x_2564) ;  /* 0x000000e000007945 */ /* 0x000fd80003800000 */
        /* <DEDUP_REMOVED lines=13> */
.L_x_2565:
[----:B------:R-:W-:Y:S05]  /*40e0*/  BSYNC B0 ;  /* 0x0000000000007941 */ /* 0x000fea0003800000 */
.L_x_2564:
[--C-:B-1----:R-:W-:Y:S02]  /*40f0*/  HADD2.F32 R25, -RZ, R13.reuse.H0_H0 ;  /* 0x2000000dff197230 */ /* 0x102fe40000004100 */
[----:B------:R-:W-:Y:S01]  /*4100*/  FFMA.FTZ R7, R16, R7, R18 ;  /* 0x0000000710077223 */ /* 0x000fe20000010012 */
[----:B------:R-:W-:Y:S02]  /*4110*/  HADD2.F32 R13, -RZ, R13.H1_H1 ;  /* 0x3000000dff0d7230 */ /* 0x000fe40000004100 */
        /* <DEDUP_REMOVED lines=12> */
.L_x_2566:
        /* <DEDUP_REMOVED lines=15> */
.L_x_2568:
[----:B------:R-:W-:Y:S05]  /*42d0*/  BSYNC B0 ;  /* 0x0000000000007941 */ /* 0x000fea0003800000 */
.L_x_2567:
[----:B------:R-:W-:Y:S01]  /*42e0*/  FADD.FTZ R25, R25, -UR6 ;  /* 0x8000000619197e21 */ /* 0x000fe20008010000 */
[----:B------:R-:W-:Y:S01]  /*42f0*/  FADD.FTZ R13, R13, -UR6 ;  /* 0x800000060d0d7e21 */ /* 0x000fe20008010000 */
[--C-:B------:R-:W-:Y:S02]  /*4300*/  HADD2.F32 R8, -RZ, R15.reuse.H0_H0 ;  /* 0x2000000fff087230 */ /* 0x100fe40000004100 */
[----:B------:R-:W-:Y:S02]  /*4310*/  HADD2.F32 R15, -RZ, R15.H1_H1 ;  /* 0x3000000fff0f7230 */ /* 0x000fe40000004100 */
[----:B------:R-:W-:Y:S01]  /*4320*/  FMUL.FTZ R25, R25, UR7 ;  /* 0x0000000719197c20 */ /* 0x000fe20008410000 */
[----:B------:R-:W-:Y:S01]  /*4330*/  FMUL.FTZ R28, R13, UR7 ;  /* 0x000000070d1c7c20 */ /* 0x000fe20008410000 */
[--C-:B-1----:R-:W-:Y:S02]  /*4340*/  HADD2.F32 R7, -RZ, R21.reuse.H0_H0 ;  /* 0x20000015ff077230 */ /* 0x102fe40000004100 */
[----:B------:R-:W-:Y:S01]  /*4350*/  FADD.FTZ R13, R8, -UR6 ;  /* 0x80000006080d7e21 */ /* 0x000fe20008010000 */
[----:B------:R-:W-:-:S02]  /*4360*/  HADD2.F32 R21, -RZ, R21.H1_H1 ;  /* 0x30000015ff157230 */ /* 0x000fc40000004100 */
        /* <DEDUP_REMOVED lines=14> */
.L_x_2569:
        /* <DEDUP_REMOVED lines=15> */
.L_x_2571:
[----:B------:R-:W-:Y:S05]  /*4540*/  BSYNC B0 ;  /* 0x0000000000007941 */ /* 0x000fea0003800000 */
.L_x_2570:
[----:B------:R-:W-:Y:S01]  /*4550*/  FMUL.FTZ R13, R13, UR7 ;  /* 0x000000070d0d7c20 */ /* 0x000fe20008410000 */
[----:B------:R-:W-:Y:S01]  /*4560*/  FMUL.FTZ R28, R15, UR7 ;  /* 0x000000070f1c7c20 */ /* 0x000fe20008410000 */
[----:B------:R-:W-:Y:S01]  /*4570*/  FADD.FTZ R7, R7, -UR6 ;  /* 0x8000000607077e21 */ /* 0x000fe20008010000 */
[----:B------:R-:W-:Y:S01]  /*4580*/  FADD.FTZ R21, R21, -UR6 ;  /* 0x8000000615157e21 */ /* 0x000fe20008010000 */
[----:B------:R-:W-:Y:S01]  /*4590*/  FFMA.FTZ R13, R16, R13, R18 ;  /* 0x0000000d100d7223 */ /* 0x000fe20000010012 */
[----:B------:R-:W-:Y:S01]  /*45a0*/  FFMA.FTZ R28, R17, R28, R19 ;  /* 0x0000001c111c7223 */ /* 0x000fe20000010013 */
[----:B------:R-:W-:Y:S06]  /*45b0*/  @!P6 BRA `(.L_x_2572) ;  /* 0x000000000028e947 */ /* 0x000fec0003800000 */
[----:B01----:R-:W-:Y:S01]  /*45c0*/  FMUL.FTZ R11, R28, -1.4426950216293334961 ;  /* 0xbfb8aa3b1c0b7820 */ /* 0x003fe20000410000 */
        /* <DEDUP_REMOVED lines=9> */
.L_x_2572:
[----:B------:R-:W-:Y:S01]  /*4660*/  ISETP.NE.AND P5, PT, R6, RZ, PT ;  /* 0x000000ff0600720c */ /* 0x000fe20003fa5270 */
[----:B------:R-:W-:-:S12]  /*4670*/  BSSY B0, `(.L_x_2573) ;  /* 0x000000e000007945 */ /* 0x000fd80003800000 */
[----:B------:R-:W-:Y:S05]  /*4680*/  @!P5 BRA `(.L_x_2574) ;  /* 0x000000000030d947 */ /* 0x000fea0003800000 */
[----:B------:R-:W-:Y:S01]  /*4690*/  ULDC.64 UR14, c[0x0][0x270] ;  /* 0x00009c00000e7ab9 */ /* 0x000fe20000000a00 */
[----:B------:R-:W-:Y:S01]  /*46a0*/  MOV R8, R32 ;  /* 0x0000002000087202 */ /* 0x000fe20000000f00 */
[----:B01----:R-:W-:Y:S01]  /*46b0*/  IMAD R10, R56, UR14, RZ ;  /* 0x0000000e380a7c24 */ /* 0x003fe2000f8e02ff */
        /* <DEDUP_REMOVED lines=9> */
.L_x_2574:
[----:B------:R-:W-:Y:S05]  /*4750*/  BSYNC B0 ;  /* 0x0000000000007941 */ /* 0x000fea0003800000 */
.L_x_2573:
[----:B------:R-:W-:Y:S01]  /*4760*/  FMUL.FTZ R15, R7, UR7 ;  /* 0x00000007070f7c20 */ /* 0x000fe20008410000 */
[----:B------:R-:W-:Y:S01]  /*4770*/  FMUL.FTZ R28, R21, UR7 ;  /* 0x00000007151c7c20 */ /* 0x000fe20008410000 */
[--C-:B--2---:R-:W-:Y:S02]  /*4780*/  HADD2.F32 R13, -RZ, R22.reuse.H0_H0 ;  /* 0x20000016ff0d7230 */ /* 0x104fe40000004100 */
[--C-:B------:R-:W-:Y:S02]  /*4790*/  HADD2.F32 R7, -RZ, R23.reuse.H0_H0 ;  /* 0x20000017ff077230 */ /* 0x100fe40000004100 */
[----:B------:R-:W-:Y:S01]  /*47a0*/  FFMA.FTZ R15, R16, R15, R18 ;  /* 0x0000000f100f7223 */ /* 0x000fe20000010012 */
[----:B------:R-:W-:Y:S02]  /*47b0*/  HADD2.F32 R22, -RZ, R22.H1_H1 ;  /* 0x30000016ff167230 */ /* 0x000fe40000004100 */
[----:B------:R-:W-:Y:S01]  /*47c0*/  FFMA.FTZ R28, R17, R28, R19 ;  /* 0x0000001c111c7223 */ /* 0x000fe20000010013 */
[----:B------:R-:W-:Y:S01]  /*47d0*/  HADD2.F32 R23, -RZ, R23.H1_H1 ;  /* 0x30000017ff177230 */ /* 0x000fe20000004100 */
        /* <DEDUP_REMOVED lines=11> */
.L_x_2575:
[----:B------:R-:W-:Y:S04]  /*4890*/  BSSY B0, `(.L_x_2576) ;  /* 0x000000e000007945 */ /* 0x000fe80003800000 */
        /* <DEDUP_REMOVED lines=13> */
.L_x_2577:
[----:B------:R-:W-:Y:S05]  /*4970*/  BSYNC B0 ;  /* 0x0000000000007941 */ /* 0x000fea0003800000 */
.L_x_2576:
        /* <DEDUP_REMOVED lines=11> */
[----:B012---:R-:W-:Y:S01]  /*4a30*/  FMUL.FTZ R11, R28, -1.4426950216293334961 ;  /* 0xbfb8aa3b1c0b7820 */ /* 0x007fe20000410000 */
        /* <DEDUP_REMOVED lines=9> */
.L_x_2578:
[----:B------:R-:W-:Y:S04]  /*4ad0*/  BSSY B0, `(.L_x_2579) ;  /* 0x0000010000007945 */ /* 0x000fe80003800000 */
[----:B------:R-:W-:Y:S05]  /*4ae0*/  @!P0 BRA `(.L_x_2580) ;  /* 0x0000000000388947 */ /* 0x000fea0003800000 */
[----:B012---:R-:W-:Y:S01]  /*4af0*/  IADD3 R11, R2, 0x120, RZ ;  /* 0x00000120020b7810 */ /* 0x007fe20007ffe0ff */
[----:B------:R-:W-:Y:S01]  /*4b00*/  ULDC.64 UR14, c[0x0][0x270] ;  /* 0x00009c00000e7ab9 */ /* 0x000fe20000000a00 */
[----:B------:R-:W-:Y:S02]  /*4b10*/  MOV R8, R32 ;  /* 0x0000002000087202 */ /* 0x000fe40000000f00 */
[----:B------:R-:W-:Y:S02]  /*4b20*/  SHF.R.S32.HI R10, RZ, 0x1f, R11 ;  /* 0x0000001fff0a7819 */ /* 0x000fe4000001140b */
[----:B------:R-:W-:Y:S02]  /*4b30*/  MOV R9, R31 ;  /* 0x0000001f00097202 */ /* 0x000fe40000000f00 */
[----:B------:R-:W-:Y:S01]  /*4b40*/  F2FP.F16.F32.PACK_AB R13, R28, R13 ;  /* 0x0000000d1c0d723e */ /* 0x000fe200000000ff */
        /* <DEDUP_REMOVED lines=8> */
.L_x_2580:
[----:B------:R-:W-:Y:S05]  /*4bd0*/  BSYNC B0 ;  /* 0x0000000000007941 */ /* 0x000fea0003800000 */
.L_x_2579:
[--C-:B---3--:R-:W-:Y:S02]  /*4be0*/  HADD2.F32 R13, -RZ, R24.reuse.H0_H0 ;  /* 0x20000018ff0d7230 */ /* 0x108fe40000004100 */
[----:B------:R-:W-:Y:S01]  /*4bf0*/  FFMA.FTZ R7, R16, R7, R18 ;  /* 0x0000000710077223 */ /* 0x000fe20000010012 */
[----:B------:R-:W-:Y:S02]  /*4c00*/  HADD2.F32 R24, -RZ, R24.H1_H1 ;  /* 0x30000018ff187230 */ /* 0x000fe40000004100 */
        /* <DEDUP_REMOVED lines=12> */
.L_x_2581:
        /* <DEDUP_REMOVED lines=16> */
.L_x_2583:
[----:B------:R-:W-:Y:S05]  /*4dd0*/  BSYNC B0 ;  /* 0x0000000000007941 */ /* 0x000fea0003800000 */
.L_x_2582:
[----:B------:R-:W-:Y:S01]  /*4de0*/  FADD.FTZ R13, R13, -UR6 ;  /* 0x800000060d0d7e21 */ /* 0x000fe20008010000 */
[----:B------:R-:W-:Y:S01]  /*4df0*/  FADD.FTZ R24, R24, -UR6 ;  /* 0x8000000618187e21 */ /* 0x000fe20008010000 */
[--C-:B------:R-:W-:Y:S02]  /*4e00*/  HADD2.F32 R8, -RZ, R26.reuse.H0_H0 ;  /* 0x2000001aff087230 */ /* 0x100fe40000004100 */
[----:B--2---:R-:W-:Y:S02]  /*4e10*/  HADD2.F32 R15, -RZ, R26.H1_H1 ;  /* 0x3000001aff0f7230 */ /* 0x004fe40000004100 */
[----:B------:R-:W-:Y:S01]  /*4e20*/  FMUL.FTZ R21, R13, UR7 ;  /* 0x000000070d157c20 */ /* 0x000fe20008410000 */
[----:B------:R-:W-:Y:S01]  /*4e30*/  FMUL.FTZ R24, R24, UR7 ;  /* 0x0000000718187c20 */ /* 0x000fe20008410000 */
[--C-:B---3--:R-:W-:Y:S02]  /*4e40*/  HADD2.F32 R7, -RZ, R12.reuse.H0_H0 ;  /* 0x2000000cff077230 */ /* 0x108fe40000004100 */
[----:B------:R-:W-:Y:S01]  /*4e50*/  FADD.FTZ R13, R8, -UR6 ;  /* 0x80000006080d7e21 */ /* 0x000fe20008010000 */
[----:B------:R-:W-:-:S02]  /*4e60*/  HADD2.F32 R12, -RZ, R12.H1_H1 ;  /* 0x3000000cff0c7230 */ /* 0x000fc40000004100 */
        /* <DEDUP_REMOVED lines=14> */
.L_x_2584:
[----:B------:R-:W-:Y:S04]  /*4f50*/  BSSY B0, `(.L_x_2585) ;  /* 0x0000010000007945 */ /* 0x000fe80003800000 */
[----:B------:R-:W-:Y:S05]  /*4f60*/  @!P2 BRA `(.L_x_2586) ;  /* 0x000000000038a947 */ /* 0x000fea0003800000 */
[----:B01----:R-:W-:Y:S01]  /*4f70*/  IADD3 R11, R2, 0x160, RZ ;  /* 0x00000160020b7810 */ /* 0x003fe20007ffe0ff */
        /* <DEDUP_REMOVED lines=13> */
.L_x_2586:
[----:B------:R-:W-:Y:S05]  /*5050*/  BSYNC B0 ;  /* 0x0000000000007941 */ /* 0x000fea0003800000 */
.L_x_2585:
[----:B------:R-:W-:Y:S01]  /*5060*/  FMUL.FTZ R13, R13, UR7 ;  /* 0x000000070d0d7c20 */ /* 0x000fe20008410000 */
[----:B------:R-:W-:Y:S01]  /*5070*/  FMUL.FTZ R22, R15, UR7 ;  /* 0x000000070f167c20 */ /* 0x000fe20008410000 */
[----:B------:R-:W-:Y:S01]  /*5080*/  FADD.FTZ R7, R7, -UR6 ;  /* 0x8000000607077e21 */ /* 0x000fe20008010000 */
[----:B------:R-:W-:Y:S01]  /*5090*/  FADD.FTZ R12, R12, -UR6 ;  /* 0x800000060c0c7e21 */ /* 0x000fe20008010000 */
        /* <DEDUP_REMOVED lines=13> */
.L_x_2587:
        /* <DEDUP_REMOVED lines=16> */
.L_x_2589:
[----:B------:R-:W-:Y:S05]  /*5270*/  BSYNC B0 ;  /* 0x0000000000007941 */ /* 0x000fea0003800000 */
.L_x_2588:
[----:B0123--:R-:W-:Y:S01]  /*5280*/  IADD3 R11, R2, 0x1a0, RZ ;  /* 0x000001a0020b7810 */ /* 0x00ffe20007ffe0ff */
        /* <DEDUP_REMOVED lines=17> */
.L_x_2590:
[----:B------:R-:W-:Y:S01]  /*53a0*/  ISETP.GE.U32.AND P5, PT, R11, UR14, PT ;  /* 0x0000000e0b007c0c */ /* 0x000fe2000bfa6070 */
[--C-:B------:R-:W-:Y:S01]  /*53b0*/  HADD2.F32 R13, -RZ, R14.reuse.H0_H0 ;  /* 0x2000000eff0d7230 */ /* 0x100fe20000004100 */
[----:B------:R-:W-:Y:S01]  /*53c0*/  BSSY B0, `(.L_x_2591) ;  /* 0x0000013000007945 */ /* 0x000fe20003800000 */
[----:B------:R-:W-:Y:S01]  /*53d0*/  HADD2.F32 R14, -RZ, R14.H1_H1 ;  /* 0x3000000eff0e7230 */ /* 0x000fe20000004100 */
[----:B------:R-:W-:Y:S02]  /*53e0*/  ISETP.GE.AND.EX P5, PT, R21, UR15, PT, P5 ;  /* 0x0000000f15007c0c */ /* 0x000fe4000bfa6350 */
[----:B------:R-:W-:Y:S02]  /*53f0*/  FADD.FTZ R13, R13, -UR6 ;  /* 0x800000060d0d7e21 */ /* 0x000fe40008010000 */
[----:B------:R-:W-:Y:S01]  /*5400*/  ISETP.LT.U32.AND P5, PT, R53, 0x80, !P5 ;  /* 0x000000803500780c */ /* 0x000fe20006fa1070 */
[----:B------:R-:W-:-:S12]  /*5410*/  FADD.FTZ R14, R14, -UR6 ;  /* 0x800000060e0e7e21 */ /* 0x000fd80008010000 */
        /* <DEDUP_REMOVED lines=13> */
.L_x_2592:
[----:B------:R-:W-:Y:S05]  /*54f0*/  BSYNC B0 ;  /* 0x0000000000007941 */ /* 0x000fea0003800000 */
.L_x_2591:
[----:B------:R-:W-:Y:S01]  /*5500*/  FMUL.FTZ R13, R13, UR7 ;  /* 0x000000070d0d7c20 */ /* 0x000fe20008410000 */
[----:B0-----:R-:W-:Y:S01]  /*5510*/  IADD3 R7, R2, 0x1c0, RZ ;  /* 0x000001c002077810 */ /* 0x001fe20007ffe0ff */
[----:B------:R-:W-:Y:S01]  /*5520*/  FMUL.FTZ R14, R14, UR7 ;  /* 0x000000070e0e7c20 */ /* 0x000fe20008410000 */
[--C-:B------:R-:W-:Y:S02]  /*5530*/  HADD2.F32 R21, -RZ, R20.reuse.H0_H0 ;  /* 0x20000014ff157230 */ /* 0x100fe40000004100 */
[----:B------:R-:W-:Y:S01]  /*5540*/  FFMA.FTZ R12, R16, R13, R18 ;  /* 0x0000000d100c7223 */ /* 0x000fe20000010012 */
[----:B------:R-:W-:Y:S01]  /*5550*/  HADD2.F32 R22, -RZ, R20.H1_H1 ;  /* 0x30000014ff167230 */ /* 0x000fe20000004100 */
        /* <DEDUP_REMOVED lines=13> */
.L_x_2593:
        /* <DEDUP_REMOVED lines=17> */
[----:B------:R-:W-:-:S03]  /*5740*/  F2FP.F16.F32.PACK_AB R13, R13, R12 ;  /* 0x0000000c0d0d723e */ /* 0x000fc600000000ff */
[----:B------:R-:W-:-:S04]  /*5750*/  IMAD.WIDE.U32 R8, R7, UR16, R8 ;  /* 0x0000001007087c25 */ /* 0x000fc8000f8e0008 */
[----:B------:R-:W-:Y:S01]  /*5760*/  IMAD R7, R7, UR17, R10 ;  /* 0x0000001107077c24 */ /* 0x000fe2000f8e020a */
[----:B------:R-:W-:Y:S02]  /*5770*/  ULDC.64 UR16, c[0x0][0x210] ;  /* 0x0000840000107ab9 */ /* 0x000fe40000000a00 */
[----:B------:R-:W-:Y:S02]  /*5780*/  LEA R10, P5, R8, UR16, 0x1 ;  /* 0x00000010080a7c11 */ /* 0x000fe4000f8a08ff */
[----:B------:R-:W-:-:S04]  /*5790*/  IADD3 R7, R9, R7, RZ ;  /* 0x0000000709077210 */ /* 0x000fc80007ffe0ff */
[----:B------:R-:W-:-:S05]  /*57a0*/  LEA.HI.X R11, R8, UR17, R7, 0x1, P5 ;  /* 0x00000011080b7c11 */ /* 0x000fca000a8f0c07 */
[----:B------:R0:W-:Y:S02]  /*57b0*/  STG.E desc[UR8][R10.64], R13 ;  /* 0x0000000d0a007986 */ /* 0x0001e4000c101908 */
.L_x_2595:
[----:B------:R-:W-:Y:S05]  /*57c0*/  BSYNC B0 ;  /* 0x0000000000007941 */ /* 0x000fea0003800000 */
.L_x_2594:
        /* <DEDUP_REMOVED lines=11> */
.L_x_2596:
        /* <DEDUP_REMOVED lines=17> */
.L_x_2598:
[----:B------:R-:W-:Y:S05]  /*5990*/  BSYNC B0 ;  /* 0x0000000000007941 */ /* 0x000fea0003800000 */
.L_x_2597:
[----:B------:R-:W-:Y:S02]  /*59a0*/  UIADD3 UR11, UR12, UR11, URZ ;  /* 0x0000000b0c0b7290 */ /* 0x000fe4000fffe03f */
[----:B------:R-:W-:Y:S02]  /*59b0*/  UIADD3 UR4, UR4, 0x1, URZ ;  /* 0x0000000104047890 */ /* 0x000fe4000fffe03f */
[----:B------:R-:W-:-:S06]  /*59c0*/  UISETP.GE.AND UP0, UPT, UR11, UR5, UPT ;  /* 0x000000050b00728c */ /* 0x000fcc000bf06270 */
[----:B------:R-:W-:-:S13]  /*59d0*/  PLOP3.LUT P5, PT, PT, PT, UP0, 0x40, 0x0 ;  /* 0x000000000000781c */ /* 0x000fda0003fae808 */
[----:B------:R-:W-:Y:S05]  /*59e0*/  @P5 BRA `(.L_x_2599) ;  /* 0xffffffa800e05947 */ /* 0x000fea000383ffff */
[----:B------:R-:W-:Y:S05]  /*59f0*/  EXIT ;  /* 0x000000000000794d */ /* 0x000fea0003800000 */
.L_x_2600:
        /* <DEDUP_REMOVED lines=16> */
.L_x_3383:


//--------------------- .text._Z35group_norm_nhwc_fwd_one_pass_kernelI11Fp16IOBf16WLi64ELi8ELi128EEv26Group_norm_nhwc_fwd_params --------------------------
	.section	.text._Z35group_norm_nhwc_fwd_one_pass_kernelI11Fp16IOBf16WLi64ELi8ELi128EEv26Group_norm_nhwc_fwd_params,"ax",@progbits
	.align	128
        .global         _Z35group_norm_nhwc_fwd_one_pass_kernelI11Fp16IOBf16WLi64ELi8ELi128EEv26Group_norm_nhwc_fwd_params
        .type           _Z35group_norm_nhwc_fwd_one_pass_kernelI11Fp16IOBf16WLi64ELi8ELi128EEv26Group_norm_nhwc_fwd_params,@function
        .size           _Z35group_norm_nhwc_fwd_one_pass_kernelI11Fp16IOBf16WLi64ELi8ELi128EEv26Group_norm_nhwc_fwd_params,(.L_x_3384 - _Z35group_norm_nhwc_fwd_one_pass_kernelI11Fp16IOBf16WLi64ELi8ELi128EEv26Group_norm_nhwc_fwd_params)
        .other          _Z35group_norm_nhwc_fwd_one_pass_kernelI11Fp16IOBf16WLi64ELi8ELi128EEv26Group_norm_nhwc_fwd_params,@"STO_CUDA_ENTRY STV_DEFAULT"
_Z35group_norm_nhwc_fwd_one_pass_kernelI11Fp16IOBf16WLi64ELi8ELi128EEv26Group_norm_nhwc_fwd_params:
.text._Z35group_norm_nhwc_fwd_one_pass_kernelI11Fp16IOBf16WLi64ELi8ELi128EEv26Group_norm_nhwc_fwd_params:
        /* <DEDUP_REMOVED lines=31> */
.L_x_2619:
        /* <DEDUP_REMOVED lines=72> */
[--C-:B--2---:R-:W-:Y:S02]  /*0670*/  HADD2.F32 R17, -RZ, R12.reuse.H1_H1 ;  /* 0x3000000cff117230 */ /* 0x104fe40000004100 */
[----:B------:R-:W-:-:S03]  /*0680*/  HADD2.F32 R14, -RZ, R12.H0_H0 ;  /* 0x2000000cff0e7230 */ /* 0x000fc60000004100 */
[----:B------:R-:W-:Y:S01]  /*0690*/  FMUL.FTZ R19, R17, R17 ;  /* 0x0000001111137220 */ /* 0x000fe20000410000 */
[--C-:B---3--:R-:W-:Y:S02]  /*06a0*/  HADD2.F32 R21, -RZ, R13.reuse.H1_H1 ;  /* 0x3000000dff157230 */ /* 0x108fe40000004100 */
[C---:B------:R-:W-:Y:S01]  /*06b0*/  FADD.FTZ R17, R14.reuse, R17 ;  /* 0x000000110e117221 */ /* 0x040fe20000010000 */
[----:B------:R-:W-:Y:S02]  /*06c0*/  HADD2.F32 R16, -RZ, R13.H0_H0 ;  /* 0x2000000dff107230 */ /* 0x000fe40000004100 */
[----:B------:R-:W-:Y:S01]  /*06d0*/  FFMA.FTZ R19, R14, R14, R19 ;  /* 0x0000000e0e137223 */ /* 0x000fe20000010013 */
[----:B------:R-:W-:Y:S01]  /*06e0*/  FMUL.FTZ R29, R21, R21 ;  /* 0x00000015151d7220 */ /* 0x000fe20000410000 */
[----:B------:R-:W-:Y:S01]  /*06f0*/  FADD.FTZ R17, RZ, R17 ;  /* 0x00000011ff117221 */ /* 0x000fe20000010000 */
[C---:B------:R-:W-:Y:S01]  /*0700*/  FADD.FTZ R10, R16.reuse, R21 ;  /* 0x00000015100a7221 */ /* 0x040fe20000010000 */
[----:B------:R-:W-:Y:S01]  /*0710*/  FADD.FTZ R19, RZ, R19 ;  /* 0x00000013ff137221 */ /* 0x000fe20000010000 */
        /* <DEDUP_REMOVED lines=44> */
.L_x_2602:
[----:B------:R-:W-:Y:S05]  /*09e0*/  BSYNC B0 ;  /* 0x0000000000007941 */ /* 0x000fea0003800000 */
.L_x_2601:
        /* <DEDUP_REMOVED lines=26> */
.L_x_2605:
[----:B0-----:R-:W2:Y:S04]  /*0b90*/  LDG.E.STRONG.GPU R10, desc[UR8][R8.64] ;  /* 0x00000008080a7981 */ /* 0x001ea8000c1ef900 */
[----:B--2---:R-:W-:Y:S01]  /*0ba0*/  CCTL.IVALL ;  /* 0x00000000ff00798f */ /* 0x004fe20002000000 */
[----:B------:R-:W-:Y:S05]  /*0bb0*/  YIELD ;  /* 0x0000000000007946 */ /* 0x000fea0003800000 */
[----:B------:R-:W-:-:S13]  /*0bc0*/  ISETP.NE.AND P0, PT, R10, R19, PT ;  /* 0x000000130a00720c */ /* 0x000fda0003f05270 */
[----:B------:R-:W-:Y:S05]  /*0bd0*/  @P0 BRA `(.L_x_2605) ;  /* 0xfffffffc00ec0947 */ /* 0x000fea000383ffff */
.L_x_2604:
        /* <DEDUP_REMOVED lines=17> */
.L_x_2609:
        /* <DEDUP_REMOVED lines=115> */
.L_x_2608:
        /* <DEDUP_REMOVED lines=61> */
.L_x_2610:
[----:B------:R-:W-:-:S13]  /*17f0*/  ISETP.NE.OR P0, PT, R15, RZ, P0 ;  /* 0x000000ff0f00720c */ /* 0x000fda0000705670 */
[----:B------:R-:W-:Y:S05]  /*1800*/  @!P0 BRA `(.L_x_2606) ;  /* 0x00000000007c8947 */ /* 0x000fea0003800000 */
.L_x_2607:
        /* <DEDUP_REMOVED lines=31> */
.L_x_2606:
        /* <DEDUP_REMOVED lines=11> */
.L_x_2612:
[----:B------:R-:W-:Y:S05]  /*1ab0*/  BSYNC B0 ;  /* 0x0000000000007941 */ /* 0x000fea0003800000 */
.L_x_2611:
        /* <DEDUP_REMOVED lines=16> */
.L_x_2603:
        /* <DEDUP_REMOVED lines=18> */
[----:B------:R-:W-:Y:S01]  /*1ce0*/  @!P2 STS.64 [UR5+0x30], R16 ;  /* 0x00003010ff00a988 */ /* 0x000fe20008000a05 */
[----:B0-----:R-:W-:Y:S01]  /*1cf0*/  @!P0 IMAD.WIDE R18, R6, 0x8, R8 ;  /* 0x0000000806128825 */ /* 0x001fe200078e0208 */
[----:B------:R-:W-:-:S04]  /*1d00*/  IADD3 R8, P3, R20, UR14, RZ ;  /* 0x0000000e14087c10 */ /* 0x000fc8000ff7e0ff */
[----:B------:R0:W-:Y:S01]  /*1d10*/  @!P0 STG.E.64 desc[UR8][R18.64], R10 ;  /* 0x0000000a12008986 */ /* 0x0001e2000c101b08 */
[----:B------:R-:W-:Y:S01]  /*1d20*/  IADD3.X R9, R26, UR15, RZ, P3, !PT ;  /* 0x0000000f1a097c10 */ /* 0x000fe20009ffe4ff */
[----:B------:R-:W-:Y:S08]  /*1d30*/  BAR.SYNC.DEFER_BLOCKING 0x0 ;  /* 0x0000000000007b1d */ /* 0x000ff00000010000 */
[----:B0-----:R-:W0:Y:S01]  /*1d40*/  LDC R11, c[0x0][0x294] ;  /* 0x0000a500ff0b7b82 */ /* 0x001e220000000800 */
[----:B------:R-:W2:Y:S04]  /*1d50*/  LDG.E.U16 R26, desc[UR8][R14.64] ;  /* 0x000000080e1a7981 */ /* 0x000ea8000c1e1500 */
[----:B------:R1:W3:Y:S04]  /*1d60*/  LDG.E.U16 R29, desc[UR8][R14.64+0x2] ;  /* 0x000002080e1d7981 */ /* 0x0002e8000c1e1500 */
[----:B------:R-:W4:Y:S04]  /*1d70*/  LDG.E.U16 R27, desc[UR8][R8.64] ;  /* 0x00000008081b7981 */ /* 0x000f28000c1e1500 */
[----:B------:R3:W5:Y:S01]  /*1d80*/  LDG.E.U16 R28, desc[UR8][R8.64+0x2] ;  /* 0x00000208081c7981 */ /* 0x000762000c1e1500 */
[----:B------:R-:W-:Y:S01]  /*1d90*/  ISETP.NE.AND P2, PT, RZ, UR10, PT ;  /* 0x0000000aff007c0c */ /* 0x000fe2000bf45270 */
[----:B------:R-:W-:-:S02]  /*1da0*/  HADD2.F32 R17, -RZ, R12.H1_H1 ;  /* 0x3000000cff117230 */ /* 0x000fc40000004100 */
[----:B------:R-:W0:Y:S01]  /*1db0*/  LDS.64 R20, [UR5+0x30] ;  /* 0x00003005ff147984 */ /* 0x000e220008000a00 */
[----:B-1----:R-:W-:Y:S01]  /*1dc0*/  HADD2.F32 R15, -RZ, R12.H0_H0 ;  /* 0x2000000cff0f7230 */ /* 0x002fe20000004100 */
[----:B------:R-:W-:-:S05]  /*1dd0*/  SHF.R.U32.HI R12, RZ, 0x2, R2 ;  /* 0x00000002ff0c7819 */ /* 0x000fca0000011602 */
[----:B0-----:R-:W-:Y:S02]  /*1de0*/  IMAD R11, R11, UR7, R12 ;  /* 0x000000070b0b7c24 */ /* 0x001fe4000f8e020c */
[----:B------:R-:W-:-:S04]  /*1df0*/  FMUL.FTZ R20, R20, UR11 ;  /* 0x0000000b14147c20 */ /* 0x000fc80008410000 */
[----:B------:R-:W-:Y:S01]  /*1e00*/  FMUL.FTZ R30, R20, R20 ;  /* 0x00000014141e7220 */ /* 0x000fe20000410000 */
[--C-:B------:R-:W-:Y:S01]  /*1e10*/  FADD.FTZ R17, R17, -R20.reuse ;  /* 0x8000001411117221 */ /* 0x100fe20000010000 */
[----:B------:R-:W-:Y:S02]  /*1e20*/  FADD.FTZ R15, R15, -R20 ;  /* 0x800000140f0f7221 */ /* 0x000fe40000010000 */
[----:B------:R-:W-:-:S05]  /*1e30*/  FFMA.FTZ R21, R21, UR11, -R30 ;  /* 0x0000000b15157c23 */ /* 0x000fca000801081e */
[----:B------:R-:W-:-:S13]  /*1e40*/  FSETP.GTU.FTZ.AND P0, PT, R21, RZ, PT ;  /* 0x000000ff1500720b */ /* 0x000fda0003f1c000 */
[----:B------:R-:W0:Y:S02]  /*1e50*/  @P0 LDC R10, c[0x0][0x238] ;  /* 0x00008e00ff0a0b82 */ /* 0x000e240000000800 */
[----:B0-----:R-:W-:Y:S01]  /*1e60*/  @P0 FADD.FTZ R21, R21, R10 ;  /* 0x0000000a15150221 */ /* 0x001fe20000010000 */
[----:B------:R-:W-:-:S10]  /*1e70*/  HFMA2.MMA R10, -RZ, RZ, 1.875, 0 ;  /* 0x3f800000ff0a7435 */ /* 0x000fd400000001ff */
[----:B------:R-:W0:Y:S02]  /*1e80*/  @P0 MUFU.RSQ R10, R21 ;  /* 0x00000015000a0308 */ /* 0x000e240000001400 */
[-C--:B0-----:R-:W-:Y:S01]  /*1e90*/  FMUL.FTZ R17, R17, R10.reuse ;  /* 0x0000000a11117220 */ /* 0x081fe20000410000 */
[----:B------:R-:W-:Y:S01]  /*1ea0*/  FMUL.FTZ R14, R15, R10 ;  /* 0x0000000a0f0e7220 */ /* 0x000fe20000410000 */
[----:B--2---:R-:W-:Y:S02]  /*1eb0*/  SHF.L.U32 R26, R26, 0x10, RZ ;  /* 0x000000101a1a7819 */ /* 0x004fe400000006ff */
[----:B---3--:R-:W-:Y:S02]  /*1ec0*/  SHF.L.U32 R8, R29, 0x10, RZ ;  /* 0x000000101d087819 */ /* 0x008fe400000006ff */
[----:B----4-:R-:W-:Y:S02]  /*1ed0*/  SHF.L.U32 R27, R27, 0x10, RZ ;  /* 0x000000101b1b7819 */ /* 0x010fe400000006ff */
[----:B-----5:R-:W-:-:S03]  /*1ee0*/  SHF.L.U32 R9, R28, 0x10, RZ ;  /* 0x000000101c097819 */ /* 0x020fc600000006ff */
        /* <DEDUP_REMOVED lines=13> */
.L_x_2613:
[----:B------:R-:W-:Y:S01]  /*1fc0*/  ULDC.64 UR12, c[0x0][0x278] ;  /* 0x00009e00000c7ab9 */ /* 0x000fe20000000a00 */
[----:B------:R-:W-:Y:S01]  /*1fd0*/  SHF.R.S32.HI R16, RZ, 0x1f, R11 ;  /* 0x0000001fff107819 */ /* 0x000fe2000001140b */
[--C-:B------:R-:W-:Y:S01]  /*1fe0*/  HADD2.F32 R17, -RZ, R13.reuse.H0_H0 ;  /* 0x2000000dff117230 */ /* 0x100fe20000004100 */
[----:B------:R-:W-:Y:S01]  /*1ff0*/  ISETP.GE.U32.AND P0, PT, R11, UR12, PT ;  /* 0x0000000c0b007c0c */ /* 0x000fe2000bf06070 */
[----:B------:R-:W-:Y:S01]  /*2000*/  HADD2.F32 R19, -RZ, R13.H1_H1 ;  /* 0x3000000dff137230 */ /* 0x000fe20000004100 */
[----:B------:R-:W-:Y:S02]  /*2010*/  BSSY B0, `(.L_x_2614) ;  /* 0x0000016000007945 */ /* 0x000fe40003800000 */
[----:B------:R-:W-:Y:S01]  /*2020*/  ISETP.GE.AND.EX P0, PT, R16, UR13, PT, P0 ;  /* 0x0000000d10007c0c */ /* 0x000fe2000bf06300 */
[--C-:B------:R-:W-:Y:S01]  /*2030*/  FADD.FTZ R13, R17, -R20.reuse ;  /* 0x80000014110d7221 */ /* 0x100fe20000010000 */
[----:B------:R-:W-:Y:S02]  /*2040*/  FADD.FTZ R17, R19, -R20 ;  /* 0x8000001413117221 */ /* 0x000fe40000010000 */
[----:B------:R-:W-:Y:S01]  /*2050*/  ISETP.GT.U32.OR P0, PT, R2, 0x7f, P0 ;  /* 0x0000007f0200780c */ /* 0x000fe20000704470 */
[-C--:B------:R-:W-:Y:S01]  /*2060*/  FMUL.FTZ R13, R13, R10.reuse ;  /* 0x0000000a0d0d7220 */ /* 0x080fe20000410000 */
[----:B------:R-:W-:-:S03]  /*2070*/  FMUL.FTZ R17, R17, R10 ;  /* 0x0000000a11117220 */ /* 0x000fc60000410000 */
[----:B------:R-:W-:Y:S01]  /*2080*/  FFMA.FTZ R13, R26, R13, R27 ;  /* 0x0000000d1a0d7223 */ /* 0x000fe2000001001b */
[----:B------:R-:W-:-:S07]  /*2090*/  FFMA.FTZ R14, R8, R17, R9 ;  /* 0x00000011080e7223 */ /* 0x000fce0000010009 */
[----:B------:R-:W-:Y:S05]  /*20a0*/  @P0 BRA `(.L_x_2615) ;  /* 0x0000000000300947 */ /* 0x000fea0003800000 */
        /* <DEDUP_REMOVED lines=12> */
.L_x_2615:
[----:B------:R-:W-:Y:S05]  /*2170*/  BSYNC B0 ;  /* 0x0000000000007941 */ /* 0x000fea0003800000 */
.L_x_2614:
        /* <DEDUP_REMOVED lines=11> */
.L_x_2616:
[----:B------:R-:W-:Y:S04]  /*2230*/  BSSY B0, `(.L_x_2617) ;  /* 0x000000e000007945 */ /* 0x000fe80003800000 */
[----:B------:R-:W-:Y:S05]  /*2240*/  @!P1 BRA `(.L_x_2618) ;  /* 0x0000000000309947 */ /* 0x000fea0003800000 */
[----:B------:R-:W-:Y:S01]  /*2250*/  SHF.R.S32.HI R8, RZ, 0x1f, R3 ;  /* 0x0000001fff087819 */ /* 0x000fe20000011403 */
[----:B------:R-:W-:Y:S01]  /*2260*/  ULDC.64 UR12, c[0x0][0x270] ;  /* 0x00009c00000c7ab9 */ /* 0x000fe20000000a00 */
        /* <DEDUP_REMOVED lines=10> */
.L_x_2618:
[----:B------:R-:W-:Y:S05]  /*2310*/  BSYNC B0 ;  /* 0x0000000000007941 */ /* 0x000fea0003800000 */
.L_x_2617:
[----:B------:R-:W-:Y:S02]  /*2320*/  IADD3 R6, R5, R6, RZ ;  /* 0x0000000605067210 */ /* 0x000fe40007ffe0ff */
[----:B------:R-:W-:Y:S02]  /*2330*/  IADD3 R4, R4, 0x1, RZ ;  /* 0x0000000104047810 */ /* 0x000fe40007ffe0ff */
[----:B------:R-:W-:-:S13]  /*2340*/  ISETP.GE.AND P0, PT, R6, UR4, PT ;  /* 0x0000000406007c0c */ /* 0x000fda000bf06270 */
[----:B------:R-:W-:Y:S05]  /*2350*/  @!P0 BRA `(.L_x_2619) ;  /* 0xffffffdc00a48947 */ /* 0x000fea000383ffff */
[----:B------:R-:W-:Y:S05]  /*2360*/  EXIT ;  /* 0x000000000000794d */ /* 0x000fea0003800000 */
.L_x_2620:
        /* <DEDUP_REMOVED lines=9> */
.L_x_3384:


//--------------------- .text._Z35group_norm_nhwc_fwd_one_pass_kernelI11Fp16IOBf16WLi128ELi8ELi128EEv26Group_norm_nhwc_fwd_params --------------------------
	.section	.text._Z35group_norm_nhwc_fwd_one_pass_kernelI11Fp16IOBf16WLi128ELi8ELi128EEv26Group_norm_nhwc_fwd_params,"ax",@progbits
	.align	128
        .global         _Z35group_norm_nhwc_fwd_one_pass_kernelI11Fp16IOBf16WLi128ELi8ELi128EEv26Group_norm_nhwc_fwd_params
        .type           _Z35group_norm_nhwc_fwd_one_pass_kernelI11Fp16IOBf16WLi128ELi8ELi128EEv26Group_norm_nhwc_fwd_params,@function
        .size           _Z35group_norm_nhwc_fwd_one_pass_kernelI11Fp16IOBf16WLi128ELi8ELi128EEv26Group_norm_nhwc_fwd_params,(.L_x_3385 - _Z35group_norm_nhwc_fwd_one_pass_kernelI11Fp16IOBf16WLi128ELi8ELi128EEv26Group_norm_nhwc_fwd_params)
        .other          _Z35group_norm_nhwc_fwd_one_pass_kernelI11Fp16IOBf16WLi128ELi8ELi128EEv26Group_norm_nhwc_fwd_params,@"STO_CUDA_ENTRY STV_DEFAULT"
_Z35group_norm_nhwc_fwd_one_pass_kernelI11Fp16IOBf16WLi128ELi8ELi128EEv26Group_norm_nhwc_fwd_params:
.text._Z35group_norm_nhwc_fwd_one_pass_kernelI11Fp16IOBf16WLi128ELi8ELi128EEv26Group_norm_nhwc_fwd_params:
        /* <DEDUP_REMOVED lines=18> */
.L_x_2645:
        /* <DEDUP_REMOVED lines=187> */
.L_x_2622:
[----:B------:R-:W-:Y:S05]  /*0cd0*/  BSYNC B0 ;  /* 0x0000000000007941 */ /* 0x000fea0003800000 */
.L_x_2621:
        /* <DEDUP_REMOVED lines=25> */
.L_x_2625:
[----:B0-----:R-:W2:Y:S04]  /*0e70*/  LDG.E.STRONG.GPU R10, desc[UR8][R8.64] ;  /* 0x00000008080a7981 */ /* 0x001ea8000c1ef900 */
[----:B--2---:R-:W-:Y:S01]  /*0e80*/  CCTL.IVALL ;  /* 0x00000000ff00798f */ /* 0x004fe20002000000 */
[----:B------:R-:W-:Y:S05]  /*0e90*/  YIELD ;  /* 0x0000000000007946 */ /* 0x000fea0003800000 */
[----:B------:R-:W-:-:S13]  /*0ea0*/  ISETP.NE.AND P0, PT, R10, R19, PT ;  /* 0x000000130a00720c */ /* 0x000fda0003f05270 */
[----:B------:R-:W-:Y:S05]  /*0eb0*/  @P0 BRA `(.L_x_2625) ;  /* 0xfffffffc00ec0947 */ /* 0x000fea000383ffff */
.L_x_2624:
        /* <DEDUP_REMOVED lines=17> */
.L_x_2629:
        /* <DEDUP_REMOVED lines=115> */
.L_x_2628:
        /* <DEDUP_REMOVED lines=61> */
.L_x_2630:
[----:B------:R-:W-:-:S13]  /*1ad0*/  ISETP.NE.OR P0, PT, R15, RZ, P0 ;  /* 0x000000ff0f00720c */ /* 0x000fda0000705670 */
[----:B------:R-:W-:Y:S05]  /*1ae0*/  @!P0 BRA `(.L_x_2626) ;  /* 0x00000000007c8947 */ /* 0x000fea0003800000 */
.L_x_2627:
        /* <DEDUP_REMOVED lines=31> */
.L_x_2626:
        /* <DEDUP_REMOVED lines=12> */
.L_x_2632:
[----:B------:R-:W-:Y:S05]  /*1da0*/  BSYNC B0 ;  /* 0x0000000000007941 */ /* 0x000fea0003800000 */
.L_x_2631:
        /* <DEDUP_REMOVED lines=16> */
.L_x_2623:
        /* <DEDUP_REMOVED lines=19> */
[----:B------:R-:W-:Y:S06]  /*1fe0*/  BAR.SYNC.DEFER_BLOCKING 0x0 ;  /* 0x0000000000007b1d */ /* 0x000fec0000010000 */
[----:B------:R-:W2:Y:S04]  /*1ff0*/  LDG.E.U16 R15, desc[UR8][R26.64+0x2] ;  /* 0x000002081a0f7981 */ /* 0x000ea8000c1e1500 */
[----:B------:R-:W3:Y:S04]  /*2000*/  LDG.E.U16 R30, desc[UR8][R20.64+0x2] ;  /* 0x00000208141e7981 */ /* 0x000ee8000c1e1500 */
[----:B------:R4:W5:Y:S04]  /*2010*/  LDG.E.U16 R8, desc[UR8][R26.64] ;  /* 0x000000081a087981 */ /* 0x000968000c1e1500 */
[----:B------:R4:W5:Y:S01]  /*2020*/  LDG.E.U16 R9, desc[UR8][R20.64] ;  /* 0x0000000814097981 */ /* 0x000962000c1e1500 */
[----:B0-----:R-:W-:Y:S01]  /*2030*/  HFMA2.MMA R16, -RZ, RZ, 1.875, 0 ;  /* 0x3f800000ff107435 */ /* 0x001fe200000001ff */
[--C-:B-1----:R-:W-:Y:S01]  /*2040*/  HADD2.F32 R28, -RZ, R12.reuse.H1_H1 ;  /* 0x3000000cff1c7230 */ /* 0x102fe20000004100 */
[----:B------:R-:W-:Y:S01]  /*2050*/  SHF.R.U32.HI R33, RZ, 0x2, R5 ;  /* 0x00000002ff217819 */ /* 0x000fe20000011605 */
[----:B------:R-:W0:Y:S01]  /*2060*/  LDS.64 R10, [UR4+0x30] ;  /* 0x00003004ff0a7984 */ /* 0x000e220008000a00 */
[--C-:B------:R-:W-:Y:S01]  /*2070*/  HADD2.F32 R32, -RZ, R7.reuse.H0_H0 ;  /* 0x20000007ff207230 */ /* 0x100fe20000004100 */
[----:B------:R-:W-:Y:S01]  /*2080*/  ULDC.64 UR4, c[0x0][0x278] ;  /* 0x00009e0000047ab9 */ /* 0x000fe20000000a00 */
[----:B----4-:R-:W-:Y:S01]  /*2090*/  HADD2.F32 R26, -RZ, R12.H0_H0 ;  /* 0x2000000cff1a7230 */ /* 0x010fe20000004100 */
[----:B------:R-:W1:Y:S01]  /*20a0*/  S2R R17, SR_TID.X ;  /* 0x0000000000117919 */ /* 0x000e620000002100 */
[----:B------:R-:W-:-:S02]  /*20b0*/  HADD2.F32 R34, -RZ, R7.H1_H1 ;  /* 0x30000007ff227230 */ /* 0x000fc40000004100 */
[--C-:B------:R-:W-:Y:S02]  /*20c0*/  HADD2.F32 R18, -RZ, R13.reuse.H0_H0 ;  /* 0x2000000dff127230 */ /* 0x100fe40000004100 */
[----:B------:R-:W-:Y:S02]  /*20d0*/  HADD2.F32 R20, -RZ, R13.H1_H1 ;  /* 0x3000000dff147230 */ /* 0x000fe40000004100 */
[--C-:B------:R-:W-:Y:S02]  /*20e0*/  HADD2.F32 R12, -RZ, R14.reuse.H0_H0 ;  /* 0x2000000eff0c7230 */ /* 0x100fe40000004100 */
[----:B------:R-:W-:Y:S02]  /*20f0*/  HADD2.F32 R14, -RZ, R14.H1_H1 ;  /* 0x3000000eff0e7230 */ /* 0x000fe40000004100 */
[----:B0-----:R-:W-:-:S04]  /*2100*/  FMUL.FTZ R31, R10, UR7 ;  /* 0x000000070a1f7c20 */ /* 0x001fc80008410000 */
[----:B------:R-:W-:Y:S01]  /*2110*/  FMUL.FTZ R10, R31, R31 ;  /* 0x0000001f1f0a7220 */ /* 0x000fe20000410000 */
[--C-:B------:R-:W-:Y:S01]  /*2120*/  FADD.FTZ R19, R32, -R31.reuse ;  /* 0x8000001f20137221 */ /* 0x100fe20000010000 */
[--C-:B------:R-:W-:Y:S01]  /*2130*/  FADD.FTZ R13, R34, -R31.reuse ;  /* 0x8000001f220d7221 */ /* 0x100fe20000010000 */
[--C-:B------:R-:W-:Y:S01]  /*2140*/  FADD.FTZ R27, R26, -R31.reuse ;  /* 0x8000001f1a1b7221 */ /* 0x100fe20000010000 */
[----:B------:R-:W-:Y:S01]  /*2150*/  FFMA.FTZ R10, R11, UR7, -R10 ;  /* 0x000000070b0a7c23 */ /* 0x000fe2000801080a */
[--C-:B------:R-:W-:Y:S01]  /*2160*/  FADD.FTZ R29, R28, -R31.reuse ;  /* 0x8000001f1c1d7221 */ /* 0x100fe20000010000 */
[--C-:B------:R-:W-:Y:S01]  /*2170*/  FADD.FTZ R7, R18, -R31.reuse ;  /* 0x8000001f12077221 */ /* 0x100fe20000010000 */
[----:B------:R-:W-:Y:S01]  /*2180*/  FADD.FTZ R21, R12, -R31 ;  /* 0x8000001f0c157221 */ /* 0x000fe20000010000 */
[----:B------:R-:W0:Y:S01]  /*2190*/  S2R R28, SR_TID.X ;  /* 0x00000000001c7919 */ /* 0x000e220000002100 */
[----:B------:R-:W-:-:S13]  /*21a0*/  FSETP.GTU.FTZ.AND P0, PT, R10, RZ, PT ;  /* 0x000000ff0a00720b */ /* 0x000fda0003f1c000 */
[----:B------:R-:W4:Y:S02]  /*21b0*/  @P0 LDC R11, c[0x0][0x238] ;  /* 0x00008e00ff0b0b82 */ /* 0x000f240000000800 */
[----:B----4-:R-:W-:-:S06]  /*21c0*/  @P0 FADD.FTZ R11, R10, R11 ;  /* 0x0000000b0a0b0221 */ /* 0x010fcc0000010000 */
[----:B------:R-:W4:Y:S01]  /*21d0*/  LDC R10, c[0x0][0x294] ;  /* 0x0000a500ff0a7b82 */ /* 0x000f220000000800 */
[----:B------:R1:W0:Y:S02]  /*21e0*/  @P0 MUFU.RSQ R16, R11 ;  /* 0x0000000b00100308 */ /* 0x0002240000001400 */
[--C-:B-1----:R-:W-:Y:S01]  /*21f0*/  FADD.FTZ R11, R20, -R31.reuse ;  /* 0x8000001f140b7221 */ /* 0x102fe20000010000 */
[----:B------:R-:W-:Y:S01]  /*2200*/  FADD.FTZ R31, R14, -R31 ;  /* 0x8000001f0e1f7221 */ /* 0x000fe20000010000 */
[-C--:B0-----:R-:W-:Y:S01]  /*2210*/  FMUL.FTZ R13, R13, R16.reuse ;  /* 0x000000100d0d7220 */ /* 0x081fe20000410000 */
[-C--:B------:R-:W-:Y:S02]  /*2220*/  FMUL.FTZ R29, R29, R16.reuse ;  /* 0x000000101d1d7220 */ /* 0x080fe40000410000 */
[-C--:B------:R-:W-:Y:S01]  /*2230*/  FMUL.FTZ R31, R31, R16.reuse ;  /* 0x000000101f1f7220 */ /* 0x080fe20000410000 */
[-C--:B------:R-:W-:Y:S01]  /*2240*/  FMUL.FTZ R20, R7, R16.reuse ;  /* 0x0000001007147220 */ /* 0x080fe20000410000 */
[----:B------:R-:W-:Y:S01]  /*2250*/  FMUL.FTZ R26, R19, R16 ;  /* 0x00000010131a7220 */ /* 0x000fe20000410000 */
[----:B----4-:R-:W-:-:S02]  /*2260*/  IMAD R10, R10, UR6, R33 ;  /* 0x000000060a0a7c24 */ /* 0x010fc4000f8e0221 */
[-C--:B------:R-:W-:Y:S01]  /*2270*/  FMUL.FTZ R33, R11, R16.reuse ;  /* 0x000000100b217220 */ /* 0x080fe20000410000 */
[-C--:B------:R-:W-:Y:S01]  /*2280*/  FMUL.FTZ R27, R27, R16.reuse ;  /* 0x000000101b1b7220 */ /* 0x080fe20000410000 */
[----:B------:R-:W-:Y:S01]  /*2290*/  FMUL.FTZ R21, R21, R16 ;  /* 0x0000001015157220 */ /* 0x000fe20000410000 */
[C---:B------:R-:W-:Y:S02]  /*22a0*/  IADD3 R18, R10.reuse, 0x40, RZ ;  /* 0x000000400a127810 */ /* 0x040fe40007ffe0ff */
[----:B------:R-:W-:Y:S02]  /*22b0*/  ISETP.GE.U32.AND P0, PT, R10, UR4, PT ;  /* 0x000000040a007c0c */ /* 0x000fe4000bf06070 */
[----:B------:R-:W-:Y:S02]  /*22c0*/  ISETP.GE.U32.AND P3, PT, R18, UR4, PT ;  /* 0x0000000412007c0c */ /* 0x000fe4000bf66070 */
[----:B------:R-:W-:Y:S02]  /*22d0*/  SHF.R.S32.HI R19, RZ, 0x1f, R10 ;  /* 0x0000001fff137819 */ /* 0x000fe4000001140a */
[----:B------:R-:W-:-:S02]  /*22e0*/  SHF.R.S32.HI R16, RZ, 0x1f, R18 ;  /* 0x0000001fff107819 */ /* 0x000fc40000011412 */
[----:B------:R-:W-:Y:S02]  /*22f0*/  ISETP.GE.AND.EX P0, PT, R19, UR5, PT, P0 ;  /* 0x0000000513007c0c */ /* 0x000fe4000bf06300 */
[----:B------:R-:W-:Y:S02]  /*2300*/  ISETP.GE.AND.EX P3, PT, R16, UR5, PT, P3 ;  /* 0x0000000510007c0c */ /* 0x000fe4000bf66330 */
[----:B------:R-:W-:Y:S02]  /*2310*/  ISETP.LT.U32.AND P0, PT, R5, 0x80, !P0 ;  /* 0x000000800500780c */ /* 0x000fe40004701070 */
[----:B------:R-:W-:Y:S02]  /*2320*/  ISETP.LT.U32.AND P3, PT, R28, 0x80, !P3 ;  /* 0x000000801c00780c */ /* 0x000fe40005f61070 */
[----:B--2---:R-:W-:Y:S02]  /*2330*/  SHF.L.U32 R15, R15, 0x10, RZ ;  /* 0x000000100f0f7819 */ /* 0x004fe400000006ff */
[----:B---3--:R-:W-:-:S02]  /*2340*/  SHF.L.U32 R30, R30, 0x10, RZ ;  /* 0x000000101e1e7819 */ /* 0x008fc400000006ff */
[----:B-----5:R-:W-:-:S03]  /*2350*/  SHF.L.U32 R8, R8, 0x10, RZ ;  /* 0x0000001008087819 */ /* 0x020fc600000006ff */
[C-C-:B------:R-:W-:Y:S01]  /*2360*/  FFMA.FTZ R11, R15.reuse, R13, R30.reuse ;  /* 0x0000000d0f0b7223 */ /* 0x140fe2000001001e */
[C-C-:B------:R-:W-:Y:S01]  /*2370*/  FFMA.FTZ R12, R15.reuse, R29, R30.reuse ;  /* 0x0000001d0f0c7223 */ /* 0x140fe2000001001e */
[C-C-:B------:R-:W-:Y:S01]  /*2380*/  FFMA.FTZ R13, R15.reuse, R33, R30.reuse ;  /* 0x000000210f0d7223 */ /* 0x140fe2000001001e */
[----:B------:R-:W-:Y:S01]  /*2390*/  FFMA.FTZ R14, R15, R31, R30 ;  /* 0x0000001f0f0e7223 */ /* 0x000fe2000001001e */
[----:B------:R-:W-:Y:S02]  /*23a0*/  IADD3 R15, R10, 0x20, RZ ;  /* 0x000000200a0f7810 */ /* 0x000fe40007ffe0ff */
[----:B------:R-:W-:Y:S02]  /*23b0*/  SHF.L.U32 R9, R9, 0x10, RZ ;  /* 0x0000001009097819 */ /* 0x000fe400000006ff */
[----:B------:R-:W-:Y:S02]  /*23c0*/  ISETP.GE.U32.AND P2, PT, R15, UR4, PT ;  /* 0x000000040f007c0c */ /* 0x000fe4000bf46070 */
[----:B------:R-:W-:Y:S01]  /*23d0*/  SHF.R.S32.HI R7, RZ, 0x1f, R15 ;  /* 0x0000001fff077819 */ /* 0x000fe2000001140f */
[C-C-:B------:R-:W-:Y:S01]  /*23e0*/  FFMA.FTZ R27, R8.reuse, R27, R9.reuse ;  /* 0x0000001b081b7223 */ /* 0x140fe20000010009 */
[C-C-:B------:R-:W-:Y:S01]  /*23f0*/  FFMA.FTZ R20, R8.reuse, R20, R9.reuse ;  /* 0x0000001408147223 */ /* 0x140fe20000010009 */
[C-C-:B------:R-:W-:Y:S01]  /*2400*/  FFMA.FTZ R21, R8.reuse, R21, R9.reuse ;  /* 0x0000001508157223 */ /* 0x140fe20000010009 */
[----:B------:R-:W-:Y:S01]  /*2410*/  ISETP.GE.AND.EX P2, PT, R7, UR5, PT, P2 ;  /* 0x0000000507007c0c */ /* 0x000fe2000bf46320 */
[----:B------:R-:W-:-:S03]  /*2420*/  FFMA.FTZ R26, R8, R26, R9 ;  /* 0x0000001a081a7223 */ /* 0x000fc60000010009 */
[----:B------:R-:W-:Y:S02]  /*2430*/  ISETP.LT.U32.AND P2, PT, R17, 0x80, !P2 ;  /* 0x000000801100780c */ /* 0x000fe40005741070 */
[----:B------:R-:W-:-:S04]  /*2440*/  IADD3 R17, R10, 0x60, RZ ;  /* 0x000000600a117810 */ /* 0x000fc80007ffe0ff */
[----:B------:R-:W-:Y:S01]  /*2450*/  ISETP.GE.U32.AND P4, PT, R17, UR4, PT ;  /* 0x0000000411007c0c */ /* 0x000fe2000bf86070 */
[----:B------:R-:W-:Y:S01]  /*2460*/  ULDC.U8 UR4, c[0x0][0x28c] ;  /* 0x0000a30000047ab9 */ /* 0x000fe20000000000 */
[----:B------:R-:W-:Y:S02]  /*2470*/  SHF.R.S32.HI R5, RZ, 0x1f, R17 ;  /* 0x0000001fff057819 */ /* 0x000fe40000011411 */
[----:B------:R-:W-:Y:S02]  /*2480*/  ISETP.NE.AND P5, PT, RZ, UR4, PT ;  /* 0x00000004ff007c0c */ /* 0x000fe4000bfa5270 */
[----:B------:R-:W-:-:S04]  /*2490*/  ISETP.GE.AND.EX P4, PT, R5, UR5, PT, P4 ;  /* 0x0000000505007c0c */ /* 0x000fc8000bf86340 */
[----:B------:R-:W-:-:S07]  /*24a0*/  ISETP.LT.U32.AND P4, PT, R28, 0x80, !P4 ;  /* 0x000000801c00780c */ /* 0x000fce0006781070 */
        /* <DEDUP_REMOVED lines=11> */
.L_x_2633:
        /* <DEDUP_REMOVED lines=14> */
.L_x_2635:
[----:B------:R-:W-:Y:S05]  /*2640*/  BSYNC B0 ;  /* 0x0000000000007941 */ /* 0x000fea0003800000 */
.L_x_2634:
        /* <DEDUP_REMOVED lines=11> */
.L_x_2636:
        /* <DEDUP_REMOVED lines=12> */
[----:B0-----:R-:W-:-:S05]  /*27c0*/  LEA.HI.X R11, R8, UR5, R15, 0x1, P0 ;  /* 0x00000005080b7c11 */ /* 0x001fca00080f0c0f */
[----:B------:R1:W-:Y:S02]  /*27d0*/  STG.E desc[UR8][R10.64], R27 ;  /* 0x0000001b0a007986 */ /* 0x0003e4000c101908 */
.L_x_2638:
[----:B------:R-:W-:Y:S05]  /*27e0*/  BSYNC B0 ;  /* 0x0000000000007941 */ /* 0x000fea0003800000 */
.L_x_2637:
[----:B------:R-:W-:Y:S05]  /*27f0*/  @!P5 BRA `(.L_x_2639) ;  /* 0x000000000028d947 */ /* 0x000fea0003800000 */
[----:B------:R-:W-:Y:S01]  /*2800*/  FMUL.FTZ R7, R20, -1.4426950216293334961 ;  /* 0xbfb8aa3b14077820 */ /* 0x000fe20000410000 */
[----:B-1----:R-:W-:-:S05]  /*2810*/  FMUL.FTZ R10, R13, -1.4426950216293334961 ;  /* 0xbfb8aa3b0d0a7820 */ /* 0x002fca0000410000 */
        /* <DEDUP_REMOVED lines=8> */
.L_x_2639:
        /* <DEDUP_REMOVED lines=10> */
[----:B-1----:R-:W-:-:S02]  /*2940*/  LEA R10, P0, R8, UR4, 0x1 ;  /* 0x00000004080a7c11 */ /* 0x002fc4000f8008ff */
[----:B------:R-:W-:-:S04]  /*2950*/  IADD3 R7, R9, R7, RZ ;  /* 0x0000000709077210 */ /* 0x000fc80007ffe0ff */
[----:B0-----:R-:W-:-:S05]  /*2960*/  LEA.HI.X R11, R8, UR5, R7, 0x1, P0 ;  /* 0x00000005080b7c11 */ /* 0x001fca00080f0c07 */
[----:B------:R2:W-:Y:S02]  /*2970*/  STG.E desc[UR8][R10.64], R13 ;  /* 0x0000000d0a007986 */ /* 0x0005e4000c101908 */
.L_x_2641:
[----:B------:R-:W-:Y:S05]  /*2980*/  BSYNC B0 ;  /* 0x0000000000007941 */ /* 0x000fea0003800000 */
.L_x_2640:
[----:B------:R-:W-:Y:S05]  /*2990*/  @!P5 BRA `(.L_x_2642) ;  /* 0x000000000028d947 */ /* 0x000fea0003800000 */
[----:B------:R-:W-:Y:S01]  /*29a0*/  FMUL.FTZ R7, R21, -1.4426950216293334961 ;  /* 0xbfb8aa3b15077820 */ /* 0x000fe20000410000 */
[----:B------:R-:W-:-:S05]  /*29b0*/  FMUL.FTZ R9, R14, -1.4426950216293334961 ;  /* 0xbfb8aa3b0e097820 */ /* 0x000fca0000410000 */
[----:B------:R-:W3:Y:S08]  /*29c0*/  MUFU.EX2 R7, R7 ;  /* 0x0000000700077308 */ /* 0x000ef00000000800 */
[----:B------:R-:W1:Y:S01]  /*29d0*/  MUFU.EX2 R9, R9 ;  /* 0x0000000900097308 */ /* 0x000e620000000800 */
[----:B---3--:R-:W-:-:S07]  /*29e0*/  FADD.FTZ R8, R7, 1 ;  /* 0x3f80000007087421 */ /* 0x008fce0000010000 */
[----:B------:R-:W3:Y:S01]  /*29f0*/  MUFU.RCP R8, R8 ;  /* 0x0000000800087308 */ /* 0x000ee20000001000 */
[----:B-12---:R-:W-:-:S07]  /*2a00*/  FADD.FTZ R10, R9, 1 ;  /* 0x3f800000090a7421 */ /* 0x006fce0000010000 */
[----:B0-----:R-:W0:Y:S01]  /*2a10*/  MUFU.RCP R11, R10 ;  /* 0x0000000a000b7308 */ /* 0x001e220000001000 */
[----:B---3--:R-:W-:Y:S01]  /*2a20*/  FMUL.FTZ R21, R21, R8 ;  /* 0x0000000815157220 */ /* 0x008fe20000410000 */
[----:B0-----:R-:W-:-:S07]  /*2a30*/  FMUL.FTZ R14, R14, R11 ;  /* 0x0000000b0e0e7220 */ /* 0x001fce0000410000 */
.L_x_2642:
        /* <DEDUP_REMOVED lines=13> */
.L_x_2644:
[----:B------:R-:W-:Y:S05]  /*2b10*/  BSYNC B0 ;  /* 0x0000000000007941 */ /* 0x000fea0003800000 */
.L_x_2643:
        /* <DEDUP_REMOVED lines=8> */
.L_x_2646:
        /* <DEDUP_REMOVED lines=14> */
.L_x_3385:


//--------------------- .text._Z35group_norm_nhwc_fwd_one_pass_kernelI11Fp16IOBf16WLi256ELi8ELi128EEv26Group_norm_nhwc_fwd_params --------------------------
	.section	.text._Z35group_norm_nhwc_fwd_one_pass_kernelI11Fp16IOBf16WLi256ELi8ELi128EEv26Group_norm_nhwc_fwd_params,"ax",@progbits
	.align	128
        .global         _Z35group_norm_nhwc_fwd_one_pass_kernelI11Fp16IOBf16WLi256ELi8ELi128EEv26Group_norm_nhwc_fwd_params
        .type           _Z35group_norm_nhwc_fwd_one_pass_kernelI11Fp16IOBf16WLi256ELi8ELi128EEv26Group_norm_nhwc_fwd_params,@function
        .size           _Z35group_norm_nhwc_fwd_one_pass_kernelI11Fp16IOBf16WLi256ELi8ELi128EEv26Group_norm_nhwc_fwd_params,(.L_x_3386 - _Z35group_norm_nhwc_fwd_one_pass_kernelI11Fp16IOBf16WLi256ELi8ELi128EEv26Group_norm_nhwc_fwd_params)
        .other          _Z35group_norm_nhwc_fwd_one_pass_kernelI11Fp16IOBf16WLi256ELi8ELi128EEv26Group_norm_nhwc_fwd_params,@"STO_CUDA_ENTRY STV_DEFAULT"
_Z35group_norm_nhwc_fwd_one_pass_kernelI11Fp16IOBf16WLi256ELi8ELi128EEv26Group_norm_nhwc_fwd_params:
.text._Z35group_norm_nhwc_fwd_one_pass_kernelI11Fp16IOBf16WLi256ELi8ELi128EEv26Group_norm_nhwc_fwd_params:
        /* <DEDUP_REMOVED lines=24> */
[----:B------:R-:W-:Y:S02]  /*0180*/  IADD3 R30, R2, 0xe0, RZ ;  /* 0x000000e0021e7810 */ /* 0x000fe40007ffe0ff */
[----:B------:R-:W-:Y:S02]  /*0190*/  SHF.R.S32.HI R4, RZ, 0x5, R4 ;  /* 0x00000005ff047819 */ /* 0x000fe40000011404 */
[----:B------:R-:W-:Y:S02]  /*01a0*/  SHF.R.S32.HI R36, RZ, 0x1f, R31 ;  /* 0x0000001fff247819 */ /* 0x000fe4000001141f */
[----:B------:R-:W-:Y:S02]  /*01b0*/  SHF.R.S32.HI R34, RZ, 0x1f, R30 ;  /* 0x0000001fff227819 */ /* 0x000fe4000001141e */
[----:B------:R-:W-:Y:S01]  /*01c0*/  LEA R32, R4, UR4, 0x3 ;  /* 0x0000000404207c11 */ /* 0x000fe2000f8e18ff */
[----:B--2---:R-:W-:-:S06]  /*01d0*/  UMOV UR4, URZ ;  /* 0x0000003f00047c82 */ /* 0x004fcc0008000000 */
.L_x_2683:
[----:B0-----:R-:W0:Y:S01]  /*01e0*/  LDC R9, c[0x0][0x288] ;  /* 0x0000a200ff097b82 */ /* 0x001e220000000800 */
[----:B------:R-:W-:Y:S01]  /*01f0*/  IABS R8, UR11 ;  /* 0x0000000b00087c13 */ /* 0x000fe20008000000 */
[----:B------:R-:W-:Y:S01]  /*0200*/  ULDC.64 UR14, c[0x0][0x278] ;  /* 0x00009e00000e7ab9 */ /* 0x000fe20000000a00 */
[----:B------:R-:W-:Y:S01]  /*0210*/  ISETP.GT.U32.AND P2, PT, R33, 0x7f, PT ;  /* 0x0000007f2100780c */ /* 0x000fe20003f44070 */
[----:B------:R-:W-:Y:S01]  /*0220*/  ULDC.64 UR6, c[0x0][0x280] ;  /* 0x0000a00000067ab9 */ /* 0x000fe20000000a00 */
[C---:B------:R-:W-:Y:S02]  /*0230*/  IADD3 R26, R2.reuse, 0x40, RZ ;  /* 0x00000040021a7810 */ /* 0x040fe40007ffe0ff */
[C---:B------:R-:W-:Y:S02]  /*0240*/  IADD3 R12, R2.reuse, 0x60, RZ ;  /* 0x00000060020c7810 */ /* 0x040fe40007ffe0ff */
[----:B------:R-:W-:Y:S02]  /*0250*/  IADD3 R27, R2, 0x80, RZ ;  /* 0x00000080021b7810 */ /* 0x000fe40007ffe0ff */
[----:B0123--:R-:W-:-:S02]  /*0260*/  IABS R6, R9 ;  /* 0x0000000900067213 */ /* 0x00ffc40000000000 */
[----:B------:R-:W-:Y:S02]  /*0270*/  ISETP.NE.AND P3, PT, R9, RZ, PT ;  /* 0x000000ff0900720c */ /* 0x000fe40003f65270 */
[----:B------:R-:W0:Y:S08]  /*0280*/  I2F.RP R3, R6 ;  /* 0x0000000600037306 */ /* 0x000e300000209400 */
[----:B0-----:R-:W0:Y:S02]  /*0290*/  MUFU.RCP R3, R3 ;  /* 0x0000000300037308 */ /* 0x001e240000001000 */
[----:B0---4-:R-:W-:-:S06]  /*02a0*/  IADD3 R4, R3, 0xffffffe, RZ ;  /* 0x0ffffffe03047810 */ /* 0x011fcc0007ffe0ff */
[----:B------:R0:W1:Y:S02]  /*02b0*/  F2I.FTZ.U32.TRUNC.NTZ R5, R4 ;  /* 0x0000000400057305 */ /* 0x000064000021f000 */
[----:B0-----:R-:W-:Y:S01]  /*02c0*/  HFMA2.MMA R4, -RZ, RZ, 0, 0 ;  /* 0x00000000ff047435 */ /* 0x001fe200000001ff */
[----:B-1----:R-:W-:-:S05]  /*02d0*/  IADD3 R7, RZ, -R5, RZ ;  /* 0x80000005ff077210 */ /* 0x002fca0007ffe0ff */
[----:B------:R-:W-:-:S04]  /*02e0*/  IMAD R7, R7, R6, RZ ;  /* 0x0000000607077224 */ /* 0x000fc800078e02ff */
[----:B------:R-:W-:Y:S01]  /*02f0*/  IMAD.HI.U32 R5, R5, R7, R4 ;  /* 0x0000000705057227 */ /* 0x000fe200078e0004 */
[----:B------:R-:W-:-:S05]  /*0300*/  MOV R7, R8 ;  /* 0x0000000800077202 */ /* 0x000fca0000000f00 */
[----:B------:R-:W-:-:S05]  /*0310*/  IMAD.HI.U32 R5, R5, R7, RZ ;  /* 0x0000000705057227 */ /* 0x000fca00078e00ff */
[----:B------:R-:W-:-:S05]  /*0320*/  IADD3 R3, -R5, RZ, RZ ;  /* 0x000000ff05037210 */ /* 0x000fca0007ffe1ff */
[----:B------:R-:W-:Y:S01]  /*0330*/  IMAD R3, R6, R3, R7 ;  /* 0x0000000306037224 */ /* 0x000fe200078e0207 */
[----:B------:R-:W-:-:S04]  /*0340*/  SHF.R.S32.HI R7, RZ, 0x1f, R2 ;  /* 0x0000001fff077819 */ /* 0x000fc80000011402 */
[----:B------:R-:W-:-:S13]  /*0350*/  ISETP.GT.U32.AND P1, PT, R6, R3, PT ;  /* 0x000000030600720c */ /* 0x000fda0003f24070 */
[-C--:B------:R-:W-:Y:S02]  /*0360*/  @!P1 IADD3 R3, R3, -R6.reuse, RZ ;  /* 0x8000000603039210 */ /* 0x080fe40007ffe0ff */
[----:B------:R-:W-:Y:S02]  /*0370*/  @!P1 IADD3 R5, R5, 0x1, RZ ;  /* 0x0000000105059810 */ /* 0x000fe40007ffe0ff */
[----:B------:R-:W-:Y:S02]  /*0380*/  ISETP.GE.U32.AND P0, PT, R3, R6, PT ;  /* 0x000000060300720c */ /* 0x000fe40003f06070 */
[----:B------:R-:W-:Y:S02]  /*0390*/  LOP3.LUT R3, R9, UR11, RZ, 0x3c, !PT ;  /* 0x0000000b09037c12 */ /* 0x000fe4000f8e3cff */
[----:B------:R-:W-:Y:S02]  /*03a0*/  ISETP.GE.U32.AND P1, PT, R2, UR14, PT ;  /* 0x0000000e02007c0c */ /* 0x000fe4000bf26070 */
[----:B------:R-:W-:-:S02]  /*03b0*/  ISETP.GE.AND P4, PT, R3, RZ, PT ;  /* 0x000000ff0300720c */ /* 0x000fc40003f86270 */
[----:B------:R-:W-:Y:S02]  /*03c0*/  ISETP.GE.OR.EX P1, PT, R7, UR15, P2, P1 ;  /* 0x0000000f07007c0c */ /* 0x000fe40009726710 */
[----:B------:R-:W-:Y:S02]  /*03d0*/  SHF.L.U32 R3, R33, 0x1, RZ ;  /* 0x0000000121037819 */ /* 0x000fe400000006ff */
[----:B------:R-:W-:Y:S02]  /*03e0*/  SHF.R.S32.HI R6, RZ, 0x1f, R12 ;  /* 0x0000001fff067819 */ /* 0x000fe4000001140c */
[----:B------:R-:W-:Y:S02]  /*03f0*/  @P0 IADD3 R5, R5, 0x1, RZ ;  /* 0x0000000105050810 */ /* 0x000fe40007ffe0ff */
[----:B------:R-:W-:Y:S02]  /*0400*/  ISETP.GE.U32.AND P0, PT, R31, UR14, PT ;  /* 0x0000000e1f007c0c */ /* 0x000fe4000bf06070 */
[----:B------:R-:W-:-:S02]  /*0410*/  MOV R17, R5 ;  /* 0x0000000500117202 */ /* 0x000fc40000000f00 */
[----:B------:R-:W-:Y:S01]  /*0420*/  ISETP.GE.AND.EX P0, PT, R36, UR15, PT, P0 ;  /* 0x0000000f24007c0c */ /* 0x000fe2000bf06300 */
[----:B------:R-:W0:Y:S01]  /*0430*/  @!P1 LDC.64 R4, c[0x0][0x270] ;  /* 0x00009c00ff049b82 */ /* 0x000e220000000a00 */
[----:B------:R-:W-:Y:S02]  /*0440*/  @!P4 IADD3 R17, -R17, RZ, RZ ;  /* 0x000000ff1111c210 */ /* 0x000fe40007ffe1ff */
[----:B------:R-:W-:Y:S02]  /*0450*/  ISETP.LT.U32.AND P0, PT, R33, 0x80, !P0 ;  /* 0x000000802100780c */ /* 0x000fe40004701070 */
[----:B------:R-:W-:Y:S02]  /*0460*/  @!P3 LOP3.LUT R17, RZ, R9, RZ, 0x33, !PT ;  /* 0x00000009ff11b212 */ /* 0x000fe400078e33ff */
[----:B------:R-:W-:Y:S02]  /*0470*/  LOP3.LUT R3, R3, 0x6, RZ, 0xc0, !PT ;  /* 0x0000000603037812 */ /* 0x000fe400078ec0ff */
[----:B------:R-:W-:-:S02]  /*0480*/  IADD3 R14, -R17, RZ, RZ ;  /* 0x000000ff110e7210 */ /* 0x000fc40007ffe1ff */
[----:B------:R-:W-:Y:S02]  /*0490*/  ISETP.GE.U32.AND P3, PT, R26, UR14, PT ;  /* 0x0000000e1a007c0c */ /* 0x000fe4000bf66070 */
[----:B------:R-:W-:Y:S01]  /*04a0*/  SHF.R.S32.HI R10, RZ, 0x1f, R17 ;  /* 0x0000001fff0a7819 */ /* 0x000fe20000011411 */
[----:B------:R-:W-:Y:S01]  /*04b0*/  IMAD R14, R9, R14, UR11 ;  /* 0x0000000b090e7e24 */ /* 0x000fe2000f8e020e */
[----:B------:R-:W-:Y:S01]  /*04c0*/  ISETP.GE.U32.AND P4, PT, R12, UR14, PT ;  /* 0x0000000e0c007c0c */ /* 0x000fe2000bf86070 */
[----:B------:R-:W1:Y:S02]  /*04d0*/  @P0 LDC.64 R20, c[0x0][0x270] ;  /* 0x00009c00ff140b82 */ /* 0x000e640000000a00 */
[----:B------:R-:W-:Y:S01]  /*04e0*/  IMAD R10, R10, UR6, RZ ;  /* 0x000000060a0a7c24 */ /* 0x000fe2000f8e02ff */
[----:B------:R-:W-:Y:S02]  /*04f0*/  LEA R14, R14, R3, 0x3 ;  /* 0x000000030e0e7211 */ /* 0x000fe400078e18ff */
[----:B------:R-:W-:Y:S01]  /*0500*/  SHF.R.S32.HI R3, RZ, 0x1f, R26 ;  /* 0x0000001fff037819 */ /* 0x000fe2000001141a */
[----:B------:R-:W-:Y:S01]  /*0510*/  IMAD R19, R17, UR7, R10 ;  /* 0x0000000711137c24 */ /* 0x000fe2000f8e020a */
[--C-:B------:R-:W-:Y:S01]  /*0520*/  SHF.R.S32.HI R15, RZ, 0x1f, R14.reuse ;  /* 0x0000001fff0f7819 */ /* 0x100fe2000001140e */
[----:B------:R-:W2:Y:S01]  /*0530*/  @P0 LDC.64 R8, c[0x0][0x220] ;  /* 0x00008800ff080b82 */ /* 0x000ea20000000a00 */
[----:B------:R-:W-:Y:S01]  /*0540*/  ISETP.GE.OR.EX P2, PT, R3, UR15, P2, P3 ;  /* 0x0000000f03007c0c */ /* 0x000fe20009746730 */
[----:B0-----:R-:W-:Y:S01]  /*0550*/  @!P1 IMAD R7, R7, R4, RZ ;  /* 0x0000000407079224 */ /* 0x001fe200078e02ff */
[----:B------:R-:W-:Y:S01]  /*0560*/  ISETP.GE.AND.EX P3, PT, R6, UR15, PT, P4 ;  /* 0x0000000f06007c0c */ /* 0x000fe2000bf66340 */
[----:B------:R-:W-:-:S03]  /*0570*/  IMAD.WIDE.U32 R16, R17, UR6, R14 ;  /* 0x0000000611107c25 */ /* 0x000fc6000f8e000e */
[----:B------:R-:W-:Y:S01]  /*0580*/  ISETP.LT.U32.AND P3, PT, R33, 0x80, !P3 ;  /* 0x000000802100780c */ /* 0x000fe20005f61070 */
[----:B------:R-:W0:Y:S01]  /*0590*/  @!P1 LDC.64 R10, c[0x0][0x220] ;  /* 0x00008800ff0a9b82 */ /* 0x000e220000000a00 */
[----:B------:R-:W-:Y:S01]  /*05a0*/  IADD3 R19, R17, R19, RZ ;  /* 0x0000001311137210 */ /* 0x000fe20007ffe0ff */
[----:B------:R-:W-:Y:S01]  /*05b0*/  @!P1 IMAD R7, R2, R5, R7 ;  /* 0x0000000502079224 */ /* 0x000fe200078e0207 */
[----:B------:R-:W-:Y:S02]  /*05c0*/  @!P1 MOV R28, R16 ;  /* 0x00000010001c9202 */ /* 0x000fe40000000f00 */
[----:B------:R-:W-:Y:S01]  /*05d0*/  @!P1 MOV R29, R19 ;  /* 0x00000013001d9202 */ /* 0x000fe20000000f00 */
[----:B-1----:R-:W-:Y:S02]  /*05e0*/  @P0 IMAD R18, R36, R20, RZ ;  /* 0x0000001424120224 */ /* 0x002fe400078e02ff */
[----:B------:R-:W1:Y:S01]  /*05f0*/  @!P2 LDC.64 R22, c[0x0][0x270] ;  /* 0x00009c00ff16ab82 */ /* 0x000e620000000a00 */
[----:B------:R-:W-:-:S04]  /*0600*/  @!P1 IMAD.WIDE.U32 R4, R2, R4, R28 ;  /* 0x0000000402049225 */ /* 0x000fc800078e001c */
[----:B------:R-:W-:Y:S01]  /*0610*/  @P0 IMAD R13, R31, R21, R18 ;  /* 0x000000151f0d0224 */ /* 0x000fe200078e0212 */
[----:B------:R-:W-:Y:S02]  /*0620*/  @P0 MOV R18, R16 ;  /* 0x0000001000120202 */ /* 0x000fe40000000f00 */
[----:B------:R-:W3:Y:S01]  /*0630*/  @P3 LDC.64 R24, c[0x0][0x270] ;  /* 0x00009c00ff183b82 */ /* 0x000ee20000000a00 */
[----:B------:R-:W-:Y:S02]  /*0640*/  @!P1 IADD3 R7, R5, R7, RZ ;  /* 0x0000000705079210 */ /* 0x000fe40007ffe0ff */
[----:B------:R-:W-:Y:S01]  /*0650*/  @P0 IMAD.WIDE.U32 R20, R31, R20, R18 ;  /* 0x000000141f140225 */ /* 0x000fe200078e0012 */
[----:B------:R-:W-:Y:S02]  /*0660*/  SHF.R.S32.HI R5, RZ, 0x1f, R27 ;  /* 0x0000001fff057819 */ /* 0x000fe4000001141b */
[----:B0-----:R-:W-:Y:S02]  /*0670*/  @!P1 LEA R10, P5, R4, R10, 0x1 ;  /* 0x0000000a040a9211 */ /* 0x001fe400078a08ff */
[----:B------:R-:W-:-:S02]  /*0680*/  @P0 IADD3 R13, R21, R13, RZ ;  /* 0x0000000d150d0210 */ /* 0x000fc40007ffe0ff */
[----:B--2---:R-:W-:Y:S02]  /*0690*/  @P0 LEA R8, P4, R20, R8, 0x1 ;  /* 0x0000000814080211 */ /* 0x004fe400078808ff */
[----:B------:R-:W-:Y:S02]  /*06a0*/  @!P1 LEA.HI.X R11, R4, R11, R7, 0x1, P5 ;  /* 0x0000000b040b9211 */ /* 0x000fe400028f0c07 */
[----:B------:R-:W-:Y:S01]  /*06b0*/  @P0 LEA.HI.X R9, R20, R9, R13, 0x1, P4 ;  /* 0x0000000914090211 */ /* 0x000fe200020f0c0d */
[----:B------:R-:W-:Y:S01]  /*06c0*/  HFMA2.MMA R13, -RZ, RZ, 0, 0 ;  /* 0x00000000ff0d7435 */ /* 0x000fe200000001ff */
[----:B------:R-:W-:Y:S01]  /*06d0*/  ISETP.GE.U32.AND P4, PT, R27, UR14, PT ;  /* 0x0000000e1b007c0c */ /* 0x000fe2000bf86070 */
[----:B------:R-:W0:Y:S01]  /*06e0*/  @P3 LDC.64 R20, c[0x0][0x220] ;  /* 0x00008800ff143b82 */ /* 0x000e220000000a00 */
[----:B-1----:R-:W-:Y:S01]  /*06f0*/  @!P2 IMAD R3, R3, R22, RZ ;  /* 0x000000160303a224 */ /* 0x002fe200078e02ff */
[----:B------:R-:W-:-:S06]  /*0700*/  @!P2 MOV R7, R19 ;  /* 0x000000130007a202 */ /* 0x000fcc0000000f00 */
[----:B------:R1:W2:Y:S01]  /*0710*/  @P0 LDG.E R13, desc[UR8][R8.64] ;  /* 0x00000008080d0981 */ /* 0x0002a2000c1e1900 */
[----:B------:R-:W-:Y:S01]  /*0720*/  ISETP.GE.AND.EX P0, PT, R5, UR15, PT, P4 ;  /* 0x0000000f05007c0c */ /* 0x000fe2000bf06340 */
[----:B---3--:R-:W-:Y:S01]  /*0730*/  @P3 IMAD R28, R6, R24, RZ ;  /* 0x00000018061c3224 */ /* 0x008fe200078e02ff */
[----:B------:R-:W-:Y:S01]  /*0740*/  @!P2 MOV R6, R16 ;  /* 0x000000100006a202 */ /* 0x000fe20000000f00 */
[----:B------:R-:W-:Y:S01]  /*0750*/  @!P2 IMAD R3, R26, R23, R3 ;  /* 0x000000171a03a224 */ /* 0x000fe200078e0203 */
[----:B------:R-:W-:Y:S01]  /*0760*/  ISETP.LT.U32.AND P0, PT, R33, 0x80, !P0 ;  /* 0x000000802100780c */ /* 0x000fe20004701070 */
[----:B------:R-:W-:Y:S01]  /*0770*/  @P3 IMAD R28, R12, R25, R28 ;  /* 0x000000190c1c3224 */ /* 0x000fe200078e021c */
[----:B------:R-:W-:Y:S01]  /*0780*/  IADD3 R4, R2, 0xa0, RZ ;  /* 0x000000a002047810 */ /* 0x000fe20007ffe0ff */
[----:B------:R-:W-:Y:S01]  /*0790*/  @!P2 IMAD.WIDE.U32 R22, R26, R22, R6 ;  /* 0x000000161a16a225 */ /* 0x000fe200078e0006 */
[----:B------:R-:W-:Y:S01]  /*07a0*/  @P3 MOV R6, R16 ;  /* 0x0000001000063202 */ /* 0x000fe20000000f00 */
[----:B-1----:R-:W1:Y:S01]  /*07b0*/  @!P2 LDC.64 R8, c[0x0][0x220] ;  /* 0x00008800ff08ab82 */ /* 0x002e620000000a00 */
[----:B------:R-:W-:-:S02]  /*07c0*/  @P3 MOV R7, R19 ;  /* 0x0000001300073202 */ /* 0x000fc40000000f00 */
[----:B------:R-:W-:Y:S02]  /*07d0*/  ISETP.GE.U32.AND P4, PT, R4, UR14, PT ;  /* 0x0000000e04007c0c */ /* 0x000fe4000bf86070 */
[----:B------:R-:W-:Y:S01]  /*07e0*/  SHF.R.S32.HI R26, RZ, 0x1f, R4 ;  /* 0x0000001fff1a7819 */ /* 0x000fe20000011404 */
[----:B------:R-:W-:Y:S01]  /*07f0*/  @P3 IMAD.WIDE.U32 R24, R12, R24, R6 ;  /* 0x000000180c183225 */ /* 0x000fe200078e0006 */
[----:B------:R-:W-:Y:S01]  /*0800*/  @!P2 IADD3 R3, R23, R3, RZ ;  /* 0x000000031703a210 */ /* 0x000fe20007ffe0ff */
[----:B------:R-:W3:Y:S01]  /*0810*/  @P0 LDC.64 R6, c[0x0][0x270] ;  /* 0x00009c00ff060b82 */ /* 0x000ee20000000a00 */
[----:B------:R-:W-:Y:S02]  /*0820*/  ISETP.GE.AND.EX P4, PT, R26, UR15, PT, P4 ;  /* 0x0000000f1a007c0c */ /* 0x000fe4000bf86340 */
[----:B------:R-:W-:Y:S02]  /*0830*/  @P3 IADD3 R28, R25, R28, RZ ;  /* 0x0000001c191c3210 */ /* 0x000fe40007ffe0ff */
[----:B------:R-:W-:-:S02]  /*0840*/  ISETP.LT.U32.AND P4, PT, R33, 0x80, !P4 ;  /* 0x000000802100780c */ /* 0x000fc40006781070 */
[----:B0-----:R-:W-:-:S04]  /*0850*/  @P3 LEA R20, P6, R24, R20, 0x1 ;  /* 0x0000001418143211 */ /* 0x001fc800078c08ff */
[----:B------:R-:W-:Y:S02]  /*0860*/  @P3 LEA.HI.X R21, R24, R21, R28, 0x1, P6 ;  /* 0x0000001518153211 */ /* 0x000fe400030f0c1c */
[----:B------:R-:W0:Y:S01]  /*0870*/  @P0 LDC.64 R24, c[0x0][0x220] ;  /* 0x00008800ff180b82 */ /* 0x000e220000000a00 */
[----:B-1----:R-:W-:-:S04]  /*0880*/  @!P2 LEA R8, P5, R22, R8, 0x1 ;  /* 0x000000081608a211 */ /* 0x002fc800078a08ff */
[----:B------:R-:W-:Y:S01]  /*0890*/  @!P2 LEA.HI.X R9, R22, R9, R3, 0x1, P5 ;  /* 0x000000091609a211 */ /* 0x000fe200028f0c03 */
[----:B------:R-:W-:Y:S02]  /*08a0*/  HFMA2.MMA R3, -RZ, RZ, 0, 0 ;  /* 0x00000000ff037435 */ /* 0x000fe400000001ff */
[----:B------:R-:W1:Y:S01]  /*08b0*/  @P4 LDC.64 R22, c[0x0][0x270] ;  /* 0x00009c00ff164b82 */ /* 0x000e620000000a00 */
[----:B------:R-:W-:Y:S01]  /*08c0*/  IADD3 R12, R2, 0xc0, RZ ;  /* 0x000000c0020c7810 */ /* 0x000fe20007ffe0ff */
[----:B---3--:R-:W-:-:S03]  /*08d0*/  @P0 IMAD R28, R5, R6, RZ ;  /* 0x00000006051c0224 */ /* 0x008fc600078e02ff */
[----:B------:R-:W-:-:S03]  /*08e0*/  SHF.R.S32.HI R5, RZ, 0x1f, R12 ;  /* 0x0000001fff057819 */ /* 0x000fc6000001140c */
[----:B------:R3:W4:Y:S01]  /*08f0*/  @P3 LDG.E R3, desc[UR8][R20.64] ;  /* 0x0000000814033981 */ /* 0x000722000c1e1900 */
[----:B------:R-:W-:Y:S01]  /*0900*/  ISETP.GE.U32.AND P3, PT, R12, UR14, PT ;  /* 0x0000000e0c007c0c */ /* 0x000fe2000bf66070 */
[----:B------:R-:W-:Y:S01]  /*0910*/  @P0 IMAD R28, R27, R7, R28 ;  /* 0x000000071b1c0224 */ /* 0x000fe200078e021c */
[----:B------:R-:W-:Y:S02]  /*0920*/  ISETP.GE.U32.AND P5, PT, R30, UR14, PT ;  /* 0x0000000e1e007c0c */ /* 0x000fe4000bfa6070 */
[----:B------:R-:W-:Y:S02]  /*0930*/  ISETP.GE.AND.EX P3, PT, R5, UR15, PT, P3 ;  /* 0x0000000f05007c0c */ /* 0x000fe4000bf66330 */
[----:B------:R-:W-:Y:S02]  /*0940*/  ISETP.GE.AND.EX P5, PT, R34, UR15, PT, P5 ;  /* 0x0000000f22007c0c */ /* 0x000fe4000bfa6350 */
[----:B------:R-:W-:Y:S02]  /*0950*/  ISETP.LT.U32.AND P3, PT, R33, 0x80, !P3 ;  /* 0x000000802100780c */ /* 0x000fe40005f61070 */
[----:B---3--:R-:W-:-:S02]  /*0960*/  @P0 MOV R20, R16 ;  /* 0x0000001000140202 */ /* 0x008fc40000000f00 */
[----:B------:R-:W-:Y:S01]  /*0970*/  @P0 MOV R21, R19 ;  /* 0x0000001300150202 */ /* 0x000fe20000000f00 */
[----:B-1----:R-:W-:Y:S01]  /*0980*/  @P4 IMAD R26, R26, R22, RZ ;  /* 0x000000161a1a4224 */ /* 0x002fe200078e02ff */
[----:B------:R-:W-:Y:S01]  /*0990*/  ISETP.LT.U32.AND P5, PT, R33, 0x80, !P5 ;  /* 0x000000802100780c */ /* 0x000fe20006fa1070 */
[----:B------:R-:W-:-:S03]  /*09a0*/  @P0 IMAD.WIDE.U32 R6, R27, R6, R20 ;  /* 0x000000061b060225 */ /* 0x000fc600078e0014 */
[----:B------:R-:W1:Y:S01]  /*09b0*/  @P4 LDC.64 R20, c[0x0][0x220] ;  /* 0x00008800ff144b82 */ /* 0x000e620000000a00 */
[----:B------:R-:W-:Y:S01]  /*09c0*/  @P4 IMAD R26, R4, R23, R26 ;  /* 0x00000017041a4224 */ /* 0x000fe200078e021a */
[----:B------:R-:W-:Y:S02]  /*09d0*/  @P0 IADD3 R28, R7, R28, RZ ;  /* 0x0000001c071c0210 */ /* 0x000fe40007ffe0ff */
[C---:B0-----:R-:W-:Y:S02]  /*09e0*/  @P0 LEA R24, P6, R6.reuse, R24, 0x1 ;  /* 0x0000001806180211 */ /* 0x041fe400078c08ff */
[----:B------:R-:W-:Y:S02]  /*09f0*/  @P4 MOV R7, R19 ;  /* 0x0000001300074202 */ /* 0x000fe40000000f00 */
[----:B------:R-:W-:Y:S02]  /*0a00*/  @P0 LEA.HI.X R25, R6, R25, R28, 0x1, P6 ;  /* 0x0000001906190211 */ /* 0x000fe400030f0c1c */
[----:B------:R-:W-:-:S02]  /*0a10*/  CS2R R28, SRZ ;  /* 0x00000000001c7805 */ /* 0x000fc4000001ff00 */
[----:B------:R-:W-:-:S05]  /*0a20*/  @P4 MOV R6, R16 ;  /* 0x0000001000064202 */ /* 0x000fca0000000f00 */
[----:B------:R-:W-:Y:S01]  /*0a30*/  @P4 IMAD.WIDE.U32 R22, R4, R22, R6 ;  /* 0x0000001604164225 */ /* 0x000fe200078e0006 */
[----:B------:R0:W3:Y:S01]  /*0a40*/  @!P1 LDG.E R29, desc[UR8][R10.64] ;  /* 0x000000080a1d9981 */ /* 0x0000e2000c1e1900 */
[----:B------:R-:W5:Y:S01]  /*0a50*/  @P3 LDC.64 R6, c[0x0][0x270] ;  /* 0x00009c00ff063b82 */ /* 0x000f620000000a00 */
[----:B------:R-:W-:Y:S02]  /*0a60*/  HFMA2.MMA R4, -RZ, RZ, 0, 0 ;  /* 0x00000000ff047435 */ /* 0x000fe400000001ff */
[----:B------:R-:W-:Y:S01]  /*0a70*/  @P4 IADD3 R26, R23, R26, RZ ;  /* 0x0000001a171a4210 */ /* 0x000fe20007ffe0ff */
[----:B------:R-:W4:Y:S01]  /*0a80*/  @!P2 LDG.E R28, desc[UR8][R8.64] ;  /* 0x00000008081ca981 */ /* 0x000f22000c1e1900 */
[----:B-1----:R-:W-:-:S03]  /*0a90*/  @P4 LEA R20, P6, R22, R20, 0x1 ;  /* 0x0000001416144211 */ /* 0x002fc600078c08ff */
[----:B0-----:R-:W0:Y:S01]  /*0aa0*/  @P5 LDC.64 R10, c[0x0][0x270] ;  /* 0x00009c00ff0a5b82 */ /* 0x001e220000000a00 */
[----:B------:R-:W-:Y:S02]  /*0ab0*/  @P4 LEA.HI.X R21, R22, R21, R26, 0x1, P6 ;  /* 0x0000001516154211 */ /* 0x000fe400030f0c1a */
[----:B------:R1:W4:Y:S05]  /*0ac0*/  @P0 LDG.E R4, desc[UR8][R24.64] ;  /* 0x0000000818040981 */ /* 0x00032a000c1e1900 */
[----:B------:R-:W0:Y:S01]  /*0ad0*/  @P3 LDC.64 R22, c[0x0][0x220] ;  /* 0x00008800ff163b82 */ /* 0x000e220000000a00 */
[----:B-1----:R-:W-:-:S07]  /*0ae0*/  @P3 MOV R24, R16 ;  /* 0x0000001000183202 */ /* 0x002fce0000000f00 */
[----:B------:R-:W1:Y:S01]  /*0af0*/  @P5 LDC.64 R8, c[0x0][0x220] ;  /* 0x00008800ff085b82 */ /* 0x000e620000000a00 */
[----:B------:R-:W-:Y:S01]  /*0b00*/  @P3 MOV R25, R19 ;  /* 0x0000001300193202 */ /* 0x000fe20000000f00 */
[----:B-----5:R-:W-:-:S04]  /*0b10*/  @P3 IMAD R5, R5, R6, RZ ;  /* 0x0000000605053224 */ /* 0x020fc800078e02ff */
[C---:B------:R-:W-:Y:S02]  /*0b20*/  @P3 IMAD R7, R12.reuse, R7, R5 ;  /* 0x000000070c073224 */ /* 0x040fe400078e0205 */
[----:B------:R-:W-:Y:S01]  /*0b30*/  @P3 IMAD.WIDE.U32 R24, R12, R6, R24 ;  /* 0x000000060c183225 */ /* 0x000fe200078e0018 */
[----:B------:R-:W-:Y:S02]  /*0b40*/  @P5 MOV R6, R16 ;  /* 0x0000001000065202 */ /* 0x000fe40000000f00 */
[----:B------:R-:W-:Y:S01]  /*0b50*/  MOV R5, RZ ;  /* 0x000000ff00057202 */ /* 0x000fe20000000f00 */
[----:B0-----:R-:W-:Y:S01]  /*0b60*/  @P5 IMAD R27, R34, R10, RZ ;  /* 0x0000000a221b5224 */ /* 0x001fe200078e02ff */
[----:B------:R-:W-:Y:S02]  /*0b70*/  @P3 IADD3 R12, R25, R7, RZ ;  /* 0x00000007190c3210 */ /* 0x000fe40007ffe0ff */
[----:B------:R-:W-:Y:S01]  /*0b80*/  @P5 MOV R7, R19 ;  /* 0x0000001300075202 */ /* 0x000fe20000000f00 */
[----:B------:R-:W-:Y:S01]  /*0b90*/  @P5 IMAD R27, R30, R11, R27 ;  /* 0x0000000b1e1b5224 */ /* 0x000fe200078e021b */
[----:B------:R-:W-:Y:S01]  /*0ba0*/  @P3 LEA R22, P0, R24, R22, 0x1 ;  /* 0x0000001618163211 */ /* 0x000fe200078008ff */
[----:B------:R0:W5:Y:S01]  /*0bb0*/  @P4 LDG.E R5, desc[UR8][R20.64] ;  /* 0x0000000814054981 */ /* 0x000162000c1e1900 */
[----:B------:R-:W-:Y:S01]  /*0bc0*/  @P5 IMAD.WIDE.U32 R10, R30, R10, R6 ;  /* 0x0000000a1e0a5225 */ /* 0x000fe200078e0006 */
[----:B------:R-:W-:-:S02]  /*0bd0*/  CS2R R6, SRZ ;  /* 0x0000000000067805 */ /* 0x000fc4000001ff00 */
[----:B------:R-:W-:Y:S02]  /*0be0*/  @P3 LEA.HI.X R23, R24, R23, R12, 0x1, P0 ;  /* 0x0000001718173211 */ /* 0x000fe400000f0c0c */
[----:B------:R-:W-:Y:S02]  /*0bf0*/  @P5 IADD3 R27, R11, R27, RZ ;  /* 0x0000001b0b1b5210 */ /* 0x000fe40007ffe0ff */
[C---:B-1----:R-:W-:Y:S01]  /*0c00*/  @P5 LEA R8, P0, R10.reuse, R8, 0x1 ;  /* 0x000000080a085211 */ /* 0x042fe200078008ff */
[----:B------:R-:W5:Y:S03]  /*0c10*/  @P3 LDG.E R6, desc[UR8][R22.64] ;  /* 0x0000000816063981 */ /* 0x000f66000c1e1900 */
[----:B------:R-:W-:-:S05]  /*0c20*/  @P5 LEA.HI.X R9, R10, R9, R27, 0x1, P0 ;  /* 0x000000090a095211 */ /* 0x000fca00000f0c1b */
[----:B------:R4:W5:Y:S01]  /*0c30*/  @P5 LDG.E R7, desc[UR8][R8.64] ;  /* 0x0000000808075981 */ /* 0x000962000c1e1900 */
[----:B------:R-:W-:Y:S01]  /*0c40*/  ISETP.GT.AND P0, PT, R37, 0x1e, PT ;  /* 0x0000001e2500780c */ /* 0x000fe20003f04270 */
[--C-:B--2---:R-:W-:Y:S02]  /*0c50*/  HADD2.F32 R25, -RZ, R13.reuse.H1_H1 ;  /* 0x3000000dff197230 */ /* 0x104fe40000004100 */
[----:B------:R-:W-:-:S03]  /*0c60*/  HADD2.F32 R12, -RZ, R13.H0_H0 ;  /* 0x2000000dff0c7230 */ /* 0x000fc60000004100 */
[----:B------:R-:W-:Y:S01]  /*0c70*/  FMUL.FTZ R27, R25, R25 ;  /* 0x00000019191b7220 */ /* 0x000fe20000410000 */
[--C-:B---3--:R-:W-:Y:S02]  /*0c80*/  HADD2.F32 R11, -RZ, R29.reuse.H1_H1 ;  /* 0x3000001dff0b7230 */ /* 0x108fe40000004100 */
[----:B------:R-:W-:-:S03]  /*0c90*/  HADD2.F32 R10, -RZ, R29.H0_H0 ;  /* 0x2000001dff0a7230 */ /* 0x000fc60000004100 */
[----:B0-----:R-:W-:Y:S01]  /*0ca0*/  FMUL.FTZ R21, R11, R11 ;  /* 0x0000000b0b157220 */ /* 0x001fe20000410000 */
[--C-:B----4-:R-:W-:Y:S02]  /*0cb0*/  HADD2.F32 R9, -RZ, R28.reuse.H1_H1 ;  /* 0x3000001cff097230 */ /* 0x110fe40000004100 */
[C---:B------:R-:W-:Y:S01]  /*0cc0*/  FADD.FTZ R11, R10.reuse, R11 ;  /* 0x0000000b0a0b7221 */ /* 0x040fe20000010000 */
[----:B------:R-:W-:Y:S02]  /*0cd0*/  HADD2.F32 R8, -RZ, R28.H0_H0 ;  /* 0x2000001cff087230 */ /* 0x000fe40000004100 */
[----:B------:R-:W-:Y:S01]  /*0ce0*/  FFMA.FTZ R21, R10, R10, R21 ;  /* 0x0000000a0a157223 */ /* 0x000fe20000010015 */
[----:B------:R-:W-:Y:S01]  /*0cf0*/  FADD.FTZ R10, R12, R25 ;  /* 0x000000190c0a7221 */ /* 0x000fe20000010000 */
[----:B------:R-:W-:Y:S01]  /*0d00*/  FADD.FTZ R11, RZ, R11 ;  /* 0x0000000bff0b7221 */ /* 0x000fe20000010000 */
[----:B------:R-:W-:Y:S01]  /*0d10*/  FMUL.FTZ R23, R9, R9 ;  /* 0x0000000909177220 */ /* 0x000fe20000410000 */
[----:B------:R-:W-:Y:S01]  /*0d20*/  FADD.FTZ R9, R8, R9 ;  /* 0x0000000908097221 */ /* 0x000fe20000010000 */
[----:B------:R-:W-:Y:S01]  /*0d30*/  FFMA.FTZ R12, R12, R12, R27 ;  /* 0x0000000c0c0c7223 */ /* 0x000fe2000001001b */
[----:B------:R-:W-:Y:S01]  /*0d40*/  FADD.FTZ R10, R11, R10 ;  /* 0x0000000a0b0a7221 */ /* 0x000fe20000010000 */
[----:B------:R-:W-:Y:S01]  /*0d50*/  FFMA.FTZ R23, R8, R8, R23 ;  /* 0x0000000808177223 */ /* 0x000fe20000010017 */
[----:B------:R-:W-:Y:S01]  /*0d60*/  FADD.FTZ R21, RZ, R21 ;  /* 0x00000015ff157221 */ /* 0x000fe20000010000 */
[----:B------:R-:W-:-:S02]  /*0d70*/  HADD2.F32 R11, -RZ, R3.H1_H1 ;  /* 0x30000003ff0b7230 */ /* 0x000fc40000004100 */
[----:B------:R-:W-:Y:S02]  /*0d80*/  HADD2.F32 R8, -RZ, R3.H0_H0 ;  /* 0x20000003ff087230 */ /* 0x000fe40000004100 */
[----:B------:R-:W-:Y:S01]  /*0d90*/  FADD.FTZ R12, R21, R12 ;  /* 0x0000000c150c7221 */ /* 0x000fe20000010000 */
[----:B------:R-:W-:Y:S01]  /*0da0*/  FADD.FTZ R9, R10, R9 ;  /* 0x000000090a097221 */ /* 0x000fe20000010000 */
[----:B------:R-:W-:Y:S01]  /*0db0*/  FMUL.FTZ R21, R11, R11 ;  /* 0x0000000b0b157220 */ /* 0x000fe20000410000 */
[--C-:B------:R-:W-:Y:S02]  /*0dc0*/  HADD2.F32 R20, -RZ, R4.reuse.H1_H1 ;  /* 0x30000004ff147230 */ /* 0x100fe40000004100 */
[----:B------:R-:W-:Y:S01]  /*0dd0*/  FADD.FTZ R10, R8, R11 ;  /* 0x0000000b080a7221 */ /* 0x000fe20000010000 */
[----:B------:R-:W-:Y:S02]  /*0de0*/  HADD2.F32 R11, -RZ, R4.H0_H0 ;  /* 0x20000004ff0b7230 */ /* 0x000fe40000004100 */
[----:B------:R-:W-:Y:S01]  /*0df0*/  FADD.FTZ R12, R12, R23 ;  /* 0x000000170c0c7221 */ /* 0x000fe20000010000 */
[----:B------:R-:W-:Y:S01]  /*0e00*/  FFMA.FTZ R21, R8, R8, R21 ;  /* 0x0000000808157223 */ /* 0x000fe20000010015 */
[----:B------:R-:W-:Y:S01]  /*0e10*/  FADD.FTZ R9, R9, R10 ;  /* 0x0000000a09097221 */ /* 0x000fe20000010000 */
[----:B------:R-:W-:Y:S01]  /*0e20*/  FMUL.FTZ R8, R20, R20 ;  /* 0x0000001414087220 */ /* 0x000fe20000410000 */
[----:B------:R-:W-:Y:S01]  /*0e30*/  FADD.FTZ R20, R11, R20 ;  /* 0x000000140b147221 */ /* 0x000fe20000010000 */
[----:B------:R-:W-:-:S02]  /*0e40*/  FADD.FTZ R12, R12, R21 ;  /* 0x000000150c0c7221 */ /* 0x000fc40000010000 */
[----:B------:R-:W-:Y:S01]  /*0e50*/  FFMA.FTZ R11, R11, R11, R8 ;  /* 0x0000000b0b0b7223 */ /* 0x000fe20000010008 */
[----:B------:R-:W-:Y:S01]  /*0e60*/  FADD.FTZ R9, R9, R20 ;  /* 0x0000001409097221 */ /* 0x000fe20000010000 */
[--C-:B-----5:R-:W-:Y:S02]  /*0e70*/  HADD2.F32 R23, -RZ, R5.reuse.H1_H1 ;  /* 0x30000005ff177230 */ /* 0x120fe40000004100 */
[----:B------:R-:W-:-:S03]  /*0e80*/  HADD2.F32 R10, -RZ, R5.H0_H0 ;  /* 0x20000005ff0a7230 */ /* 0x000fc60000004100 */
[----:B------:R-:W-:Y:S02]  /*0e90*/  FMUL.FTZ R21, R23, R23 ;  /* 0x0000001717157220 */ /* 0x000fe40000410000 */
[C---:B------:R-:W-:Y:S01]  /*0ea0*/  FADD.FTZ R20, R10.reuse, R23 ;  /* 0x000000170a147221 */ /* 0x040fe20000010000 */
[--C-:B------:R-:W-:Y:S02]  /*0eb0*/  HADD2.F32 R8, -RZ, R6.reuse.H1_H1 ;  /* 0x30000006ff087230 */ /* 0x100fe40000004100 */
[----:B------:R-:W-:Y:S01]  /*0ec0*/  FFMA.FTZ R10, R10, R10, R21 ;  /* 0x0000000a0a0a7223 */ /* 0x000fe20000010015 */
[----:B------:R-:W-:Y:S01]  /*0ed0*/  FADD.FTZ R11, R12, R11 ;  /* 0x0000000b0c0b7221 */ /* 0x000fe20000010000 */
[----:B------:R-:W-:Y:S02]  /*0ee0*/  HADD2.F32 R21, -RZ, R6.H0_H0 ;  /* 0x20000006ff157230 */ /* 0x000fe40000004100 */
[----:B------:R-:W-:Y:S01]  /*0ef0*/  FADD.FTZ R9, R9, R20 ;  /* 0x0000001409097221 */ /* 0x000fe20000010000 */
[----:B------:R-:W-:Y:S01]  /*0f00*/  FMUL.FTZ R12, R8, R8 ;  /* 0x00000008080c7220 */ /* 0x000fe20000410000 */
[----:B------:R-:W-:Y:S01]  /*0f10*/  FADD.FTZ R10, R11, R10 ;  /* 0x0000000a0b0a7221 */ /* 0x000fe20000010000 */
[----:B------:R-:W-:-:S02]  /*0f20*/  HADD2.F32 R20, -RZ, R7.H1_H1 ;  /* 0x30000007ff147230 */ /* 0x000fc40000004100 */
[C---:B------:R-:W-:Y:S01]  /*0f30*/  FADD.FTZ R8, R21.reuse, R8 ;  /* 0x0000000815087221 */ /* 0x040fe20000010000 */
[----:B------:R-:W-:Y:S02]  /*0f40*/  HADD2.F32 R11, -RZ, R7.H0_H0 ;  /* 0x20000007ff0b7230 */ /* 0x000fe40000004100 */
[----:B------:R-:W-:Y:S01]  /*0f50*/  FFMA.FTZ R21, R21, R21, R12 ;  /* 0x0000001515157223 */ /* 0x000fe2000001000c */
[----:B------:R-:W-:Y:S01]  /*0f60*/  FMUL.FTZ R12, R20, R20 ;  /* 0x00000014140c7220 */ /* 0x000fe20000410000 */
[----:B------:R-:W-:Y:S01]  /*0f70*/  FADD.FTZ R8, R9, R8 ;  /* 0x0000000809087221 */ /* 0x000fe20000010000 */
[C---:B------:R-:W-:Y:S01]  /*0f80*/  FADD.FTZ R9, R11.reuse, R20 ;  /* 0x000000140b097221 */ /* 0x040fe20000010000 */
[----:B------:R-:W-:Y:S01]  /*0f90*/  FADD.FTZ R10, R10, R21 ;  /* 0x000000150a0a7221 */ /* 0x000fe20000010000 */
[----:B------:R-:W-:-:S04]  /*0fa0*/  FFMA.FTZ R11, R11, R11, R12 ;  /* 0x0000000b0b0b7223 */ /* 0x000fc8000001000c */
        /* <DEDUP_REMOVED lines=28> */
[----:B------:R-:W-:-:S05]  /*1170*/  MOV R21, R10 ;  /* 0x0000000a00157202 */ /* 0x000fca0000000f00 */
[----:B------:R0:W-:Y:S01]  /*1180*/  @!P3 STS.64 [R32+0x8], R20 ;  /* 0x000008142000b388 */ /* 0x0001e20000000a00 */
[----:B------:R-:W-:Y:S01]  /*1190*/  BAR.SYNC.DEFER_BLOCKING 0x0 ;  /* 0x0000000000007b1d */ /* 0x000fe20000010000 */
[----:B------:R-:W-:Y:S02]  /*11a0*/  ISETP.NE.AND P3, PT, R33, RZ, PT ;  /* 0x000000ff2100720c */ /* 0x000fe40003f65270 */
[----:B--2---:R-:W-:-:S03]  /*11b0*/  ISETP.GE.U32.AND P0, PT, R12, 0x2, PT ;  /* 0x000000020c00780c */ /* 0x004fc60003f06070 */
        /* <DEDUP_REMOVED lines=13> */
.L_x_2648:
[----:B------:R-:W-:Y:S05]  /*1290*/  BSYNC B0 ;  /* 0x0000000000007941 */ /* 0x000fea0003800000 */
.L_x_2647:
[----:B------:R-:W-:Y:S05]  /*12a0*/  @!P0 BRA `(.L_x_2649) ;  /* 0x00000010007c8947 */ /* 0x000fea0003800000 */
        /* <DEDUP_REMOVED lines=28> */
.L_x_2651:
[----:B0-----:R-:W2:Y:S04]  /*1470*/  LDG.E.STRONG.GPU R22, desc[UR8][R8.64] ;  /* 0x0000000808167981 */ /* 0x001ea8000c1ef900 */
[----:B--2---:R-:W-:Y:S01]  /*1480*/  CCTL.IVALL ;  /* 0x00000000ff00798f */ /* 0x004fe20002000000 */
[----:B------:R-:W-:Y:S05]  /*1490*/  YIELD ;  /* 0x0000000000007946 */ /* 0x000fea0003800000 */
[----:B------:R-:W-:-:S13]  /*14a0*/  ISETP.NE.AND P0, PT, R22, R25, PT ;  /* 0x000000191600720c */ /* 0x000fda0003f05270 */
[----:B------:R-:W-:Y:S05]  /*14b0*/  @P0 BRA `(.L_x_2651) ;  /* 0xfffffffc00ec0947 */ /* 0x000fea000383ffff */
.L_x_2650:
[----:B------:R-:W-:Y:S01]  /*14c0*/  ISETP.NE.AND P0, PT, R12, RZ, PT ;  /* 0x000000ff0c00720c */ /* 0x000fe20003f05270 */
[----:B------:R-:W-:Y:S05]  /*14d0*/  WARPSYNC.ALL ;  /* 0x0000000000007948 */ /* 0x000fea0003800000 */
[----:B------:R-:W-:Y:S07]  /*14e0*/  BAR.SYNC.DEFER_BLOCKING 0x0 ;  /* 0x0000000000007b1d */ /* 0x000fee0000010000 */
[----:B------:R-:W-:Y:S05]  /*14f0*/  @!P0 BRA `(.L_x_2649) ;  /* 0x0000000c00e88947 */ /* 0x000fea0003800000 */
[----:B0-----:R-:W-:-:S04]  /*1500*/  IADD3 R8, R12, -0x1, RZ ;  /* 0xffffffff0c087810 */ /* 0x001fc80007ffe0ff */
[----:B------:R-:W-:Y:S01]  /*1510*/  ISETP.GE.U32.AND P0, PT, R8, 0x3, PT ;  /* 0x000000030800780c */ /* 0x000fe20003f06070 */
[----:B------:R-:W-:-:S12]  /*1520*/  HFMA2.MMA R8, -RZ, RZ, 0, 0 ;  /* 0x00000000ff087435 */ /* 0x000fd800000001ff */
        /* <DEDUP_REMOVED lines=10> */
.L_x_2655:
[----:B------:R-:W-:-:S13]  /*15d0*/  ISETP.EQ.OR P6, PT, R8, UR10, P3 ;  /* 0x0000000a08007c0c */ /* 0x000fda0009fc2670 */
[----:B------:R-:W-:-:S04]  /*15e0*/  @!P6 IMAD R23, R8, UR12, R0 ;  /* 0x0000000c0817ec24 */ /* 0x000fc8000f8e0200 */
[----:B------:R-:W-:-:S06]  /*15f0*/  @!P6 IMAD.WIDE.U32 R22, R23, 0x8, R10 ;  /* 0x000000081716e825 */ /* 0x000fcc00078e000a */
[----:B------:R-:W2:Y:S01]  /*1600*/  @!P6 LDG.E.64 R22, desc[UR8][R22.64] ;  /* 0x000000081616e981 */ /* 0x000ea2000c1e1b00 */
[C---:B------:R-:W-:Y:S02]  /*1610*/  IADD3 R25, R8.reuse, 0x1, RZ ;  /* 0x0000000108197810 */ /* 0x040fe40007ffe0ff */
[C---:B------:R-:W-:Y:S02]  /*1620*/  IADD3 R27, R8.reuse, 0x2, RZ ;  /* 0x00000002081b7810 */ /* 0x040fe40007ffe0ff */
[----:B------:R-:W-:Y:S02]  /*1630*/  ISETP.EQ.OR P4, PT, R25, UR10, P3 ;  /* 0x0000000a19007c0c */ /* 0x000fe40009f82670 */
[----:B------:R-:W-:Y:S02]  /*1640*/  ISETP.EQ.OR P5, PT, R27, UR10, P3 ;  /* 0x0000000a1b007c0c */ /* 0x000fe40009fa2670 */
[----:B------:R-:W-:-:S09]  /*1650*/  IADD3 R26, R8, 0x3, RZ ;  /* 0x00000003081a7810 */ /* 0x000fd20007ffe0ff */
[--C-:B------:R-:W-:Y:S02]  /*1660*/  @!P4 IMAD R25, R25, UR12, R0.reuse ;  /* 0x0000000c1919cc24 */ /* 0x100fe4000f8e0200 */
[----:B------:R-:W-:Y:S02]  /*1670*/  @!P5 IMAD R27, R27, UR12, R0 ;  /* 0x0000000c1b1bdc24 */ /* 0x000fe4000f8e0200 */
[----:B------:R-:W-:-:S06]  /*1680*/  @!P4 IMAD.WIDE.U32 R24, R25, 0x8, R10 ;  /* 0x000000081918c825 */ /* 0x000fcc00078e000a */
[----:B------:R-:W3:Y:S01]  /*1690*/  @!P4 LDG.E.64 R24, desc[UR8][R24.64] ;  /* 0x000000081818c981 */ /* 0x000ee2000c1e1b00 */
[----:B--2---:R-:W-:Y:S01]  /*16a0*/  @!P6 FADD.FTZ R20, R20, R22 ;  /* 0x000000161414e221 */ /* 0x004fe20000010000 */
[----:B------:R-:W-:Y:S01]  /*16b0*/  @!P6 FADD.FTZ R21, R21, R23 ;  /* 0x000000171515e221 */ /* 0x000fe20000010000 */
[----:B------:R-:W-:Y:S01]  /*16c0*/  ISETP.EQ.OR P6, PT, R26, UR10, P3 ;  /* 0x0000000a1a007c0c */ /* 0x000fe20009fc2670 */
[----:B------:R-:W-:-:S06]  /*16d0*/  @!P5 IMAD.WIDE.U32 R22, R27, 0x8, R10 ;  /* 0x000000081b16d825 */ /* 0x000fcc00078e000a */
[----:B------:R-:W2:Y:S06]  /*16e0*/  @!P5 LDG.E.64 R22, desc[UR8][R22.64] ;  /* 0x000000081616d981 */ /* 0x000eac000c1e1b00 */
[----:B------:R-:W-:-:S04]  /*16f0*/  @!P6 IMAD R27, R26, UR12, R0 ;  /* 0x0000000c1a1bec24 */ /* 0x000fc8000f8e0200 */
[----:B------:R-:W-:-:S06]  /*1700*/  @!P6 IMAD.WIDE.U32 R26, R27, 0x8, R10 ;  /* 0x000000081b1ae825 */ /* 0x000fcc00078e000a */
[----:B------:R-:W4:Y:S01]  /*1710*/  @!P6 LDG.E.64 R26, desc[UR8][R26.64] ;  /* 0x000000081a1ae981 */ /* 0x000f22000c1e1b00 */
[----:B---3--:R-:W-:Y:S01]  /*1720*/  @!P4 FADD.FTZ R21, R21, R25 ;  /* 0x000000191515c221 */ /* 0x008fe20000010000 */
[----:B------:R-:W-:Y:S01]  /*1730*/  IADD3 R25, R8, 0x4, RZ ;  /* 0x0000000408197810 */ /* 0x000fe20007ffe0ff */
[----:B------:R-:W-:-:S03]  /*1740*/  @!P4 FADD.FTZ R20, R20, R24 ;  /* 0x000000181414c221 */ /* 0x000fc60000010000 */
[----:B------:R-:W-:Y:S02]  /*1750*/  ISETP.EQ.OR P4, PT, R25, UR10, P3 ;  /* 0x0000000a19007c0c */ /* 0x000fe40009f82670 */
[----:B------:R-:W-:-:S11]  /*1760*/  IADD3 R35, R8, 0x5, RZ ;  /* 0x0000000508237810 */ /* 0x000fd60007ffe0ff */
[----:B------:R-:W-:-:S04]  /*1770*/  @!P4 IMAD R25, R25, UR12, R0 ;  /* 0x0000000c1919cc24 */ /* 0x000fc8000f8e0200 */
[----:B------:R-:W-:-:S06]  /*1780*/  @!P4 IMAD.WIDE.U32 R24, R25, 0x8, R10 ;  /* 0x000000081918c825 */ /* 0x000fcc00078e000a */
[----:B------:R-:W3:Y:S01]  /*1790*/  @!P4 LDG.E.64 R24, desc[UR8][R24.64] ;  /* 0x000000081818c981 */ /* 0x000ee2000c1e1b00 */
[----:B--2---:R-:W-:Y:S01]  /*17a0*/  @!P5 FADD.FTZ R20, R20, R22 ;  /* 0x000000161414d221 */ /* 0x004fe20000010000 */
[----:B------:R-:W-:Y:S01]  /*17b0*/  @!P5 FADD.FTZ R21, R21, R23 ;  /* 0x000000171515d221 */ /* 0x000fe20000010000 */
[----:B------:R-:W-:Y:S02]  /*17c0*/  ISETP.EQ.OR P5, PT, R35, UR10, P3 ;  /* 0x0000000a23007c0c */ /* 0x000fe40009fa2670 */
[----:B----4-:R-:W-:Y:S01]  /*17d0*/  @!P6 FADD.FTZ R20, R20, R26 ;  /* 0x0000001a1414e221 */ /* 0x010fe20000010000 */
[----:B------:R-:W-:Y:S01]  /*17e0*/  IADD3 R26, R8, 0x6, RZ ;  /* 0x00000006081a7810 */ /* 0x000fe20007ffe0ff */
[----:B------:R-:W-:-:S03]  /*17f0*/  @!P6 FADD.FTZ R21, R21, R27 ;  /* 0x0000001b1515e221 */ /* 0x000fc60000010000 */
[----:B------:R-:W-:-:S06]  /*1800*/  ISETP.EQ.OR P6, PT, R26, UR10, P3 ;  /* 0x0000000a1a007c0c */ /* 0x000fcc0009fc2670 */
[----:B------:R-:W-:-:S04]  /*1810*/  @!P5 IMAD R23, R35, UR12, R0 ;  /* 0x0000000c2317dc24 */ /* 0x000fc8000f8e0200 */
[----:B------:R-:W-:-:S06]  /*1820*/  @!P5 IMAD.WIDE.U32 R22, R23, 0x8, R10 ;  /* 0x000000081716d825 */ /* 0x000fcc00078e000a */
[----:B------:R-:W2:Y:S01]  /*1830*/  @!P5 LDG.E.64 R22, desc[UR8][R22.64] ;  /* 0x000000081616d981 */ /* 0x000ea2000c1e1b00 */
[----:B------:R-:W-:-:S04]  /*1840*/  @!P6 IMAD R27, R26, UR12, R0 ;  /* 0x0000000c1a1bec24 */ /* 0x000fc8000f8e0200 */
[----:B------:R-:W-:-:S06]  /*1850*/  @!P6 IMAD.WIDE.U32 R26, R27, 0x8, R10 ;  /* 0x000000081b1ae825 */ /* 0x000fcc00078e000a */
[----:B------:R-:W4:Y:S01]  /*1860*/  @!P6 LDG.E.64 R26, desc[UR8][R26.64] ;  /* 0x000000081a1ae981 */ /* 0x000f22000c1e1b00 */
[----:B---3--:R-:W-:Y:S01]  /*1870*/  @!P4 FADD.FTZ R21, R21, R25 ;  /* 0x000000191515c221 */ /* 0x008fe20000010000 */
[----:B------:R-:W-:Y:S01]  /*1880*/  IADD3 R25, R8, 0x7, RZ ;  /* 0x0000000708197810 */ /* 0x000fe20007ffe0ff */
[----:B------:R-:W-:Y:S01]  /*1890*/  @!P4 FADD.FTZ R20, R20, R24 ;  /* 0x000000181414c221 */ /* 0x000fe20000010000 */
[----:B------:R-:W-:Y:S02]  /*18a0*/  IADD3 R35, R8, 0x8, RZ ;  /* 0x0000000808237810 */ /* 0x000fe40007ffe0ff */
[----:B------:R-:W-:-:S13]  /*18b0*/  ISETP.EQ.OR P4, PT, R25, UR10, P3 ;  /* 0x0000000a19007c0c */ /* 0x000fda0009f82670 */
        /* <DEDUP_REMOVED lines=8> */
[----:B------:R-:W-:-:S09]  /*1940*/  @!P6 FADD.FTZ R21, R21, R27 ;  /* 0x0000001b1515e221 */ /* 0x000fd20000010000 */
[----:B------:R-:W-:Y:S01]  /*1950*/  @!P5 IMAD R23, R35, UR12, R0 ;  /* 0x0000000c2317dc24 */ /* 0x000fe2000f8e0200 */
[----:B------:R-:W-:-:S03]  /*1960*/  ISETP.EQ.OR P6, PT, R26, UR10, P3 ;  /* 0x0000000a1a007c0c */ /* 0x000fc60009fc2670 */
[----:B------:R-:W-:-:S06]  /*1970*/  @!P5 IMAD.WIDE.U32 R22, R23, 0x8, R10 ;  /* 0x000000081716d825 */ /* 0x000fcc00078e000a */
[----:B------:R-:W2:Y:S04]  /*1980*/  @!P5 LDG.E.64 R22, desc[UR8][R22.64] ;  /* 0x000000081616d981 */ /* 0x000ea8000c1e1b00 */
[----:B------:R-:W-:-:S04]  /*1990*/  @!P6 IMAD R27, R26, UR12, R0 ;  /* 0x0000000c1a1bec24 */ /* 0x000fc8000f8e0200 */
[----:B------:R-:W-:-:S06]  /*19a0*/  @!P6 IMAD.WIDE.U32 R26, R27, 0x8, R10 ;  /* 0x000000081b1ae825 */ /* 0x000fcc00078e000a */
[----:B------:R-:W4:Y:S01]  /*19b0*/  @!P6 LDG.E.64 R26, desc[UR8][R26.64] ;  /* 0x000000081a1ae981 */ /* 0x000f22000c1e1b00 */
[----:B---3--:R-:W-:Y:S01]  /*19c0*/  @!P4 FADD.FTZ R20, R20, R24 ;  /* 0x000000181414c221 */ /* 0x008fe20000010000 */
[----:B------:R-:W-:Y:S01]  /*19d0*/  @!P4 FADD.FTZ R21, R21, R25 ;  /* 0x000000191515c221 */ /* 0x000fe20000010000 */
[C---:B------:R-:W-:Y:S02]  /*19e0*/  IADD3 R25, R8.reuse, 0xa, RZ ;  /* 0x0000000a08197810 */ /* 0x040fe40007ffe0ff */
[----:B------:R-:W-:-:S04]  /*19f0*/  IADD3 R35, R8, 0xb, RZ ;  /* 0x0000000b08237810 */ /* 0x000fc80007ffe0ff */
[----:B------:R-:W-:Y:S01]  /*1a00*/  ISETP.EQ.OR P4, PT, R35, UR10, P3 ;  /* 0x0000000a23007c0c */ /* 0x000fe20009f82670 */
[----:B--2---:R-:W-:Y:S01]  /*1a10*/  @!P5 FADD.FTZ R20, R20, R22 ;  /* 0x000000161414d221 */ /* 0x004fe20000010000 */
[----:B------:R-:W-:Y:S01]  /*1a20*/  @!P5 FADD.FTZ R21, R21, R23 ;  /* 0x000000171515d221 */ /* 0x000fe20000010000 */
[----:B------:R-:W-:Y:S02]  /*1a30*/  ISETP.EQ.OR P5, PT, R25, UR10, P3 ;  /* 0x0000000a19007c0c */ /* 0x000fe40009fa2670 */
[----:B----4-:R-:W-:Y:S01]  /*1a40*/  @!P6 FADD.FTZ R20, R20, R26 ;  /* 0x0000001a1414e221 */ /* 0x010fe20000010000 */
[----:B------:R-:W-:-:S10]  /*1a50*/  IADD3 R26, R8, 0xc, RZ ;  /* 0x0000000c081a7810 */ /* 0x000fd40007ffe0ff */
[----:B------:R-:W-:Y:S02]  /*1a60*/  @!P5 IMAD R25, R25, UR12, R0 ;  /* 0x0000000c1919dc24 */ /* 0x000fe4000f8e0200 */
        /* <DEDUP_REMOVED lines=10> */
[C---:B------:R-:W-:Y:S01]  /*1b10*/  IADD3 R35, R8.reuse, 0xe, RZ ;  /* 0x0000000e08237810 */ /* 0x040fe20007ffe0ff */
[----:B--2---:R-:W-:Y:S01]  /*1b20*/  @!P5 FADD.FTZ R21, R21, R25 ;  /* 0x000000191515d221 */ /* 0x004fe20000010000 */
[----:B------:R-:W-:Y:S01]  /*1b30*/  IADD3 R25, R8, 0xd, RZ ;  /* 0x0000000d08197810 */ /* 0x000fe20007ffe0ff */
[----:B------:R-:W-:-:S03]  /*1b40*/  @!P5 FADD.FTZ R20, R20, R24 ;  /* 0x000000181414d221 */ /* 0x000fc60000010000 */
[----:B------:R-:W-:Y:S01]  /*1b50*/  ISETP.EQ.OR P5, PT, R25, UR10, P3 ;  /* 0x0000000a19007c0c */ /* 0x000fe20009fa2670 */
[----:B---3--:R-:W-:Y:S01]  /*1b60*/  @!P4 FADD.FTZ R20, R20, R22 ;  /* 0x000000161414c221 */ /* 0x008fe20000010000 */
[----:B------:R-:W-:Y:S01]  /*1b70*/  @!P4 FADD.FTZ R21, R21, R23 ;  /* 0x000000171515c221 */ /* 0x000fe20000010000 */
[----:B------:R-:W-:Y:S02]  /*1b80*/  ISETP.EQ.OR P4, PT, R35, UR10, P3 ;  /* 0x0000000a23007c0c */ /* 0x000fe40009f82670 */
[----:B----4-:R-:W-:Y:S01]  /*1b90*/  @!P6 FADD.FTZ R20, R20, R26 ;  /* 0x0000001a1414e221 */ /* 0x010fe20000010000 */
[----:B------:R-:W-:-:S07]  /*1ba0*/  IADD3 R26, R8, 0xf, RZ ;  /* 0x0000000f081a7810 */ /* 0x000fce0007ffe0ff */
        /* <DEDUP_REMOVED lines=21> */
.L_x_2654:
[----:B------:R-:W-:-:S13]  /*1d00*/  ISETP.GT.AND P4, PT, R9, 0x4, PT ;  /* 0x000000040900780c */ /* 0x000fda0003f84270 */
[----:B------:R-:W-:Y:S05]  /*1d10*/  @!P4 BRA `(.L_x_2656) ;  /* 0x0000000000ecc947 */ /* 0x000fea0003800000 */
[C---:B------:R-:W-:Y:S02]  /*1d20*/  ISETP.EQ.OR P0, PT, R8.reuse, UR10, P3 ;  /* 0x0000000a08007c0c */ /* 0x040fe40009f02670 */
[----:B------:R-:W-:-:S11]  /*1d30*/  IADD3 R23, R8, 0x1, RZ ;  /* 0x0000000108177810 */ /* 0x000fd60007ffe0ff */
[----:B------:R-:W-:-:S04]  /*1d40*/  @!P0 IMAD R25, R8, UR12, R0 ;  /* 0x0000000c08198c24 */ /* 0x000fc8000f8e0200 */
[----:B------:R-:W-:Y:S01]  /*1d50*/  @!P0 IMAD.WIDE.U32 R24, R25, 0x8, R10 ;  /* 0x0000000819188825 */ /* 0x000fe200078e000a */
[----:B------:R-:W-:-:S05]  /*1d60*/  ISETP.EQ.OR P4, PT, R23, UR10, P3 ;  /* 0x0000000a17007c0c */ /* 0x000fca0009f82670 */
[----:B------:R-:W2:Y:S08]  /*1d70*/  @!P0 LDG.E.64 R24, desc[UR8][R24.64] ;  /* 0x0000000818188981 */ /* 0x000eb0000c1e1b00 */
[----:B------:R-:W-:-:S04]  /*1d80*/  @!P4 IMAD R23, R23, UR12, R0 ;  /* 0x0000000c1717cc24 */ /* 0x000fc8000f8e0200 */
[----:B------:R-:W-:-:S06]  /*1d90*/  @!P4 IMAD.WIDE.U32 R22, R23, 0x8, R10 ;  /* 0x000000081716c825 */ /* 0x000fcc00078e000a */
[----:B------:R-:W3:Y:S01]  /*1da0*/  @!P4 LDG.E.64 R22, desc[UR8][R22.64] ;  /* 0x000000081616c981 */ /* 0x000ee2000c1e1b00 */
[C---:B------:R-:W-:Y:S02]  /*1db0*/  IADD3 R27, R8.reuse, 0x2, RZ ;  /* 0x00000002081b7810 */ /* 0x040fe40007ffe0ff */
[----:B------:R-:W-:Y:S02]  /*1dc0*/  IADD3 R26, R8, 0x3, RZ ;  /* 0x00000003081a7810 */ /* 0x000fe40007ffe0ff */
[----:B------:R-:W-:Y:S02]  /*1dd0*/  ISETP.EQ.OR P5, PT, R27, UR10, P3 ;  /* 0x0000000a1b007c0c */ /* 0x000fe40009fa2670 */
[----:B------:R-:W-:Y:S02]  /*1de0*/  ISETP.EQ.OR P6, PT, R26, UR10, P3 ;  /* 0x0000000a1a007c0c */ /* 0x000fe40009fc2670 */
[----:B------:R-:W-:Y:S01]  /*1df0*/  IADD3 R8, R8, 0x4, RZ ;  /* 0x0000000408087810 */ /* 0x000fe20007ffe0ff */
[----:B--2---:R-:W-:-:S08]  /*1e00*/  @!P0 FADD.FTZ R21, R21, R25 ;  /* 0x0000001915158221 */ /* 0x004fd00000010000 */
[----:B------:R-:W-:Y:S02]  /*1e10*/  @!P5 IMAD R25, R27, UR12, R0 ;  /* 0x0000000c1b19dc24 */ /* 0x000fe4000f8e0200 */
[----:B------:R-:W-:Y:S01]  /*1e20*/  @!P0 FADD.FTZ R20, R20, R24 ;  /* 0x0000001814148221 */ /* 0x000fe20000010000 */
[----:B------:R-:W-:Y:S01]  /*1e30*/  @!P6 IMAD R27, R26, UR12, R0 ;  /* 0x0000000c1a1bec24 */ /* 0x000fe2000f8e0200 */
[----:B------:R-:W-:Y:S01]  /*1e40*/  ISETP.EQ.OR P0, PT, R8, UR10, P3 ;  /* 0x0000000a08007c0c */ /* 0x000fe20009f02670 */
[----:B------:R-:W-:-:S04]  /*1e50*/  @!P5 IMAD.WIDE.U32 R24, R25, 0x8, R10 ;  /* 0x000000081918d825 */ /* 0x000fc800078e000a */
[----:B------:R-:W-:Y:S02]  /*1e60*/  @!P6 IMAD.WIDE.U32 R26, R27, 0x8, R10 ;  /* 0x000000081b1ae825 */ /* 0x000fe400078e000a */
[----:B------:R-:W2:Y:S04]  /*1e70*/  @!P5 LDG.E.64 R24, desc[UR8][R24.64] ;  /* 0x000000081818d981 */ /* 0x000ea8000c1e1b00 */
[----:B------:R-:W4:Y:S01]  /*1e80*/  @!P6 LDG.E.64 R26, desc[UR8][R26.64] ;  /* 0x000000081a1ae981 */ /* 0x000f22000c1e1b00 */
[----:B---3--:R-:W-:Y:S01]  /*1e90*/  @!P4 FADD.FTZ R21, R21, R23 ;  /* 0x000000171515c221 */ /* 0x008fe20000010000 */
[----:B------:R-:W-:Y:S02]  /*1ea0*/  @!P0 IMAD R23, R8, UR12, R0 ;  /* 0x0000000c08178c24 */ /* 0x000fe4000f8e0200 */
[----:B------:R-:W-:-:S02]  /*1eb0*/  @!P4 FADD.FTZ R20, R20, R22 ;  /* 0x000000161414c221 */ /* 0x000fc40000010000 */
[----:B------:R-:W-:-:S06]  /*1ec0*/  @!P0 IMAD.WIDE.U32 R22, R23, 0x8, R10 ;  /* 0x0000000817168825 */ /* 0x000fcc00078e000a */
[----:B------:R-:W3:Y:S01]  /*1ed0*/  @!P0 LDG.E.64 R22, desc[UR8][R22.64] ;  /* 0x0000000816168981 */ /* 0x000ee2000c1e1b00 */
[C---:B------:R-:W-:Y:S01]  /*1ee0*/  IADD3 R35, R8.reuse, 0x2, RZ ;  /* 0x0000000208237810 */ /* 0x040fe20007ffe0ff */
[----:B--2---:R-:W-:Y:S01]  /*1ef0*/  @!P5 FADD.FTZ R21, R21, R25 ;  /* 0x000000191515d221 */ /* 0x004fe20000010000 */
[----:B------:R-:W-:Y:S01]  /*1f00*/  IADD3 R25, R8, 0x1, RZ ;  /* 0x0000000108197810 */ /* 0x000fe20007ffe0ff */
[----:B------:R-:W-:Y:S02]  /*1f10*/  @!P5 FADD.FTZ R20, R20, R24 ;  /* 0x000000181414d221 */ /* 0x000fe40000010000 */
[----:B----4-:R-:W-:Y:S01]  /*1f20*/  @!P6 FADD.FTZ R21, R21, R27 ;  /* 0x0000001b1515e221 */ /* 0x010fe20000010000 */
[----:B------:R-:W-:Y:S01]  /*1f30*/  ISETP.EQ.OR P5, PT, R25, UR10, P3 ;  /* 0x0000000a19007c0c */ /* 0x000fe20009fa2670 */
[----:B------:R-:W-:Y:S01]  /*1f40*/  @!P6 FADD.FTZ R20, R20, R26 ;  /* 0x0000001a1414e221 */ /* 0x000fe20000010000 */
[----:B------:R-:W-:Y:S02]  /*1f50*/  ISETP.EQ.OR P6, PT, R35, UR10, P3 ;  /* 0x0000000a23007c0c */ /* 0x000fe40009fc2670 */
[----:B------:R-:W-:-:S04]  /*1f60*/  IADD3 R27, R8, 0x3, RZ ;  /* 0x00000003081b7810 */ /* 0x000fc80007ffe0ff */
[----:B------:R-:W-:-:S05]  /*1f70*/  ISETP.EQ.OR P4, PT, R27, UR10, P3 ;  /* 0x0000000a1b007c0c */ /* 0x000fca0009f82670 */
[--C-:B------:R-:W-:Y:S02]  /*1f80*/  @!P5 IMAD R25, R25, UR12, R0.reuse ;  /* 0x0000000c1919dc24 */ /* 0x100fe4000f8e0200 */
[----:B---3--:R-:W-:Y:S01]  /*1f90*/  @!P0 FADD.FTZ R21, R21, R23 ;  /* 0x0000001715158221 */ /* 0x008fe20000010000 */
[----:B------:R-:W-:Y:S02]  /*1fa0*/  @!P6 IMAD R23, R35, UR12, R0 ;  /* 0x0000000c2317ec24 */ /* 0x000fe4000f8e0200 */
[----:B------:R-:W-:Y:S01]  /*1fb0*/  @!P0 FADD.FTZ R20, R20, R22 ;  /* 0x0000001614148221 */ /* 0x000fe20000010000 */
[----:B------:R-:W-:-:S04]  /*1fc0*/  @!P5 IMAD.WIDE.U32 R24, R25, 0x8, R10 ;  /* 0x000000081918d825 */ /* 0x000fc800078e000a */
[----:B------:R-:W-:Y:S02]  /*1fd0*/  @!P4 IMAD R26, R27, UR12, R0 ;  /* 0x0000000c1b1acc24 */ /* 0x000fe4000f8e0200 */
[--C-:B------:R-:W-:Y:S01]  /*1fe0*/  @!P6 IMAD.WIDE.U32 R22, R23, 0x8, R10.reuse ;  /* 0x000000081716e825 */ /* 0x100fe200078e000a */
[----:B------:R-:W2:Y:S03]  /*1ff0*/  @!P5 LDG.E.64 R24, desc[UR8][R24.64] ;  /* 0x000000081818d981 */ /* 0x000ea6000c1e1b00 */
        /* <DEDUP_REMOVED lines=13> */
.L_x_2656:
[----:B------:R-:W-:-:S13]  /*20d0*/  ISETP.NE.OR P0, PT, R9, RZ, P0 ;  /* 0x000000ff0900720c */ /* 0x000fda0000705670 */
[----:B------:R-:W-:Y:S05]  /*20e0*/  @!P0 BRA `(.L_x_2652) ;  /* 0x00000000007c8947 */ /* 0x000fea0003800000 */
.L_x_2653:
        /* <DEDUP_REMOVED lines=10> */
[----:B------:R-:W-:-:S04]  /*2190*/  @!P6 IMAD R25, R25, UR12, R0 ;  /* 0x0000000c1919ec24 */ /* 0x000fc8000f8e0200 */
[----:B------:R-:W-:-:S06]  /*21a0*/  @!P6 IMAD.WIDE.U32 R24, R25, 0x8, R10 ;  /* 0x000000081918e825 */ /* 0x000fcc00078e000a */
[----:B------:R-:W3:Y:S01]  /*21b0*/  @!P6 LDG.E.64 R24, desc[UR8][R24.64] ;  /* 0x000000081818e981 */ /* 0x000ee2000c1e1b00 */
[----:B--2---:R-:W-:Y:S01]  /*21c0*/  @!P5 FADD.FTZ R21, R21, R23 ;  /* 0x000000171515d221 */ /* 0x004fe20000010000 */
[----:B------:R-:W-:Y:S02]  /*21d0*/  @!P4 IMAD R23, R27, UR12, R0 ;  /* 0x0000000c1b17cc24 */ /* 0x000fe4000f8e0200 */
[----:B------:R-:W-:Y:S01]  /*21e0*/  @!P5 FADD.FTZ R20, R20, R22 ;  /* 0x000000161414d221 */ /* 0x000fe20000010000 */
[----:B------:R-:W-:Y:S02]  /*21f0*/  @!P0 IMAD R27, R26, UR12, R0 ;  /* 0x0000000c1a1b8c24 */ /* 0x000fe4000f8e0200 */
[----:B------:R-:W-:-:S04]  /*2200*/  @!P4 IMAD.WIDE.U32 R22, R23, 0x8, R10 ;  /* 0x000000081716c825 */ /* 0x000fc800078e000a */
[----:B------:R-:W-:Y:S02]  /*2210*/  @!P0 IMAD.WIDE.U32 R26, R27, 0x8, R10 ;  /* 0x000000081b1a8825 */ /* 0x000fe400078e000a */
[----:B------:R-:W2:Y:S04]  /*2220*/  @!P4 LDG.E.64 R22, desc[UR8][R22.64] ;  /* 0x000000081616c981 */ /* 0x000ea8000c1e1b00 */
[----:B------:R-:W4:Y:S01]  /*2230*/  @!P0 LDG.E.64 R26, desc[UR8][R26.64] ;  /* 0x000000081a1a8981 */ /* 0x000f22000c1e1b00 */
[----:B------:R-:W-:-:S04]  /*2240*/  IADD3 R9, R9, -0x4, RZ ;  /* 0xfffffffc09097810 */ /* 0x000fc80007ffe0ff */
[----:B------:R-:W-:Y:S01]  /*2250*/  ISETP.NE.AND P5, PT, R9, RZ, PT ;  /* 0x000000ff0900720c */ /* 0x000fe20003fa5270 */
[----:B---3--:R-:W-:Y:S01]  /*2260*/  @!P6 FADD.FTZ R20, R20, R24 ;  /* 0x000000181414e221 */ /* 0x008fe20000010000 */
[----:B------:R-:W-:Y:S01]  /*2270*/  @!P6 FADD.FTZ R21, R21, R25 ;  /* 0x000000191515e221 */ /* 0x000fe20000010000 */
[----:B------:R-:W-:Y:S02]  /*2280*/  IADD3 R8, R8, 0x4, RZ ;  /* 0x0000000408087810 */ /* 0x000fe40007ffe0ff */
[----:B--2---:R-:W-:Y:S01]  /*2290*/  @!P4 FADD.FTZ R20, R20, R22 ;  /* 0x000000161414c221 */ /* 0x004fe20000010000 */
[----:B------:R-:W-:-:S03]  /*22a0*/  @!P4 FADD.FTZ R21, R21, R23 ;  /* 0x000000171515c221 */ /* 0x000fc60000010000 */
[----:B----4-:R-:W-:Y:S01]  /*22b0*/  @!P0 FADD.FTZ R20, R20, R26 ;  /* 0x0000001a14148221 */ /* 0x010fe20000010000 */
[----:B------:R-:W-:-:S03]  /*22c0*/  @!P0 FADD.FTZ R21, R21, R27 ;  /* 0x0000001b15158221 */ /* 0x000fc60000010000 */
[----:B------:R-:W-:Y:S05]  /*22d0*/  @P5 BRA `(.L_x_2653) ;  /* 0xfffffffc00845947 */ /* 0x000fea000383ffff */
.L_x_2652:
        /* <DEDUP_REMOVED lines=11> */
.L_x_2658:
[----:B------:R-:W-:Y:S05]  /*2390*/  BSYNC B0 ;  /* 0x0000000000007941 */ /* 0x000fea0003800000 */
.L_x_2657:
        /* <DEDUP_REMOVED lines=16> */
.L_x_2649:
        /* <DEDUP_REMOVED lines=10> */
[----:B------:R-:W-:-:S03]  /*2540*/  ULDC.64 UR18, c[0x0][0x230] ;  /* 0x00008c0000127ab9 */ /* 0x000fc60000000a00 */
[C---:B------:R-:W-:Y:S02]  /*2550*/  SHF.L.U64.HI R12, R14.reuse, 0x1, R11 ;  /* 0x000000010e0c7819 */ /* 0x040fe4000001020b */
[----:B------:R-:W-:-:S04]  /*2560*/  SHF.L.U32 R14, R14, 0x1, RZ ;  /* 0x000000010e0e7819 */ /* 0x000fc800000006ff */
[----:B------:R-:W-:Y:S01]  /*2570*/  IADD3 R10, P4, R14, UR16, RZ ;  /* 0x000000100e0a7c10 */ /* 0x000fe2000ff9e0ff */
[----:B0-----:R-:W0:Y:S01]  /*2580*/  @!P0 LDC.64 R8, c[0x0][0x218] ;  /* 0x00008600ff088b82 */ /* 0x001e220000000a00 */
[----:B------:R-:W-:Y:S01]  /*2590*/  @!P0 FMUL.FTZ R23, R21, UR14 ;  /* 0x0000000e15178c20 */ /* 0x000fe20008410000 */
[----:B------:R-:W-:Y:S01]  /*25a0*/  @!P0 FMUL.FTZ R22, R20, UR14 ;  /* 0x0000000e14168c20 */ /* 0x000fe20008410000 */
[----:B------:R-:W-:Y:S01]  /*25b0*/  IADD3.X R11, R12, UR17, RZ, P4, !PT ;  /* 0x000000110c0b7c10 */ /* 0x000fe2000a7fe4ff */
[----:B------:R-:W-:Y:S01]  /*25c0*/  HADD2.F32 R35, -RZ, R28.H0_H0 ;  /* 0x2000001cff237230 */ /* 0x000fe20000004100 */
[----:B------:R-:W-:Y:S01]  /*25d0*/  IADD3 R14, P5, R14, UR18, RZ ;  /* 0x000000120e0e7c10 */ /* 0x000fe2000ffbe0ff */
[----:B------:R-:W-:Y:S01]  /*25e0*/  HADD2.F32 R27, -RZ, R4.H0_H0 ;  /* 0x20000004ff1b7230 */ /* 0x000fe20000004100 */
[----:B------:R-:W-:Y:S01]  /*25f0*/  ULDC.64 UR16, c[0x0][0x278] ;  /* 0x00009e0000107ab9 */ /* 0x000fe20000000a00 */
[----:B-1----:R-:W-:-:S09]  /*2600*/  ULEA UR6, UR7, UR6, 0x18 ;  /* 0x0000000607067291 */ /* 0x002fd2000f8ec03f */
[----:B------:R1:W-:Y:S01]  /*2610*/  @!P3 STS.64 [UR6+0x30], R20 ;  /* 0x00003014ff00b988 */ /* 0x0003e20008000a06 */
[----:B0-----:R-:W-:Y:S01]  /*2620*/  @!P0 IMAD.WIDE R8, R15, 0x8, R8 ;  /* 0x000000080f088825 */ /* 0x001fe200078e0208 */
[----:B------:R-:W-:-:S04]  /*2630*/  IADD3.X R15, R12, UR19, RZ, P5, !PT ;  /* 0x000000130c0f7c10 */ /* 0x000fc8000affe4ff */
[----:B------:R0:W-:Y:S01]  /*2640*/  @!P0 STG.E.64 desc[UR8][R8.64], R22 ;  /* 0x0000001608008986 */ /* 0x0001e2000c101b08 */
[----:B------:R-:W-:Y:S06]  /*2650*/  BAR.SYNC.DEFER_BLOCKING 0x0 ;  /* 0x0000000000007b1d */ /* 0x000fec0000010000 */
[----:B------:R-:W2:Y:S04]  /*2660*/  LDG.E.U16 R25, desc[UR8][R10.64] ;  /* 0x000000080a197981 */ /* 0x000ea8000c1e1500 */
[----:B------:R-:W3:Y:S04]  /*2670*/  LDG.E.U16 R12, desc[UR8][R14.64] ;  /* 0x000000080e0c7981 */ /* 0x000ee8000c1e1500 */
[----:B-1----:R1:W4:Y:S04]  /*2680*/  LDG.E.U16 R20, desc[UR8][R10.64+0x2] ;  /* 0x000002080a147981 */ /* 0x002328000c1e1500 */
[----:B------:R5:W4:Y:S01]  /*2690*/  LDG.E.U16 R21, desc[UR8][R14.64+0x2] ;  /* 0x000002080e157981 */ /* 0x000b22000c1e1500 */
[----:B------:R-:W-:Y:S01]  /*26a0*/  ISETP.NE.AND P5, PT, RZ, UR13, PT ;  /* 0x0000000dff007c0c */ /* 0x000fe2000bfa5270 */
[----:B0-----:R-:W-:-:S02]  /*26b0*/  HADD2.F32 R22, -RZ, R3.H1_H1 ;  /* 0x30000003ff167230 */ /* 0x001fc40000004100 */
[----:B------:R-:W0:Y:S01]  /*26c0*/  LDS.64 R8, [UR6+0x30] ;  /* 0x00003006ff087984 */ /* 0x000e220008000a00 */
[----:B-1----:R-:W-:Y:S02]  /*26d0*/  HADD2.F32 R10, -RZ, R3.H0_H0 ;  /* 0x20000003ff0a7230 */ /* 0x002fe40000004100 */
[----:B------:R-:W-:Y:S02]  /*26e0*/  HADD2.F32 R11, -RZ, R5.H0_H0 ;  /* 0x20000005ff0b7230 */ /* 0x000fe40000004100 */
[--C-:B-----5:R-:W-:Y:S02]  /*26f0*/  HADD2.F32 R15, -RZ, R13.reuse.H0_H0 ;  /* 0x2000000dff0f7230 */ /* 0x120fe40000004100 */
[----:B------:R-:W-:Y:S02]  /*2700*/  HADD2.F32 R13, -RZ, R13.H1_H1 ;  /* 0x3000000dff0d7230 */ /* 0x000fe40000004100 */
[----:B0-----:R-:W-:-:S04]  /*2710*/  FMUL.FTZ R24, R8, UR14 ;  /* 0x0000000e08187c20 */ /* 0x001fc80008410000 */
[----:B------:R-:W-:Y:S01]  /*2720*/  FMUL.FTZ R26, R24, R24 ;  /* 0x00000018181a7220 */ /* 0x000fe20000410000 */
[--C-:B------:R-:W-:Y:S01]  /*2730*/  FADD.FTZ R8, R35, -R24.reuse ;  /* 0x8000001823087221 */ /* 0x100fe20000010000 */
[----:B------:R-:W-:Y:S02]  /*2740*/  HADD2.F32 R35, -RZ, R6.H0_H0 ;  /* 0x20000006ff237230 */ /* 0x000fe40000004100 */
[----:B------:R-:W-:Y:S01]  /*2750*/  FADD.FTZ R15, R15, -R24 ;  /* 0x800000180f0f7221 */ /* 0x000fe20000010000 */
[----:B------:R-:W-:Y:S01]  /*2760*/  FFMA.FTZ R26, R9, UR14, -R26 ;  /* 0x0000000e091a7c23 */ /* 0x000fe2000801081a */
[--C-:B------:R-:W-:Y:S02]  /*2770*/  HADD2.F32 R9, -RZ, R29.reuse.H0_H0 ;  /* 0x2000001dff097230 */ /* 0x100fe40000004100 */
[--C-:B------:R-:W-:Y:S01]  /*2780*/  FADD.FTZ R11, R11, -R24.reuse ;  /* 0x800000180b0b7221 */ /* 0x100fe20000010000 */
[----:B------:R-:W-:Y:S01]  /*2790*/  FADD.FTZ R35, R35, -R24 ;  /* 0x8000001823237221 */ /* 0x000fe20000010000 */
[----:B------:R-:W-:Y:S01]  /*27a0*/  HADD2.F32 R29, -RZ, R29.H1_H1 ;  /* 0x3000001dff1d7230 */ /* 0x000fe20000004100 */
[----:B------:R-:W-:-:S04]  /*27b0*/  FSETP.GTU.FTZ.AND P0, PT, R26, RZ, PT ;  /* 0x000000ff1a00720b */ /* 0x000fc80003f1c000 */
[----:B------:R-:W-:-:S09]  /*27c0*/  FADD.FTZ R29, R29, -R24 ;  /* 0x800000181d1d7221 */ /* 0x000fd20000010000 */
[----:B------:R-:W-:Y:S01]  /*27d0*/  VOTEU.ANY UP0, P0 ;  /* 0x00000000003f7886 */ /* 0x000fe20000000100 */
[----:B------:R-:W-:-:S04]  /*27e0*/  PLOP3.LUT P0, PT, PT, PT, UP0, 0x80, 0x0 ;  /* 0x000000000000781c */ /* 0x000fc80003f0f008 */
[----:B------:R-:W-:-:S09]  /*27f0*/  @UP0 ULDC UR6, c[0x0][0x238] ;  /* 0x00008e0000060ab9 */ /* 0x000fd20000000800 */
[----:B------:R-:W-:Y:S01]  /*2800*/  @P0 FADD.FTZ R26, R26, UR6 ;  /* 0x000000061a1a0e21 */ /* 0x000fe20008010000 */
[----:B------:R-:W-:-:S05]  /*2810*/  UMOV UR6, 0x3f800000 ;  /* 0x3f80000000067882 */ /* 0x000fca0000000000 */
[----:B------:R-:W0:Y:S02]  /*2820*/  @P0 MUFU.RSQ R26, R26 ;  /* 0x0000001a001a0308 */ /* 0x000e240000001400 */
[----:B0-----:R-:W-:Y:S01]  /*2830*/  @P0 R2UR UR7, R26 ;  /* 0x000000001a0702ca */ /* 0x001fe200000e0000 */
[----:B------:R-:W-:Y:S01]  /*2840*/  HADD2.F32 R26, -RZ, R28.H1_H1 ;  /* 0x3000001cff1a7230 */ /* 0x000fe20000004100 */
[----:B------:R-:W-:Y:S01]  /*2850*/  ISETP.GE.U32.AND P0, PT, R31, UR16, PT ;  /* 0x000000101f007c0c */ /* 0x000fe2000bf06070 */
[----:B------:R-:W-:-:S03]  /*2860*/  HADD2.F32 R28, -RZ, R6.H1_H1 ;  /* 0x30000006ff1c7230 */ /* 0x000fc60000004100 */
[----:B------:R-:W-:Y:S01]  /*2870*/  ISETP.GE.AND.EX P0, PT, R36, UR17, PT, P0 ;  /* 0x0000001124007c0c */ /* 0x000fe2000bf06300 */
[----:B------:R-:W-:-:S03]  /*2880*/  FADD.FTZ R26, R26, -R24 ;  /* 0x800000181a1a7221 */ /* 0x000fc60000010000 */
[----:B------:R-:W-:-:S03]  /*2890*/  ISETP.LT.U32.AND P0, PT, R33, 0x80, !P0 ;  /* 0x000000802100780c */ /* 0x000fc60004701070 */
[----:B------:R-:W-:Y:S02]  /*28a0*/  @UP0 UMOV UR6, UR7 ;  /* 0x0000000700060c82 */ /* 0x000fe40008000000 */
[----:B------:R-:W-:Y:S01]  /*28b0*/  FMUL.FTZ R15, R15, UR6 ;  /* 0x000000060f0f7c20 */ /* 0x000fe20008410000 */
[----:B------:R-:W-:Y:S01]  /*28c0*/  FMUL.FTZ R8, R8, UR6 ;  /* 0x0000000608087c20 */ /* 0x000fe20008410000 */
[----:B------:R-:W-:Y:S01]  /*28d0*/  FMUL.FTZ R11, R11, UR6 ;  /* 0x000000060b0b7c20 */ /* 0x000fe20008410000 */
[----:B------:R-:W-:Y:S01]  /*28e0*/  FMUL.FTZ R35, R35, UR6 ;  /* 0x0000000623237c20 */ /* 0x000fe20008410000 */
[----:B------:R-:W-:Y:S01]  /*28f0*/  FMUL.FTZ R29, R29, UR6 ;  /* 0x000000061d1d7c20 */ /* 0x000fe20008410000 */
[----:B--2---:R-:W-:Y:S01]  /*2900*/  SHF.L.U32 R23, R25, 0x10, RZ ;  /* 0x0000001019177819 */ /* 0x004fe200000006ff */
[--C-:B------:R-:W-:Y:S01]  /*2910*/  FADD.FTZ R25, R9, -R24.reuse ;  /* 0x8000001809197221 */ /* 0x100fe20000010000 */
[--C-:B------:R-:W-:Y:S01]  /*2920*/  FADD.FTZ R9, R10, -R24.reuse ;  /* 0x800000180a097221 */ /* 0x100fe20000010000 */
[--C-:B------:R-:W-:Y:S01]  /*2930*/  FADD.FTZ R10, R27, -R24.reuse ;  /* 0x800000181b0a7221 */ /* 0x100fe20000010000 */
[----:B------:R-:W-:Y:S01]  /*2940*/  HADD2.F32 R27, -RZ, R7.H0_H0 ;  /* 0x20000007ff1b7230 */ /* 0x000fe20000004100 */
[----:B---3--:R-:W-:Y:S01]  /*2950*/  SHF.L.U32 R14, R12, 0x10, RZ ;  /* 0x000000100c0e7819 */ /* 0x008fe200000006ff */
[----:B------:R-:W-:Y:S01]  /*2960*/  FMUL.FTZ R25, R25, UR6 ;  /* 0x0000000619197c20 */ /* 0x000fe20008410000 */
[----:B------:R-:W-:Y:S01]  /*2970*/  FMUL.FTZ R9, R9, UR6 ;  /* 0x0000000609097c20 */ /* 0x000fe20008410000 */
[----:B------:R-:W-:Y:S01]  /*2980*/  FMUL.FTZ R10, R10, UR6 ;  /* 0x000000060a0a7c20 */ /* 0x000fe20008410000 */
[----:B------:R-:W-:Y:S01]  /*2990*/  FADD.FTZ R27, R27, -R24 ;  /* 0x800000181b1b7221 */ /* 0x000fe20000010000 */
[C-C-:B------:R-:W-:Y:S01]  /*29a0*/  FFMA.FTZ R25, R23.reuse, R25, R14.reuse ;  /* 0x0000001917197223 */ /* 0x140fe2000001000e */
[C-C-:B------:R-:W-:Y:S01]  /*29b0*/  FFMA.FTZ R15, R23.reuse, R15, R14.reuse ;  /* 0x0000000f170f7223 */ /* 0x140fe2000001000e */
[--C-:B------:R-:W-:Y:S01]  /*29c0*/  FFMA.FTZ R8, R23, R8, R14.reuse ;  /* 0x0000000817087223 */ /* 0x100fe2000001000e */
[----:B------:R-:W-:Y:S01]  /*29d0*/  FMUL.FTZ R27, R27, UR6 ;  /* 0x000000061b1b7c20 */ /* 0x000fe20008410000 */
[C-C-:B------:R-:W-:Y:S01]  /*29e0*/  FFMA.FTZ R9, R23.reuse, R9, R14.reuse ;  /* 0x0000000917097223 */ /* 0x140fe2000001000e */
[C-C-:B------:R-:W-:Y:S01]  /*29f0*/  FFMA.FTZ R10, R23.reuse, R10, R14.reuse ;  /* 0x0000000a170a7223 */ /* 0x140fe2000001000e */
[C-C-:B------:R-:W-:Y:S01]  /*2a00*/  FFMA.FTZ R11, R23.reuse, R11, R14.reuse ;  /* 0x0000000b170b7223 */ /* 0x140fe2000001000e */
[C-C-:B------:R-:W-:Y:S01]  /*2a10*/  FFMA.FTZ R12, R23.reuse, R35, R14.reuse ;  /* 0x00000023170c7223 */ /* 0x140fe2000001000e */
[----:B------:R-:W-:Y:S01]  /*2a20*/  FFMA.FTZ R14, R23, R27, R14 ;  /* 0x0000001b170e7223 */ /* 0x000fe2000001000e */
[----:B------:R-:W-:Y:S01]  /*2a30*/  HADD2.F32 R23, -RZ, R4.H1_H1 ;  /* 0x30000004ff177230 */ /* 0x000fe20000004100 */
[----:B----4-:R-:W-:Y:S01]  /*2a40*/  SHF.L.U32 R3, R20, 0x10, RZ ;  /* 0x0000001014037819 */ /* 0x010fe200000006ff */
[----:B------:R-:W-:Y:S01]  /*2a50*/  HADD2.F32 R27, -RZ, R5.H1_H1 ;  /* 0x30000005ff1b7230 */ /* 0x000fe20000004100 */
[----:B------:R-:W-:Y:S01]  /*2a60*/  SHF.L.U32 R4, R21, 0x10, RZ ;  /* 0x0000001015047819 */ /* 0x000fe200000006ff */
[----:B------:R-:W-:-:S02]  /*2a70*/  HADD2.F32 R35, -RZ, R7.H1_H1 ;  /* 0x30000007ff237230 */ /* 0x000fc40000004100 */
[--C-:B------:R-:W-:Y:S01]  /*2a80*/  FADD.FTZ R20, R13, -R24.reuse ;  /* 0x800000180d147221 */ /* 0x100fe20000010000 */
[--C-:B------:R-:W-:Y:S01]  /*2a90*/  FADD.FTZ R5, R22, -R24.reuse ;  /* 0x8000001816057221 */ /* 0x100fe20000010000 */
[--C-:B------:R-:W-:Y:S01]  /*2aa0*/  FADD.FTZ R6, R23, -R24.reuse ;  /* 0x8000001817067221 */ /* 0x100fe20000010000 */
[--C-:B------:R-:W-:Y:S01]  /*2ab0*/  FADD.FTZ R7, R27, -R24.reuse ;  /* 0x800000181b077221 */ /* 0x100fe20000010000 */
[--C-:B------:R-:W-:Y:S01]  /*2ac0*/  FADD.FTZ R13, R28, -R24.reuse ;  /* 0x800000181c0d7221 */ /* 0x100fe20000010000 */
[----:B------:R-:W-:Y:S01]  /*2ad0*/  FADD.FTZ R24, R35, -R24 ;  /* 0x8000001823187221 */ /* 0x000fe20000010000 */
[----:B------:R-:W-:Y:S01]  /*2ae0*/  FMUL.FTZ R27, R20, UR6 ;  /* 0x00000006141b7c20 */ /* 0x000fe20008410000 */
        /* <DEDUP_REMOVED lines=12> */
.L_x_2659:
[----:B------:R-:W-:Y:S04]  /*2bb0*/  BSSY B0, `(.L_x_2660) ;  /* 0x000000f000007945 */ /* 0x000fe80003800000 */
[----:B------:R-:W-:Y:S05]  /*2bc0*/  @P1 BRA `(.L_x_2661) ;  /* 0x0000000000341947 */ /* 0x000fea0003800000 */
        /* <DEDUP_REMOVED lines=13> */
.L_x_2661:
[----:B------:R-:W-:Y:S05]  /*2ca0*/  BSYNC B0 ;  /* 0x0000000000007941 */ /* 0x000fea0003800000 */
.L_x_2660:
[----:B------:R-:W-:Y:S01]  /*2cb0*/  FMUL.FTZ R26, R26, UR6 ;  /* 0x000000061a1a7c20 */ /* 0x000fe20008410000 */
        /* <DEDUP_REMOVED lines=12> */
.L_x_2662:
        /* <DEDUP_REMOVED lines=14> */
.L_x_2664:
[----:B------:R-:W-:Y:S05]  /*2e60*/  BSYNC B0 ;  /* 0x0000000000007941 */ /* 0x000fea0003800000 */
.L_x_2663:
        /* <DEDUP_REMOVED lines=12> */
.L_x_2665:
[----:B------:R-:W-:Y:S04]  /*2f30*/  BSSY B0, `(.L_x_2666) ;  /* 0x0000010000007945 */ /* 0x000fe80003800000 */
[----:B------:R-:W-:Y:S05]  /*2f40*/  @P2 BRA `(.L_x_2667) ;  /* 0x0000000000382947 */ /* 0x000fea0003800000 */
[----:B0-----:R-:W-:Y:S01]  /*2f50*/  IADD3 R23, R2, 0x40, RZ ;  /* 0x0000004002177810 */ /* 0x001fe20007ffe0ff */
[----:B------:R-:W-:Y:S01]  /*2f60*/  ULDC.64 UR14, c[0x0][0x270] ;  /* 0x00009c00000e7ab9 */ /* 0x000fe20000000a00 */
[----:B------:R-:W-:Y:S02]  /*2f70*/  MOV R21, R19 ;  /* 0x0000001300157202 */ /* 0x000fe40000000f00 */
[----:B------:R-:W-:Y:S02]  /*2f80*/  SHF.R.S32.HI R20, RZ, 0x1f, R23 ;  /* 0x0000001fff147819 */ /* 0x000fe40000011417 */
[----:B------:R-:W-:-:S03]  /*2f90*/  F2FP.F16.F32.PACK_AB R15, R15, R8 ;  /* 0x000000080f0f723e */ /* 0x000fc600000000ff */
        /* <DEDUP_REMOVED lines=9> */
.L_x_2667:
[----:B------:R-:W-:Y:S05]  /*3030*/  BSYNC B0 ;  /* 0x0000000000007941 */ /* 0x000fea0003800000 */
.L_x_2666:
[C---:B------:R-:W-:Y:S01]  /*3040*/  IADD3 R27, R2.reuse, 0x60, RZ ;  /* 0x00000060021b7810 */ /* 0x040fe20007ffe0ff */
[----:B0-----:R-:W-:Y:S01]  /*3050*/  FMUL.FTZ R25, R13, UR6 ;  /* 0x000000060d197c20 */ /* 0x001fe20008410000 */
[----:B-1----:R-:W-:Y:S01]  /*3060*/  IADD3 R22, R2, 0x80, RZ ;  /* 0x0000008002167810 */ /* 0x002fe20007ffe0ff */
[----:B------:R-:W-:Y:S01]  /*3070*/  FMUL.FTZ R6, R6, UR6 ;  /* 0x0000000606067c20 */ /* 0x000fe20008410000 */
[C---:B------:R-:W-:Y:S01]  /*3080*/  IADD3 R8, R2.reuse, 0xa0, RZ ;  /* 0x000000a002087810 */ /* 0x040fe20007ffe0ff */
[----:B------:R-:W-:Y:S01]  /*3090*/  FMUL.FTZ R7, R7, UR6 ;  /* 0x0000000607077c20 */ /* 0x000fe20008410000 */
[----:B------:R-:W-:Y:S01]  /*30a0*/  IADD3 R15, R2, 0xc0, RZ ;  /* 0x000000c0020f7810 */ /* 0x000fe20007ffe0ff */
[----:B------:R-:W-:Y:S01]  /*30b0*/  FMUL.FTZ R29, R24, UR6 ;  /* 0x00000006181d7c20 */ /* 0x000fe20008410000 */
[----:B------:R-:W-:Y:S01]  /*30c0*/  ISETP.GE.U32.AND P4, PT, R27, UR16, PT ;  /* 0x000000101b007c0c */ /* 0x000fe2000bf86070 */
[----:B------:R-:W-:Y:S01]  /*30d0*/  FMUL.FTZ R5, R5, UR6 ;  /* 0x0000000605057c20 */ /* 0x000fe20008410000 */
[----:B------:R-:W-:Y:S01]  /*30e0*/  ISETP.GE.U32.AND P0, PT, R22, UR16, PT ;  /* 0x0000001016007c0c */ /* 0x000fe2000bf06070 */
[C-C-:B------:R-:W-:Y:S01]  /*30f0*/  FFMA.FTZ R24, R3.reuse, R25, R4.reuse ;  /* 0x0000001903187223 */ /* 0x140fe20000010004 */
[----:B------:R-:W-:Y:S01]  /*3100*/  ISETP.GE.U32.AND P1, PT, R8, UR16, PT ;  /* 0x0000001008007c0c */ /* 0x000fe2000bf26070 */
[--C-:B------:R-:W-:Y:S01]  /*3110*/  FFMA.FTZ R13, R3, R6, R4.reuse ;  /* 0x00000006030d7223 */ /* 0x100fe20000010004 */
[----:B------:R-:W-:Y:S01]  /*3120*/  ISETP.GE.U32.AND P2, PT, R15, UR16, PT ;  /* 0x000000100f007c0c */ /* 0x000fe2000bf46070 */
[C-C-:B------:R-:W-:Y:S01]  /*3130*/  FFMA.FTZ R23, R3.reuse, R7, R4.reuse ;  /* 0x0000000703177223 */ /* 0x140fe20000010004 */
[----:B------:R-:W-:Y:S01]  /*3140*/  ISETP.GE.U32.AND P3, PT, R30, UR16, PT ;  /* 0x000000101e007c0c */ /* 0x000fe2000bf66070 */
[C-C-:B------:R-:W-:Y:S01]  /*3150*/  FFMA.FTZ R25, R3.reuse, R29, R4.reuse ;  /* 0x0000001d03197223 */ /* 0x140fe20000010004 */
[----:B------:R-:W-:Y:S01]  /*3160*/  SHF.R.S32.HI R28, RZ, 0x1f, R27 ;  /* 0x0000001fff1c7819 */ /* 0x000fe2000001141b */
[----:B------:R-:W-:Y:S01]  /*3170*/  FFMA.FTZ R3, R3, R5, R4 ;  /* 0x0000000503037223 */ /* 0x000fe20000010004 */
[----:B------:R-:W-:-:S02]  /*3180*/  SHF.R.S32.HI R26, RZ, 0x1f, R22 ;  /* 0x0000001fff1a7819 */ /* 0x000fc40000011416 */
[----:B------:R-:W-:Y:S02]  /*3190*/  SHF.R.S32.HI R20, RZ, 0x1f, R8 ;  /* 0x0000001fff147819 */ /* 0x000fe40000011408 */
[----:B------:R-:W-:Y:S02]  /*31a0*/  SHF.R.S32.HI R21, RZ, 0x1f, R15 ;  /* 0x0000001fff157819 */ /* 0x000fe4000001140f */
[----:B------:R-:W-:Y:S02]  /*31b0*/  ISETP.GE.AND.EX P4, PT, R28, UR17, PT, P4 ;  /* 0x000000111c007c0c */ /* 0x000fe4000bf86340 */
[----:B------:R-:W-:Y:S02]  /*31c0*/  ISETP.GE.AND.EX P0, PT, R26, UR17, PT, P0 ;  /* 0x000000111a007c0c */ /* 0x000fe4000bf06300 */
[----:B------:R-:W-:Y:S02]  /*31d0*/  ISETP.GE.AND.EX P1, PT, R20, UR17, PT, P1 ;  /* 0x0000001114007c0c */ /* 0x000fe4000bf26310 */
[----:B------:R-:W-:-:S02]  /*31e0*/  ISETP.GE.AND.EX P2, PT, R21, UR17, PT, P2 ;  /* 0x0000001115007c0c */ /* 0x000fc4000bf46320 */
[----:B------:R-:W-:Y:S02]  /*31f0*/  ISETP.GE.AND.EX P3, PT, R34, UR17, PT, P3 ;  /* 0x0000001122007c0c */ /* 0x000fe4000bf66330 */
[C---:B------:R-:W-:Y:S02]  /*3200*/  ISETP.LT.U32.AND P4, PT, R33.reuse, 0x80, !P4 ;  /* 0x000000802100780c */ /* 0x040fe40006781070 */
[C---:B------:R-:W-:Y:S02]  /*3210*/  ISETP.LT.U32.AND P0, PT, R33.reuse, 0x80, !P0 ;  /* 0x000000802100780c */ /* 0x040fe40004701070 */
        /* <DEDUP_REMOVED lines=14> */
.L_x_2668:
        /* <DEDUP_REMOVED lines=14> */
.L_x_2670:
[----:B------:R-:W-:Y:S05]  /*33e0*/  BSYNC B0 ;  /* 0x0000000000007941 */ /* 0x000fea0003800000 */
.L_x_2669:
        /* <DEDUP_REMOVED lines=11> */
.L_x_2671:
        /* <DEDUP_REMOVED lines=14> */
.L_x_2673:
[----:B------:R-:W-:Y:S05]  /*3580*/  BSYNC B0 ;  /* 0x0000000000007941 */ /* 0x000fea0003800000 */
.L_x_2672:
        /* <DEDUP_REMOVED lines=11> */
.L_x_2674:
        /* <DEDUP_REMOVED lines=10> */
[----:B-1----:R-:W-:-:S02]  /*36e0*/  LEA R6, P0, R4, UR14, 0x1 ;  /* 0x0000000e04067c11 */ /* 0x002fc4000f8008ff */
[----:B------:R-:W-:-:S04]  /*36f0*/  IADD3 R3, R5, R3, RZ ;  /* 0x0000000305037210 */ /* 0x000fc80007ffe0ff */
[----:B------:R-:W-:-:S05]  /*3700*/  LEA.HI.X R7, R4, UR15, R3, 0x1, P0 ;  /* 0x0000000f04077c11 */ /* 0x000fca00080f0c03 */
[----:B------:R2:W-:Y:S02]  /*3710*/  STG.E desc[UR8][R6.64], R11 ;  /* 0x0000000b06007986 */ /* 0x0005e4000c101908 */
.L_x_2676:
[----:B------:R-:W-:Y:S05]  /*3720*/  BSYNC B0 ;  /* 0x0000000000007941 */ /* 0x000fea0003800000 */
.L_x_2675:
[----:B------:R-:W-:Y:S05]  /*3730*/  @!P5 BRA `(.L_x_2677) ;  /* 0x000000000028d947 */ /* 0x000fea0003800000 */
        /* <DEDUP_REMOVED lines=10> */
.L_x_2677:
[----:B------:R-:W-:Y:S04]  /*37e0*/  BSSY B0, `(.L_x_2678) ;  /* 0x000000e000007945 */ /* 0x000fe80003800000 */
[----:B------:R-:W-:Y:S05]  /*37f0*/  @!P2 BRA `(.L_x_2679) ;  /* 0x000000000030a947 */ /* 0x000fea0003800000 */
[----:B------:R-:W-:Y:S01]  /*3800*/  ULDC.64 UR14, c[0x0][0x270] ;  /* 0x00009c00000e7ab9 */ /* 0x000fe20000000a00 */
[----:B------:R-:W-:Y:S01]  /*3810*/  MOV R4, R16 ;  /* 0x0000001000047202 */ /* 0x000fe20000000f00 */
[----:B012---:R-:W-:Y:S01]  /*3820*/  IMAD R6, R21, UR14, RZ ;  /* 0x0000000e15067c24 */ /* 0x007fe2000f8e02ff */
        /* <DEDUP_REMOVED lines=9> */
.L_x_2679:
[----:B------:R-:W-:Y:S05]  /*38c0*/  BSYNC B0 ;  /* 0x0000000000007941 */ /* 0x000fea0003800000 */
.L_x_2678:
[----:B------:R-:W-:Y:S05]  /*38d0*/  @!P5 BRA `(.L_x_2680) ;  /* 0x000000000028d947 */ /* 0x000fea0003800000 */
[----:B0--3--:R-:W-:Y:S01]  /*38e0*/  FMUL.FTZ R3, R14, -1.4426950216293334961 ;  /* 0xbfb8aa3b0e037820 */ /* 0x009fe20000410000 */
[----:B-12---:R-:W-:-:S05]  /*38f0*/  FMUL.FTZ R6, R25, -1.4426950216293334961 ;  /* 0xbfb8aa3b19067820 */ /* 0x006fca0000410000 */
        /* <DEDUP_REMOVED lines=8> */
.L_x_2680:
[----:B------:R-:W-:Y:S04]  /*3980*/  BSSY B0, `(.L_x_2681) ;  /* 0x000000d000007945 */ /* 0x000fe80003800000 */
[----:B------:R-:W-:Y:S05]  /*3990*/  @!P3 BRA `(.L_x_2682) ;  /* 0x00000000002cb947 */ /* 0x000fea0003800000 */
[----:B------:R-:W-:Y:S01]  /*39a0*/  ULDC.64 UR6, c[0x0][0x270] ;  /* 0x00009c0000067ab9 */ /* 0x000fe20000000a00 */
[----:B------:R-:W-:Y:S01]  /*39b0*/  MOV R17, R19 ;  /* 0x0000001300117202 */ /* 0x000fe20000000f00 */
[----:B0--3--:R-:W-:Y:S01]  /*39c0*/  IMAD R3, R34, UR6, RZ ;  /* 0x0000000622037c24 */ /* 0x009fe2000f8e02ff */
        /* <DEDUP_REMOVED lines=8> */
.L_x_2682:
[----:B------:R-:W-:Y:S05]  /*3a50*/  BSYNC B0 ;  /* 0x0000000000007941 */ /* 0x000fea0003800000 */
.L_x_2681:
[----:B------:R-:W-:Y:S02]  /*3a60*/  UIADD3 UR11, UR12, UR11, URZ ;  /* 0x0000000b0c0b7290 */ /* 0x000fe4000fffe03f */
[----:B------:R-:W-:Y:S02]  /*3a70*/  UIADD3 UR4, UR4, 0x1, URZ ;  /* 0x0000000104047890 */ /* 0x000fe4000fffe03f */
[----:B------:R-:W-:-:S06]  /*3a80*/  UISETP.GE.AND UP0, UPT, UR11, UR5, UPT ;  /* 0x000000050b00728c */ /* 0x000fcc000bf06270 */
[----:B------:R-:W-:-:S13]  /*3a90*/  PLOP3.LUT P0, PT, PT, PT, UP0, 0x80, 0x0 ;  /* 0x000000000000781c */ /* 0x000fda0003f0f008 */
[----:B------:R-:W-:Y:S05]  /*3aa0*/  @!P0 BRA `(.L_x_2683) ;  /* 0xffffffc400cc8947 */ /* 0x000fea000383ffff */
[----:B------:R-:W-:Y:S05]  /*3ab0*/  EXIT ;  /* 0x000000000000794d */ /* 0x000fea0003800000 */
.L_x_2684:
        /* <DEDUP_REMOVED lines=12> */
.L_x_3386:


//--------------------- .text._Z35group_norm_nhwc_fwd_one_pass_kernelI11Fp16IOBf16WLi512ELi8ELi128EEv26Group_norm_nhwc_fwd_params --------------------------
	.section	.text._Z35group_norm_nhwc_fwd_one_pass_kernelI11Fp16IOBf16WLi512ELi8ELi128EEv26Group_norm_nhwc_fwd_params,"ax",@progbits
	.align	128
        .global         _Z35group_norm_nhwc_fwd_one_pass_kernelI11Fp16IOBf16WLi512ELi8ELi128EEv26Group_norm_nhwc_fwd_params
        .type           _Z35group_norm_nhwc_fwd_one_pass_kernelI11Fp16IOBf16WLi512ELi8ELi128EEv26Group_norm_nhwc_fwd_params,@function
        .size           _Z35group_norm_nhwc_fwd_one_pass_kernelI11Fp16IOBf16WLi512ELi8ELi128EEv26Group_norm_nhwc_fwd_params,(.L_x_3387 - _Z35group_norm_nhwc_fwd_one_pass_kernelI11Fp16IOBf16WLi512ELi8ELi128EEv26Group_norm_nhwc_fwd_params)
        .other          _Z35group_norm_nhwc_fwd_one_pass_kernelI11Fp16IOBf16WLi512ELi8ELi128EEv26Group_norm_nhwc_fwd_params,@"STO_CUDA_ENTRY STV_DEFAULT"
_Z35group_norm_nhwc_fwd_one_pass_kernelI11Fp16IOBf16WLi512ELi8ELi128EEv26Group_norm_nhwc_fwd_params:
.text._Z35group_norm_nhwc_fwd_one_pass_kernelI11Fp16IOBf16WLi512ELi8ELi128EEv26Group_norm_nhwc_fwd_params:
        /* <DEDUP_REMOVED lines=87> */
.L_x_2745:
        /* <DEDUP_REMOVED lines=427> */
.L_x_2686:
[----:B------:R-:W-:Y:S05]  /*2020*/  BSYNC B0 ;  /* 0x0000000000007941 */ /* 0x000fea0003800000 */
.L_x_2685:
        /* <DEDUP_REMOVED lines=31> */
.L_x_2689:
[----:B0-----:R-:W2:Y:S04]  /*2220*/  LDG.E.STRONG.GPU R17, desc[UR8][R36.64] ;  /* 0x0000000824117981 */ /* 0x001ea8000c1ef900 */
[----:B--2---:R-:W-:Y:S01]  /*2230*/  CCTL.IVALL ;  /* 0x00000000ff00798f */ /* 0x004fe20002000000 */
[----:B------:R-:W-:Y:S05]  /*2240*/  YIELD ;  /* 0x0000000000007946 */ /* 0x000fea0003800000 */
[----:B------:R-:W-:-:S13]  /*2250*/  ISETP.NE.AND P6, PT, R17, R47, PT ;  /* 0x0000002f1100720c */ /* 0x000fda0003fc5270 */
[----:B------:R-:W-:Y:S05]  /*2260*/  @P6 BRA `(.L_x_2689) ;  /* 0xfffffffc00ec6947 */ /* 0x000fea000383ffff */
.L_x_2688:
        /* <DEDUP_REMOVED lines=19> */
.L_x_2693:
        /* <DEDUP_REMOVED lines=116> */
.L_x_2692:
        /* <DEDUP_REMOVED lines=62> */
.L_x_2694:
[----:B------:R-:W-:-:S06]  /*2ec0*/  UISETP.NE.OR UP0, UPT, UR6, URZ, UP0 ;  /* 0x0000003f0600728c */ /* 0x000fcc0008705670 */
[----:B------:R-:W-:-:S13]  /*2ed0*/  PLOP3.LUT P6, PT, PT, PT, UP0, 0x80, 0x0 ;  /* 0x000000000000781c */ /* 0x000fda0003fcf008 */
[----:B------:R-:W-:Y:S05]  /*2ee0*/  @!P6 BRA `(.L_x_2690) ;  /* 0x00000000007ce947 */ /* 0x000fea0003800000 */
.L_x_2691:
        /* <DEDUP_REMOVED lines=31> */
.L_x_2690:
        /* <DEDUP_REMOVED lines=10> */
.L_x_2696:
[----:B------:R-:W-:Y:S05]  /*3180*/  BSYNC B0 ;  /* 0x0000000000007941 */ /* 0x000fea0003800000 */
.L_x_2695:
        /* <DEDUP_REMOVED lines=17> */
.L_x_2687:
        /* <DEDUP_REMOVED lines=9> */
[----:B------:R-:W-:-:S02]  /*3330*/  ISETP.NE.AND P0, PT, R16, RZ, PT ;  /* 0x000000ff1000720c */ /* 0x000fc40003f05270 */
[----:B------:R-:W-:-:S09]  /*3340*/  SHF.L.U64.HI R35, R34, 0x1, R35 ;  /* 0x0000000122237819 */ /* 0x000fd20000010223 */
        /* <DEDUP_REMOVED lines=8> */
[----:B0-----:R-:W-:-:S05]  /*33d0*/  SHF.L.U32 R18, R34, 0x1, RZ ;  /* 0x0000000122127819 */ /* 0x001fca00000006ff */
        /* <DEDUP_REMOVED lines=13> */
[----:B------:R-:W-:Y:S02]  /*34b0*/  ULDC.64 UR14, c[0x0][0x230] ;  /* 0x00008c00000e7ab9 */ /* 0x000fe40000000a00 */
[----:B------:R-:W2:Y:S10]  /*34c0*/  LDG.E.U16 R37, desc[UR8][R16.64+0x2] ;  /* 0x0000020810257981 */ /* 0x000eb4000c1e1500 */
[----:B------:R-:W-:Y:S01]  /*34d0*/  @P5 FADD.FTZ R34, R36, UR7 ;  /* 0x0000000724225e21 */ /* 0x000fe20008010000 */
[----:B------:R-:W-:Y:S01]  /*34e0*/  PLOP3.LUT P5, PT, PT, PT, UP0, 0x80, 0x0 ;  /* 0x000000000000781c */ /* 0x000fe20003faf008 */
[----:B------:R0:W3:Y:S01]  /*34f0*/  LDG.E.U16 R36, desc[UR8][R16.64] ;  /* 0x0000000810247981 */ /* 0x0000e2000c1e1500 */
[----:B------:R-:W-:-:S11]  /*3500*/  UMOV UR7, 0x3f800000 ;  /* 0x3f80000000077882 */ /* 0x000fd60000000000 */
[----:B------:R-:W1:Y:S01]  /*3510*/  @P5 MUFU.RSQ R34, R34 ;  /* 0x0000002200225308 */ /* 0x000e620000001400 */
[----:B------:R-:W-:-:S04]  /*3520*/  IADD3 R18, P5, R18, UR14, RZ ;  /* 0x0000000e12127c10 */ /* 0x000fc8000ffbe0ff */
[----:B------:R-:W-:Y:S02]  /*3530*/  IADD3.X R19, R35, UR15, RZ, P5, !PT ;  /* 0x0000000f23137c10 */ /* 0x000fe4000affe4ff */
[----:B------:R-:W-:-:S03]  /*3540*/  PLOP3.LUT P5, PT, PT, PT, UP0, 0x80, 0x0 ;  /* 0x000000000000781c */ /* 0x000fc60003faf008 */
[----:B------:R-:W4:Y:S04]  /*3550*/  LDG.E.U16 R28, desc[UR8][R18.64] ;  /* 0x00000008121c7981 */ /* 0x000f28000c1e1500 */
[----:B------:R-:W5:Y:S01]  /*3560*/  LDG.E.U16 R29, desc[UR8][R18.64+0x2] ;  /* 0x00000208121d7981 */ /* 0x000f62000c1e1500 */
[----:B------:R-:W-:Y:S01]  /*3570*/  ISETP.NE.AND P6, PT, RZ, UR13, PT ;  /* 0x0000000dff007c0c */ /* 0x000fe2000bfc5270 */
[----:B------:R-:W-:-:S04]  /*3580*/  HADD2.F32 R38, -RZ, R25.H0_H0 ;  /* 0x20000019ff267230 */ /* 0x000fc80000004100 */
[----:B-1----:R-:W-:Y:S01]  /*3590*/  @P5 R2UR UR7, R34 ;  /* 0x00000000220752ca */ /* 0x002fe200000e0000 */
[----:B------:R-:W-:Y:S02]  /*35a0*/  HADD2.F32 R39, -RZ, R25.H1_H1 ;  /* 0x30000019ff277230 */ /* 0x000fe40000004100 */
[--C-:B------:R-:W-:Y:S02]  /*35b0*/  HADD2.F32 R34, -RZ, R7.reuse.H0_H0 ;  /* 0x20000007ff227230 */ /* 0x100fe40000004100 */
[----:B------:R-:W-:-:S03]  /*35c0*/  HADD2.F32 R35, -RZ, R7.H1_H1 ;  /* 0x30000007ff237230 */ /* 0x000fc60000004100 */
[----:B------:R-:W-:Y:S02]  /*35d0*/  FADD.FTZ R34, R34, -UR6 ;  /* 0x8000000622227e21 */ /* 0x000fe40008010000 */
[----:B------:R-:W-:Y:S01]  /*35e0*/  FADD.FTZ R35, R35, -UR6 ;  /* 0x8000000623237e21 */ /* 0x000fe20008010000 */
[----:B--2---:R-:W-:Y:S01]  /*35f0*/  SHF.L.U32 R25, R37, 0x10, RZ ;  /* 0x0000001025197819 */ /* 0x004fe200000006ff */
[----:B------:R-:W-:-:S04]  /*3600*/  FADD.FTZ R37, R39, -UR6 ;  /* 0x8000000627257e21 */ /* 0x000fc80008010000 */
[----:B0-----:R-:W-:Y:S01]  /*3610*/  FMUL.FTZ R16, R37, UR7 ;  /* 0x0000000725107c20 */ /* 0x001fe20008410000 */
[----:B---3--:R-:W-:Y:S01]  /*3620*/  SHF.L.U32 R7, R36, 0x10, RZ ;  /* 0x0000001024077819 */ /* 0x008fe200000006ff */
[----:B------:R-:W-:-:S04]  /*3630*/  FADD.FTZ R36, R38, -UR6 ;  /* 0x8000000626247e21 */ /* 0x000fc80008010000 */
[----:B------:R-:W-:Y:S01]  /*3640*/  FMUL.FTZ R36, R36, UR7 ;  /* 0x0000000724247c20 */ /* 0x000fe20008410000 */
        /* <DEDUP_REMOVED lines=15> */
.L_x_2697:
        /* <DEDUP_REMOVED lines=16> */
.L_x_2699:
[----:B------:R-:W-:Y:S05]  /*3840*/  BSYNC B0 ;  /* 0x0000000000007941 */ /* 0x000fea0003800000 */
.L_x_2698:
        /* <DEDUP_REMOVED lines=17> */
.L_x_2700:
        /* <DEDUP_REMOVED lines=16> */
.L_x_2702:
[----:B------:R-:W-:Y:S05]  /*3a60*/  BSYNC B0 ;  /* 0x0000000000007941 */ /* 0x000fea0003800000 */
.L_x_2701:
[----:B------:R-:W-:Y:S01]  /*3a70*/  FADD.FTZ R34, R34, -UR6 ;  /* 0x8000000622227e21 */ /* 0x000fe20008010000 */
[----:B------:R-:W-:Y:S01]  /*3a80*/  FADD.FTZ R8, R8, -UR6 ;  /* 0x8000000608087e21 */ /* 0x000fe20008010000 */
[--C-:B01----:R-:W-:Y:S02]  /*3a90*/  HADD2.F32 R19, -RZ, R9.reuse.H0_H0 ;  /* 0x20000009ff137230 */ /* 0x103fe40000004100 */
[----:B------:R-:W-:Y:S02]  /*3aa0*/  HADD2.F32 R18, -RZ, R9.H1_H1 ;  /* 0x30000009ff127230 */ /* 0x000fe40000004100 */
        /* <DEDUP_REMOVED lines=17> */
.L_x_2703:
        /* <DEDUP_REMOVED lines=16> */
.L_x_2705:
[----:B------:R-:W-:Y:S05]  /*3cc0*/  BSYNC B0 ;  /* 0x0000000000007941 */ /* 0x000fea0003800000 */
.L_x_2704:
        /* <DEDUP_REMOVED lines=19> */
.L_x_2706:
        /* <DEDUP_REMOVED lines=15> */
.L_x_2708:
[----:B------:R-:W-:Y:S05]  /*3ef0*/  BSYNC B0 ;  /* 0x0000000000007941 */ /* 0x000fea0003800000 */
.L_x_2707:
        /* <DEDUP_REMOVED lines=21> */
.L_x_2709:
        /* <DEDUP_REMOVED lines=15> */
.L_x_2711:
[----:B------:R-:W-:Y:S05]  /*4140*/  BSYNC B0 ;  /* 0x0000000000007941 */ /* 0x000fea0003800000 */
.L_x_2710:
[--C-:B------:R-:W-:Y:S02]  /*4150*/  HADD2.F32 R18, -RZ, R13.reuse.H0_H0 ;  /* 0x2000000dff127230 */ /* 0x100fe40000004100 */
[----:B------:R-:W-:Y:S01]  /*4160*/  FFMA.FTZ R17, R7, R17, R28 ;  /* 0x0000001107117223 */ /* 0x000fe2000001001c */
[----:B------:R-:W-:Y:S02]  /*4170*/  HADD2.F32 R13, -RZ, R13.H1_H1 ;  /* 0x3000000dff0d7230 */ /* 0x000fe40000004100 */
        /* <DEDUP_REMOVED lines=12> */
.L_x_2712:
        /* <DEDUP_REMOVED lines=15> */
.L_x_2714:
[----:B------:R-:W-:Y:S05]  /*4330*/  BSYNC B0 ;  /* 0x0000000000007941 */ /* 0x000fea0003800000 */
.L_x_2713:
[----:B------:R-:W-:Y:S01]  /*4340*/  FADD.FTZ R18, R18, -UR6 ;  /* 0x8000000612127e21 */ /* 0x000fe20008010000 */
[----:B------:R-:W-:Y:S01]  /*4350*/  FADD.FTZ R8, R13, -UR6 ;  /* 0x800000060d087e21 */ /* 0x000fe20008010000 */
[--C-:B------:R-:W-:Y:S02]  /*4360*/  HADD2.F32 R9, -RZ, R15.reuse.H0_H0 ;  /* 0x2000000fff097230 */ /* 0x100fe40000004100 */
[----:B------:R-:W-:Y:S02]  /*4370*/  HADD2.F32 R16, -RZ, R15.H1_H1 ;  /* 0x3000000fff107230 */ /* 0x000fe40000004100 */
[----:B------:R-:W-:Y:S01]  /*4380*/  FMUL.FTZ R18, R18, UR7 ;  /* 0x0000000712127c20 */ /* 0x000fe20008410000 */
[----:B------:R-:W-:Y:S01]  /*4390*/  FMUL.FTZ R8, R8, UR7 ;  /* 0x0000000708087c20 */ /* 0x000fe20008410000 */
[--C-:B------:R-:W-:Y:S02]  /*43a0*/  HADD2.F32 R13, -RZ, R21.reuse.H0_H0 ;  /* 0x20000015ff0d7230 */ /* 0x100fe40000004100 */
[----:B------:R-:W-:Y:S01]  /*43b0*/  FADD.FTZ R15, R9, -UR6 ;  /* 0x80000006090f7e21 */ /* 0x000fe20008010000 */
[----:B--2---:R-:W-:Y:S01]  /*43c0*/  FFMA.FTZ R17, R7, R18, R28 ;  /* 0x0000001207117223 */ /* 0x004fe2000001001c */
[----:B------:R-:W-:-:S02]  /*43d0*/  HADD2.F32 R21, -RZ, R21.H1_H1 ;  /* 0x30000015ff157230 */ /* 0x000fc40000004100 */
[----:B------:R-:W-:Y:S01]  /*43e0*/  FADD.FTZ R16, R16, -UR6 ;  /* 0x8000000610107e21 */ /* 0x000fe20008010000 */
        /* <DEDUP_REMOVED lines=12> */
.L_x_2715:
        /* <DEDUP_REMOVED lines=15> */
.L_x_2717:
[----:B------:R-:W-:Y:S05]  /*45a0*/  BSYNC B0 ;  /* 0x0000000000007941 */ /* 0x000fea0003800000 */
.L_x_2716:
        /* <DEDUP_REMOVED lines=17> */
.L_x_2718:
[----:B------:R-:W-:Y:S01]  /*46c0*/  ISETP.NE.AND P5, PT, R6, RZ, PT ;  /* 0x000000ff0600720c */ /* 0x000fe20003fa5270 */
[----:B------:R-:W-:-:S12]  /*46d0*/  BSSY B0, `(.L_x_2719) ;  /* 0x000000e000007945 */ /* 0x000fd80003800000 */
[----:B------:R-:W-:Y:S05]  /*46e0*/  @!P5 BRA `(.L_x_2720) ;  /* 0x000000000030d947 */ /* 0x000fea0003800000 */
[----:B------:R-:W-:Y:S01]  /*46f0*/  ULDC.64 UR14, c[0x0][0x270] ;  /* 0x00009c00000e7ab9 */ /* 0x000fe20000000a00 */
[----:B------:R-:W-:Y:S01]  /*4700*/  MOV R8, R32 ;  /* 0x0000002000087202 */ /* 0x000fe20000000f00 */
[----:B012---:R-:W-:Y:S01]  /*4710*/  IMAD R10, R56, UR14, RZ ;  /* 0x0000000e380a7c24 */ /* 0x007fe2000f8e02ff */
        /* <DEDUP_REMOVED lines=9> */
.L_x_2720:
[----:B------:R-:W-:Y:S05]  /*47b0*/  BSYNC B0 ;  /* 0x0000000000007941 */ /* 0x000fea0003800000 */
.L_x_2719:
[----:B------:R-:W-:Y:S01]  /*47c0*/  FMUL.FTZ R16, R13, UR7 ;  /* 0x000000070d107c20 */ /* 0x000fe20008410000 */
[----:B------:R-:W-:Y:S01]  /*47d0*/  FMUL.FTZ R8, R21, UR7 ;  /* 0x0000000715087c20 */ /* 0x000fe20008410000 */
[--C-:B---3--:R-:W-:Y:S02]  /*47e0*/  HADD2.F32 R15, -RZ, R22.reuse.H0_H0 ;  /* 0x20000016ff0f7230 */ /* 0x108fe40000004100 */
[--C-:B------:R-:W-:Y:S02]  /*47f0*/  HADD2.F32 R13, -RZ, R23.reuse.H0_H0 ;  /* 0x20000017ff0d7230 */ /* 0x100fe40000004100 */
[----:B------:R-:W-:Y:S01]  /*4800*/  FFMA.FTZ R16, R7, R16, R28 ;  /* 0x0000001007107223 */ /* 0x000fe2000001001c */
[----:B------:R-:W-:Y:S02]  /*4810*/  HADD2.F32 R22, -RZ, R22.H1_H1 ;  /* 0x30000016ff167230 */ /* 0x000fe40000004100 */
[----:B--2---:R-:W-:Y:S01]  /*4820*/  FFMA.FTZ R17, R25, R8, R29 ;  /* 0x0000000819117223 */ /* 0x004fe2000001001d */
[----:B------:R-:W-:Y:S01]  /*4830*/  HADD2.F32 R23, -RZ, R23.H1_H1 ;  /* 0x30000017ff177230 */ /* 0x000fe20000004100 */
        /* <DEDUP_REMOVED lines=11> */
.L_x_2721:
        /* <DEDUP_REMOVED lines=14> */
.L_x_2723:
[----:B------:R-:W-:Y:S05]  /*49d0*/  BSYNC B0 ;  /* 0x0000000000007941 */ /* 0x000fea0003800000 */
.L_x_2722:
        /* <DEDUP_REMOVED lines=21> */
.L_x_2724:
        /* <DEDUP_REMOVED lines=16> */
.L_x_2726:
[----:B------:R-:W-:Y:S05]  /*4c30*/  BSYNC B0 ;  /* 0x0000000000007941 */ /* 0x000fea0003800000 */
.L_x_2725:
        /* <DEDUP_REMOVED lines=15> */
.L_x_2727:
        /* <DEDUP_REMOVED lines=16> */
.L_x_2729:
[----:B------:R-:W-:Y:S05]  /*4e30*/  BSYNC B0 ;  /* 0x0000000000007941 */ /* 0x000fea0003800000 */
.L_x_2728:
[----:B------:R-:W-:Y:S01]  /*4e40*/  FADD.FTZ R15, R15, -UR6 ;  /* 0x800000060f0f7e21 */ /* 0x000fe20008010000 */
[----:B------:R-:W-:Y:S01]  /*4e50*/  FADD.FTZ R24, R24, -UR6 ;  /* 0x8000000618187e21 */ /* 0x000fe20008010000 */
[--C-:B------:R-:W-:Y:S02]  /*4e60*/  HADD2.F32 R8, -RZ, R26.reuse.H0_H0 ;  /* 0x2000001aff087230 */ /* 0x100fe40000004100 */
[----:B------:R-:W-:Y:S02]  /*4e70*/  HADD2.F32 R16, -RZ, R26.H1_H1 ;  /* 0x3000001aff107230 */ /* 0x000fe40000004100 */
[----:B--2---:R-:W-:Y:S01]  /*4e80*/  FMUL.FTZ R17, R15, UR7 ;  /* 0x000000070f117c20 */ /* 0x004fe20008410000 */
        /* <DEDUP_REMOVED lines=18> */
.L_x_2730:
        /* <DEDUP_REMOVED lines=16> */
.L_x_2732:
[----:B------:R-:W-:Y:S05]  /*50b0*/  BSYNC B0 ;  /* 0x0000000000007941 */ /* 0x000fea0003800000 */
.L_x_2731:
        /* <DEDUP_REMOVED lines=17> */
.L_x_2733:
        /* <DEDUP_REMOVED lines=16> */
.L_x_2735:
[----:B------:R-:W-:Y:S05]  /*52d0*/  BSYNC B0 ;  /* 0x0000000000007941 */ /* 0x000fea0003800000 */
.L_x_2734:
[----:B------:R-:W-:Y:S01]  /*52e0*/  FMUL.FTZ R13, R13, UR7 ;  /* 0x000000070d0d7c20 */ /* 0x000fe20008410000 */
[----:B0123--:R-:W-:Y:S01]  /*52f0*/  IADD3 R11, R2, 0x1a0, RZ ;  /* 0x000001a0020b7810 */ /* 0x00ffe20007ffe0ff */
[----:B------:R-:W-:Y:S01]  /*5300*/  FMUL.FTZ R8, R12, UR7 ;  /* 0x000000070c087c20 */ /* 0x000fe20008410000 */
[----:B------:R-:W-:Y:S01]  /*5310*/  ULDC.64 UR14, c[0x0][0x278] ;  /* 0x00009e00000e7ab9 */ /* 0x000fe20000000a00 */
        /* <DEDUP_REMOVED lines=14> */
.L_x_2736:
        /* <DEDUP_REMOVED lines=21> */
.L_x_2738:
[----:B------:R-:W-:Y:S05]  /*5550*/  BSYNC B0 ;  /* 0x0000000000007941 */ /* 0x000fea0003800000 */
.L_x_2737:
[----:B0-----:R-:W-:Y:S01]  /*5560*/  IADD3 R11, R2, 0x1c0, RZ ;  /* 0x000001c0020b7810 */ /* 0x001fe20007ffe0ff */
[----:B------:R-:W-:Y:S01]  /*5570*/  FMUL.FTZ R14, R14, UR7 ;  /* 0x000000070e0e7c20 */ /* 0x000fe20008410000 */
[----:B------:R-:W-:Y:S01]  /*5580*/  FMUL.FTZ R10, R15, UR7 ;  /* 0x000000070f0a7c20 */ /* 0x000fe20008410000 */
[--C-:B------:R-:W-:Y:S01]  /*5590*/  HADD2.F32 R17, -RZ, R20.reuse.H0_H0 ;  /* 0x20000014ff117230 */ /* 0x100fe20000004100 */
[----:B------:R-:W-:Y:S01]  /*55a0*/  SHF.R.S32.HI R8, RZ, 0x1f, R11 ;  /* 0x0000001fff087819 */ /* 0x000fe2000001140b */
[----:B------:R-:W-:Y:S02]  /*55b0*/  HADD2.F32 R20, -RZ, R20.H1_H1 ;  /* 0x30000014ff147230 */ /* 0x000fe40000004100 */
        /* <DEDUP_REMOVED lines=13> */
.L_x_2739:
        /* <DEDUP_REMOVED lines=25> */
.L_x_2741:
[----:B------:R-:W-:Y:S05]  /*5820*/  BSYNC B0 ;  /* 0x0000000000007941 */ /* 0x000fea0003800000 */
.L_x_2740:
        /* <DEDUP_REMOVED lines=11> */
.L_x_2742:
        /* <DEDUP_REMOVED lines=17> */
.L_x_2744:
[----:B------:R-:W-:Y:S05]  /*59f0*/  BSYNC B0 ;  /* 0x0000000000007941 */ /* 0x000fea0003800000 */
.L_x_2743:
[----:B------:R-:W-:Y:S02]  /*5a00*/  UIADD3 UR11, UR12, UR11, URZ ;  /* 0x0000000b0c0b7290 */ /* 0x000fe4000fffe03f */
[----:B------:R-:W-:Y:S02]  /*5a10*/  UIADD3 UR4, UR4, 0x1, URZ ;  /* 0x0000000104047890 */ /* 0x000fe4000fffe03f */
[----:B------:R-:W-:-:S06]  /*5a20*/  UISETP.GE.AND UP0, UPT, UR11, UR5, UPT ;  /* 0x000000050b00728c */ /* 0x000fcc000bf06270 */
[----:B------:R-:W-:-:S13]  /*5a30*/  PLOP3.LUT P5, PT, PT, PT, UP0, 0x40, 0x0 ;  /* 0x000000000000781c */ /* 0x000fda0003fae808 */
[----:B------:R-:W-:Y:S05]  /*5a40*/  @P5 BRA `(.L_x_2745) ;  /* 0xffffffa800c85947 */ /* 0x000fea000383ffff */
[----:B------:R-:W-:Y:S05]  /*5a50*/  EXIT ;  /* 0x000000000000794d */ /* 0x000fea0003800000 */
.L_x_2746:
        /* <DEDUP_REMOVED lines=10> */
.L_x_3387:


//--------------------- .text._Z35group_norm_nhwc_fwd_one_pass_kernelI11Fp16IOFp16WLi64ELi8ELi128EEv26Group_norm_nhwc_fwd_params --------------------------
	.section	.text._Z35group_norm_nhwc_fwd_one_pass_kernelI11Fp16IOFp16WLi64ELi8ELi128EEv26Group_norm_nhwc_fwd_params,"ax",@progbits
	.align	128
        .global         _Z35group_norm_nhwc_fwd_one_pass_kernelI11Fp16IOFp16WLi64ELi8ELi128EEv26Group_norm_nhwc_fwd_params
        .type           _Z35group_norm_nhwc_fwd_one_pass_kernelI11Fp16IOFp16WLi64ELi8ELi128EEv26Group_norm_nhwc_fwd_params,@function
        .size           _Z35group_norm_nhwc_fwd_one_pass_kernelI11Fp16IOFp16WLi64ELi8ELi128EEv26Group_norm_nhwc_fwd_params,(.L_x_3388 - _Z35group_norm_nhwc_fwd_one_pass_kernelI11Fp16IOFp16WLi64ELi8ELi128EEv26Group_norm_nhwc_fwd_params)
        .other          _Z35group_norm_nhwc_fwd_one_pass_kernelI11Fp16IOFp16WLi64ELi8ELi128EEv26Group_norm_nhwc_fwd_params,@"STO_CUDA_ENTRY STV_DEFAULT"
_Z35group_norm_nhwc_fwd_one_pass_kernelI11Fp16IOFp16WLi64ELi8ELi128EEv26Group_norm_nhwc_fwd_params:
.text._Z35group_norm_nhwc_fwd_one_pass_kernelI11Fp16IOFp16WLi64ELi8ELi128EEv26Group_norm_nhwc_fwd_params:
        /* <DEDUP_REMOVED lines=31> */
.L_x_2765:
        /* <DEDUP_REMOVED lines=127> */
.L_x_2748:
[----:B------:R-:W-:Y:S05]  /*09e0*/  BSYNC B0 ;  /* 0x0000000000007941 */ /* 0x000fea0003800000 */
.L_x_2747:
        /* <DEDUP_REMOVED lines=26> */
.L_x_2751:
[----:B0-----:R-:W2:Y:S04]  /*0b90*/  LDG.E.STRONG.GPU R10, desc[UR8][R8.64] ;  /* 0x00000008080a7981 */ /* 0x001ea8000c1ef900 */
[----:B--2---:R-:W-:Y:S01]  /*0ba0*/  CCTL.IVALL ;  /* 0x00000000ff00798f */ /* 0x004fe20002000000 */
[----:B------:R-:W-:Y:S05]  /*0bb0*/  YIELD ;  /* 0x0000000000007946 */ /* 0x000fea0003800000 */
[----:B------:R-:W-:-:S13]  /*0bc0*/  ISETP.NE.AND P0, PT, R10, R19, PT ;  /* 0x000000130a00720c */ /* 0x000fda0003f05270 */
[----:B------:R-:W-:Y:S05]  /*0bd0*/  @P0 BRA `(.L_x_2751) ;  /* 0xfffffffc00ec0947 */ /* 0x000fea000383ffff */
.L_x_2750:
        /* <DEDUP_REMOVED lines=17> */
.L_x_2755:
        /* <DEDUP_REMOVED lines=115> */
.L_x_2754:
        /* <DEDUP_REMOVED lines=61> */
.L_x_2756:
[----:B------:R-:W-:-:S13]  /*17f0*/  ISETP.NE.OR P0, PT, R15, RZ, P0 ;  /* 0x000000ff0f00720c */ /* 0x000fda0000705670 */
[----:B------:R-:W-:Y:S05]  /*1800*/  @!P0 BRA `(.L_x_2752) ;  /* 0x00000000007c8947 */ /* 0x000fea0003800000 */
.L_x_2753:
        /* <DEDUP_REMOVED lines=31> */
.L_x_2752:
        /* <DEDUP_REMOVED lines=11> */
.L_x_2758:
[----:B------:R-:W-:Y:S05]  /*1ab0*/  BSYNC B0 ;  /* 0x0000000000007941 */ /* 0x000fea0003800000 */
.L_x_2757:
        /* <DEDUP_REMOVED lines=16> */
.L_x_2749:
        /* <DEDUP_REMOVED lines=47> */
[----:B--2---:R-:W-:Y:S02]  /*1eb0*/  HADD2.F32 R26, -RZ, R26.H0_H0 ;  /* 0x2000001aff1a7230 */ /* 0x004fe40000004100 */
[----:B---3--:R-:W-:Y:S02]  /*1ec0*/  HADD2.F32 R8, -RZ, R29.H0_H0 ;  /* 0x2000001dff087230 */ /* 0x008fe40000004100 */
[----:B----4-:R-:W-:Y:S02]  /*1ed0*/  HADD2.F32 R27, -RZ, R27.H0_H0 ;  /* 0x2000001bff1b7230 */ /* 0x010fe40000004100 */
[----:B-----5:R-:W-:-:S03]  /*1ee0*/  HADD2.F32 R9, -RZ, R28.H0_H0 ;  /* 0x2000001cff097230 */ /* 0x020fc60000004100 */
        /* <DEDUP_REMOVED lines=13> */
.L_x_2759:
        /* <DEDUP_REMOVED lines=27> */
.L_x_2761:
[----:B------:R-:W-:Y:S05]  /*2170*/  BSYNC B0 ;  /* 0x0000000000007941 */ /* 0x000fea0003800000 */
.L_x_2760:
        /* <DEDUP_REMOVED lines=11> */
.L_x_2762:
        /* <DEDUP_REMOVED lines=14> */
.L_x_2764:
[----:B------:R-:W-:Y:S05]  /*2310*/  BSYNC B0 ;  /* 0x0000000000007941 */ /* 0x000fea0003800000 */
.L_x_2763:
[----:B------:R-:W-:Y:S02]  /*2320*/  IADD3 R6, R5, R6, RZ ;  /* 0x0000000605067210 */ /* 0x000fe40007ffe0ff */
[----:B------:R-:W-:Y:S02]  /*2330*/  IADD3 R4, R4, 0x1, RZ ;  /* 0x0000000104047810 */ /* 0x000fe40007ffe0ff */
[----:B------:R-:W-:-:S13]  /*2340*/  ISETP.GE.AND P0, PT, R6, UR4, PT ;  /* 0x0000000406007c0c */ /* 0x000fda000bf06270 */
[----:B------:R-:W-:Y:S05]  /*2350*/  @!P0 BRA `(.L_x_2765) ;  /* 0xffffffdc00a48947 */ /* 0x000fea000383ffff */
[----:B------:R-:W-:Y:S05]  /*2360*/  EXIT ;  /* 0x000000000000794d */ /* 0x000fea0003800000 */
.L_x_2766:
        /* <DEDUP_REMOVED lines=9> */
.L_x_3388:


//--------------------- .text._Z35group_norm_nhwc_fwd_one_pass_kernelI11Fp16IOFp16WLi128ELi8ELi128EEv26Group_norm_nhwc_fwd_params --------------------------
	.section	.text._Z35group_norm_nhwc_fwd_one_pass_kernelI11Fp16IOFp16WLi128ELi8ELi128EEv26Group_norm_nhwc_fwd_params,"ax",@progbits
	.align	128
        .global         _Z35group_norm_nhwc_fwd_one_pass_kernelI11Fp16IOFp16WLi128ELi8ELi128EEv26Group_norm_nhwc_fwd_params
        .type           _Z35group_norm_nhwc_fwd_one_pass_kernelI11Fp16IOFp16WLi128ELi8ELi128EEv26Group_norm_nhwc_fwd_params,@function
        .size           _Z35group_norm_nhwc_fwd_one_pass_kernelI11Fp16IOFp16WLi128ELi8ELi128EEv26Group_norm_nhwc_fwd_params,(.L_x_3389 - _Z35group_norm_nhwc_fwd_one_pass_kernelI11Fp16IOFp16WLi128ELi8ELi128EEv26Group_norm_nhwc_fwd_params)
        .other          _Z35group_norm_nhwc_fwd_one_pass_kernelI11Fp16IOFp16WLi128ELi8ELi128EEv26Group_norm_nhwc_fwd_params,@"STO_CUDA_ENTRY STV_DEFAULT"
_Z35group_norm_nhwc_fwd_one_pass_kernelI11Fp16IOFp16WLi128ELi8ELi128EEv26Group_norm_nhwc_fwd_params:
.text._Z35group_norm_nhwc_fwd_one_pass_kernelI11Fp16IOFp16WLi128ELi8ELi128EEv26Group_norm_nhwc_fwd_params:
        /* <DEDUP_REMOVED lines=18> */
.L_x_2791:
        /* <DEDUP_REMOVED lines=187> */
.L_x_2768:
[----:B------:R-:W-:Y:S05]  /*0cd0*/  BSYNC B0 ;  /* 0x0000000000007941 */ /* 0x000fea0003800000 */
.L_x_2767:
        /* <DEDUP_REMOVED lines=25> */
.L_x_2771:
[----:B0-----:R-:W2:Y:S04]  /*0e70*/  LDG.E.STRONG.GPU R10, desc[UR8][R8.64] ;  /* 0x00000008080a7981 */ /* 0x001ea8000c1ef900 */
[----:B--2---:R-:W-:Y:S01]  /*0e80*/  CCTL.IVALL ;  /* 0x00000000ff00798f */ /* 0x004fe20002000000 */
[----:B------:R-:W-:Y:S05]  /*0e90*/  YIELD ;  /* 0x0000000000007946 */ /* 0x000fea0003800000 */
[----:B------:R-:W-:-:S13]  /*0ea0*/  ISETP.NE.AND P0, PT, R10, R19, PT ;  /* 0x000000130a00720c */ /* 0x000fda0003f05270 */
[----:B------:R-:W-:Y:S05]  /*0eb0*/  @P0 BRA `(.L_x_2771) ;  /* 0xfffffffc00ec0947 */ /* 0x000fea000383ffff */
.L_x_2770:
        /* <DEDUP_REMOVED lines=17> */
.L_x_2775:
        /* <DEDUP_REMOVED lines=115> */
.L_x_2774:
        /* <DEDUP_REMOVED lines=61> */
.L_x_2776:
[----:B------:R-:W-:-:S13]  /*1ad0*/  ISETP.NE.OR P0, PT, R15, RZ, P0 ;  /* 0x000000ff0f00720c */ /* 0x000fda0000705670 */
[----:B------:R-:W-:Y:S05]  /*1ae0*/  @!P0 BRA `(.L_x_2772) ;  /* 0x00000000007c8947 */ /* 0x000fea0003800000 */
.L_x_2773:
        /* <DEDUP_REMOVED lines=31> */
.L_x_2772:
        /* <DEDUP_REMOVED lines=12> */
.L_x_2778:
[----:B------:R-:W-:Y:S05]  /*1da0*/  BSYNC B0 ;  /* 0x0000000000007941 */ /* 0x000fea0003800000 */
.L_x_2777:
        /* <DEDUP_REMOVED lines=16> */
.L_x_2769:
        /* <DEDUP_REMOVED lines=71> */
[----:B------:R-:W-:Y:S01]  /*2320*/  ISETP.LT.U32.AND P3, PT, R28, 0x80, !P3 ;  /* 0x000000801c00780c */ /* 0x000fe20005f61070 */
[----:B--2---:R-:W-:Y:S02]  /*2330*/  HADD2.F32 R15, -RZ, R15.H0_H0 ;  /* 0x2000000fff0f7230 */ /* 0x004fe40000004100 */
[----:B---3--:R-:W-:Y:S02]  /*2340*/  HADD2.F32 R30, -RZ, R30.H0_H0 ;  /* 0x2000001eff1e7230 */ /* 0x008fe40000004100 */
[----:B-----5:R-:W-:-:S03]  /*2350*/  HADD2.F32 R8, -RZ, R8.H0_H0 ;  /* 0x20000008ff087230 */ /* 0x020fc60000004100 */
[C-C-:B------:R-:W-:Y:S01]  /*2360*/  FFMA.FTZ R11, R15.reuse, R13, R30.reuse ;  /* 0x0000000d0f0b7223 */ /* 0x140fe2000001001e */
[C-C-:B------:R-:W-:Y:S01]  /*2370*/  FFMA.FTZ R12, R15.reuse, R29, R30.reuse ;  /* 0x0000001d0f0c7223 */ /* 0x140fe2000001001e */
[C-C-:B------:R-:W-:Y:S01]  /*2380*/  FFMA.FTZ R13, R15.reuse, R33, R30.reuse ;  /* 0x000000210f0d7223 */ /* 0x140fe2000001001e */
[----:B------:R-:W-:Y:S01]  /*2390*/  FFMA.FTZ R14, R15, R31, R30 ;  /* 0x0000001f0f0e7223 */ /* 0x000fe2000001001e */
[----:B------:R-:W-:Y:S01]  /*23a0*/  IADD3 R15, R10, 0x20, RZ ;  /* 0x000000200a0f7810 */ /* 0x000fe20007ffe0ff */
[----:B------:R-:W-:-:S03]  /*23b0*/  HADD2.F32 R9, -RZ, R9.H0_H0 ;  /* 0x20000009ff097230 */ /* 0x000fc60000004100 */
        /* <DEDUP_REMOVED lines=26> */
.L_x_2779:
        /* <DEDUP_REMOVED lines=14> */
.L_x_2781:
[----:B------:R-:W-:Y:S05]  /*2640*/  BSYNC B0 ;  /* 0x0000000000007941 */ /* 0x000fea0003800000 */
.L_x_2780:
        /* <DEDUP_REMOVED lines=11> */
.L_x_2782:
        /* <DEDUP_REMOVED lines=14> */
.L_x_2784:
[----:B------:R-:W-:Y:S05]  /*27e0*/  BSYNC B0 ;  /* 0x0000000000007941 */ /* 0x000fea0003800000 */
.L_x_2783:
        /* <DEDUP_REMOVED lines=11> */
.L_x_2785:
        /* <DEDUP_REMOVED lines=14> */
.L_x_2787:
[----:B------:R-:W-:Y:S05]  /*2980*/  BSYNC B0 ;  /* 0x0000000000007941 */ /* 0x000fea0003800000 */
.L_x_2786:
        /* <DEDUP_REMOVED lines=11> */
.L_x_2788:
        /* <DEDUP_REMOVED lines=13> */
.L_x_2790:
[----:B------:R-:W-:Y:S05]  /*2b10*/  BSYNC B0 ;  /* 0x0000000000007941 */ /* 0x000fea0003800000 */
.L_x_2789:
        /* <DEDUP_REMOVED lines=8> */
.L_x_2792:
        /* <DEDUP_REMOVED lines=14> */
.L_x_3389:


//--------------------- .text._Z35group_norm_nhwc_fwd_one_pass_kernelI11Fp16IOFp16WLi256ELi8ELi128EEv26Group_norm_nhwc_fwd_params --------------------------
	.section	.text._Z35group_norm_nhwc_fwd_one_pass_kernelI11Fp16IOFp16WLi256ELi8ELi128EEv26Group_norm_nhwc_fwd_params,"ax",@progbits
	.align	128
        .global         _Z35group_norm_nhwc_fwd_one_pass_kernelI11Fp16IOFp16WLi256ELi8ELi128EEv26Group_norm_nhwc_fwd_params
        .type           _Z35group_norm_nhwc_fwd_one_pass_kernelI11Fp16IOFp16WLi256ELi8ELi128EEv26Group_norm_nhwc_fwd_params,@function
        .size           _Z35group_norm_nhwc_fwd_one_pass_kernelI11Fp16IOFp16WLi256ELi8ELi128EEv26Group_norm_nhwc_fwd_params,(.L_x_3390 - _Z35group_norm_nhwc_fwd_one_pass_kernelI11Fp16IOFp16WLi256ELi8ELi128EEv26Group_norm_nhwc_fwd_params)
        .other          _Z35group_norm_nhwc_fwd_one_pass_kernelI11Fp16IOFp16WLi256ELi8ELi128EEv26Group_norm_nhwc_fwd_params,@"STO_CUDA_ENTRY STV_DEFAULT"
_Z35group_norm_nhwc_fwd_one_pass_kernelI11Fp16IOFp16WLi256ELi8ELi128EEv26Group_norm_nhwc_fwd_params:
.text._Z35group_norm_nhwc_fwd_one_pass_kernelI11Fp16IOFp16WLi256ELi8ELi128EEv26Group_norm_nhwc_fwd_params:
        /* <DEDUP_REMOVED lines=30> */
.L_x_2829:
        /* <DEDUP_REMOVED lines=267> */
.L_x_2794:
[----:B------:R-:W-:Y:S05]  /*1290*/  BSYNC B0 ;  /* 0x0000000000007941 */ /* 0x000fea0003800000 */
.L_x_2793:
        /* <DEDUP_REMOVED lines=29> */
.L_x_2797:
[----:B0-----:R-:W2:Y:S04]  /*1470*/  LDG.E.STRONG.GPU R22, desc[UR8][R8.64] ;  /* 0x0000000808167981 */ /* 0x001ea8000c1ef900 */
[----:B--2---:R-:W-:Y:S01]  /*1480*/  CCTL.IVALL ;  /* 0x00000000ff00798f */ /* 0x004fe20002000000 */
[----:B------:R-:W-:Y:S05]  /*1490*/  YIELD ;  /* 0x0000000000007946 */ /* 0x000fea0003800000 */
[----:B------:R-:W-:-:S13]  /*14a0*/  ISETP.NE.AND P0, PT, R22, R25, PT ;  /* 0x000000191600720c */ /* 0x000fda0003f05270 */
[----:B------:R-:W-:Y:S05]  /*14b0*/  @P0 BRA `(.L_x_2797) ;  /* 0xfffffffc00ec0947 */ /* 0x000fea000383ffff */
.L_x_2796:
        /* <DEDUP_REMOVED lines=17> */
.L_x_2801:
        /* <DEDUP_REMOVED lines=115> */
.L_x_2800:
        /* <DEDUP_REMOVED lines=61> */
.L_x_2802:
[----:B------:R-:W-:-:S13]  /*20d0*/  ISETP.NE.OR P0, PT, R9, RZ, P0 ;  /* 0x000000ff0900720c */ /* 0x000fda0000705670 */
[----:B------:R-:W-:Y:S05]  /*20e0*/  @!P0 BRA `(.L_x_2798) ;  /* 0x00000000007c8947 */ /* 0x000fea0003800000 */
.L_x_2799:
        /* <DEDUP_REMOVED lines=31> */
.L_x_2798:
        /* <DEDUP_REMOVED lines=11> */
.L_x_2804:
[----:B------:R-:W-:Y:S05]  /*2390*/  BSYNC B0 ;  /* 0x0000000000007941 */ /* 0x000fea0003800000 */
.L_x_2803:
        /* <DEDUP_REMOVED lines=16> */
.L_x_2795:
        /* <DEDUP_REMOVED lines=70> */
[----:B--2---:R-:W-:Y:S02]  /*2900*/  HADD2.F32 R23, -RZ, R25.H0_H0 ;  /* 0x20000019ff177230 */ /* 0x004fe40000004100 */
[--C-:B------:R-:W-:Y:S01]  /*2910*/  FADD.FTZ R25, R9, -R24.reuse ;  /* 0x8000001809197221 */ /* 0x100fe20000010000 */
[--C-:B------:R-:W-:Y:S01]  /*2920*/  FADD.FTZ R9, R10, -R24.reuse ;  /* 0x800000180a097221 */ /* 0x100fe20000010000 */
[----:B------:R-:W-:Y:S01]  /*2930*/  FADD.FTZ R10, R27, -R24 ;  /* 0x800000181b0a7221 */ /* 0x000fe20000010000 */
[----:B------:R-:W-:-:S02]  /*2940*/  HADD2.F32 R27, -RZ, R7.H0_H0 ;  /* 0x20000007ff1b7230 */ /* 0x000fc40000004100 */
[----:B------:R-:W-:Y:S01]  /*2950*/  FMUL.FTZ R25, R25, UR6 ;  /* 0x0000000619197c20 */ /* 0x000fe20008410000 */
[----:B---3--:R-:W-:Y:S02]  /*2960*/  HADD2.F32 R14, -RZ, R12.H0_H0 ;  /* 0x2000000cff0e7230 */ /* 0x008fe40000004100 */
[----:B------:R-:W-:Y:S01]  /*2970*/  FMUL.FTZ R9, R9, UR6 ;  /* 0x0000000609097c20 */ /* 0x000fe20008410000 */
[----:B------:R-:W-:Y:S01]  /*2980*/  FMUL.FTZ R10, R10, UR6 ;  /* 0x000000060a0a7c20 */ /* 0x000fe20008410000 */
[----:B------:R-:W-:Y:S01]  /*2990*/  FADD.FTZ R27, R27, -R24 ;  /* 0x800000181b1b7221 */ /* 0x000fe20000010000 */
[----:B----4-:R-:W-:Y:S02]  /*29a0*/  HADD2.F32 R3, -RZ, R20.H0_H0 ;  /* 0x20000014ff037230 */ /* 0x010fe40000004100 */
[C-C-:B------:R-:W-:Y:S01]  /*29b0*/  FFMA.FTZ R25, R23.reuse, R25, R14.reuse ;  /* 0x0000001917197223 */ /* 0x140fe2000001000e */
[--C-:B------:R-:W-:Y:S01]  /*29c0*/  FFMA.FTZ R15, R23, R15, R14.reuse ;  /* 0x0000000f170f7223 */ /* 0x100fe2000001000e */
[----:B------:R-:W-:Y:S01]  /*29d0*/  FMUL.FTZ R27, R27, UR6 ;  /* 0x000000061b1b7c20 */ /* 0x000fe20008410000 */
[C-C-:B------:R-:W-:Y:S01]  /*29e0*/  FFMA.FTZ R8, R23.reuse, R8, R14.reuse ;  /* 0x0000000817087223 */ /* 0x140fe2000001000e */
[C-C-:B------:R-:W-:Y:S01]  /*29f0*/  FFMA.FTZ R9, R23.reuse, R9, R14.reuse ;  /* 0x0000000917097223 */ /* 0x140fe2000001000e */
[C-C-:B------:R-:W-:Y:S01]  /*2a00*/  FFMA.FTZ R10, R23.reuse, R10, R14.reuse ;  /* 0x0000000a170a7223 */ /* 0x140fe2000001000e */
[C-C-:B------:R-:W-:Y:S01]  /*2a10*/  FFMA.FTZ R11, R23.reuse, R11, R14.reuse ;  /* 0x0000000b170b7223 */ /* 0x140fe2000001000e */
[C-C-:B------:R-:W-:Y:S01]  /*2a20*/  FFMA.FTZ R12, R23.reuse, R35, R14.reuse ;  /* 0x00000023170c7223 */ /* 0x140fe2000001000e */
[----:B------:R-:W-:Y:S01]  /*2a30*/  FFMA.FTZ R14, R23, R27, R14 ;  /* 0x0000001b170e7223 */ /* 0x000fe2000001000e */
[----:B------:R-:W-:-:S02]  /*2a40*/  HADD2.F32 R23, -RZ, R4.H1_H1 ;  /* 0x30000004ff177230 */ /* 0x000fc40000004100 */
[--C-:B------:R-:W-:Y:S01]  /*2a50*/  FADD.FTZ R20, R13, -R24.reuse ;  /* 0x800000180d147221 */ /* 0x100fe20000010000 */
[----:B------:R-:W-:Y:S02]  /*2a60*/  HADD2.F32 R27, -RZ, R5.H1_H1 ;  /* 0x30000005ff1b7230 */ /* 0x000fe40000004100 */
[--C-:B------:R-:W-:Y:S01]  /*2a70*/  FADD.FTZ R5, R22, -R24.reuse ;  /* 0x8000001816057221 */ /* 0x100fe20000010000 */
[----:B------:R-:W-:Y:S02]  /*2a80*/  HADD2.F32 R35, -RZ, R7.H1_H1 ;  /* 0x30000007ff237230 */ /* 0x000fe40000004100 */
[--C-:B------:R-:W-:Y:S01]  /*2a90*/  FADD.FTZ R6, R23, -R24.reuse ;  /* 0x8000001817067221 */ /* 0x100fe20000010000 */
[----:B------:R-:W-:Y:S02]  /*2aa0*/  HADD2.F32 R4, -RZ, R21.H0_H0 ;  /* 0x20000015ff047230 */ /* 0x000fe40000004100 */
        /* <DEDUP_REMOVED lines=16> */
.L_x_2805:
        /* <DEDUP_REMOVED lines=15> */
.L_x_2807:
[----:B------:R-:W-:Y:S05]  /*2ca0*/  BSYNC B0 ;  /* 0x0000000000007941 */ /* 0x000fea0003800000 */
.L_x_2806:
        /* <DEDUP_REMOVED lines=13> */
.L_x_2808:
        /* <DEDUP_REMOVED lines=14> */
.L_x_2810:
[----:B------:R-:W-:Y:S05]  /*2e60*/  BSYNC B0 ;  /* 0x0000000000007941 */ /* 0x000fea0003800000 */
.L_x_2809:
        /* <DEDUP_REMOVED lines=12> */
.L_x_2811:
        /* <DEDUP_REMOVED lines=16> */
.L_x_2813:
[----:B------:R-:W-:Y:S05]  /*3030*/  BSYNC B0 ;  /* 0x0000000000007941 */ /* 0x000fea0003800000 */
.L_x_2812:
        /* <DEDUP_REMOVED lines=44> */
.L_x_2814:
        /* <DEDUP_REMOVED lines=14> */
.L_x_2816:
[----:B------:R-:W-:Y:S05]  /*33e0*/  BSYNC B0 ;  /* 0x0000000000007941 */ /* 0x000fea0003800000 */
.L_x_2815:
        /* <DEDUP_REMOVED lines=11> */
.L_x_2817:
        /* <DEDUP_REMOVED lines=14> */
.L_x_2819:
[----:B------:R-:W-:Y:S05]  /*3580*/  BSYNC B0 ;  /* 0x0000000000007941 */ /* 0x000fea0003800000 */
.L_x_2818:
        /* <DEDUP_REMOVED lines=11> */
.L_x_2820:
        /* <DEDUP_REMOVED lines=14> */
.L_x_2822:
[----:B------:R-:W-:Y:S05]  /*3720*/  BSYNC B0 ;  /* 0x0000000000007941 */ /* 0x000fea0003800000 */
.L_x_2821:
        /* <DEDUP_REMOVED lines=11> */
.L_x_2823:
        /* <DEDUP_REMOVED lines=14> */
.L_x_2825:
[----:B------:R-:W-:Y:S05]  /*38c0*/  BSYNC B0 ;  /* 0x0000000000007941 */ /* 0x000fea0003800000 */
.L_x_2824:
        /* <DEDUP_REMOVED lines=11> */
.L_x_2826:
        /* <DEDUP_REMOVED lines=13> */
.L_x_2828:
[----:B------:R-:W-:Y:S05]  /*3a50*/  BSYNC B0 ;  /* 0x0000000000007941 */ /* 0x000fea0003800000 */
.L_x_2827:
[----:B------:R-:W-:Y:S02]  /*3a60*/  UIADD3 UR11, UR12, UR11, URZ ;  /* 0x0000000b0c0b7290 */ /* 0x000fe4000fffe03f */
[----:B------:R-:W-:Y:S02]  /*3a70*/  UIADD3 UR4, UR4, 0x1, URZ ;  /* 0x0000000104047890 */ /* 0x000fe4000fffe03f */
[----:B------:R-:W-:-:S06]  /*3a80*/  UISETP.GE.AND UP0, UPT, UR11, UR5, UPT ;  /* 0x000000050b00728c */ /* 0x000fcc000bf06270 */
[----:B------:R-:W-:-:S13]  /*3a90*/  PLOP3.LUT P0, PT, PT, PT, UP0, 0x80, 0x0 ;  /* 0x000000000000781c */ /* 0x000fda0003f0f008 */
[----:B------:R-:W-:Y:S05]  /*3aa0*/  @!P0 BRA `(.L_x_2829) ;  /* 0xffffffc400cc8947 */ /* 0x000fea000383ffff */
[----:B------:R-:W-:Y:S05]  /*3ab0*/  EXIT ;  /* 0x000000000000794d */ /* 0x000fea0003800000 */
.L_x_2830:
        /* <DEDUP_REMOVED lines=12> */
.L_x_3390:


//--------------------- .text._Z35group_norm_nhwc_fwd_one_pass_kernelI11Fp16IOFp16WLi512ELi8ELi128EEv26Group_norm_nhwc_fwd_params --------------------------
	.section	.text._Z35group_norm_nhwc_fwd_one_pass_kernelI11Fp16IOFp16WLi512ELi8ELi128EEv26Group_norm_nhwc_fwd_params,"ax",@progbits
	.align	128
        .global         _Z35group_norm_nhwc_fwd_one_pass_kernelI11Fp16IOFp16WLi512ELi8ELi128EEv26Group_norm_nhwc_fwd_params
        .type           _Z35group_norm_nhwc_fwd_one_pass_kernelI11Fp16IOFp16WLi512ELi8ELi128EEv26Group_norm_nhwc_fwd_params,@function
        .size           _Z35group_norm_nhwc_fwd_one_pass_kernelI11Fp16IOFp16WLi512ELi8ELi128EEv26Group_norm_nhwc_fwd_params,(.L_x_3391 - _Z35group_norm_nhwc_fwd_one_pass_kernelI11Fp16IOFp16WLi512ELi8ELi128EEv26Group_norm_nhwc_fwd_params)
        .other          _Z35group_norm_nhwc_fwd_one_pass_kernelI11Fp16IOFp16WLi512ELi8ELi128EEv26Group_norm_nhwc_fwd_params,@"STO_CUDA_ENTRY STV_DEFAULT"
_Z35group_norm_nhwc_fwd_one_pass_kernelI11Fp16IOFp16WLi512ELi8ELi128EEv26Group_norm_nhwc_fwd_params:
.text._Z35group_norm_nhwc_fwd_one_pass_kernelI11Fp16IOFp16WLi512ELi8ELi128EEv26Group_norm_nhwc_fwd_params:
        /* <DEDUP_REMOVED lines=87> */
.L_x_2891:
        /* <DEDUP_REMOVED lines=427> */
.L_x_2832:
[----:B------:R-:W-:Y:S05]  /*2020*/  BSYNC B0 ;  /* 0x0000000000007941 */ /* 0x000fea0003800000 */
.L_x_2831:
        /* <DEDUP_REMOVED lines=31> */
.L_x_2835:
[----:B0-----:R-:W2:Y:S04]  /*2220*/  LDG.E.STRONG.GPU R17, desc[UR8][R36.64] ;  /* 0x0000000824117981 */ /* 0x001ea8000c1ef900 */
[----:B--2---:R-:W-:Y:S01]  /*2230*/  CCTL.IVALL ;  /* 0x00000000ff00798f */ /* 0x004fe20002000000 */
[----:B------:R-:W-:Y:S05]  /*2240*/  YIELD ;  /* 0x0000000000007946 */ /* 0x000fea0003800000 */
[----:B------:R-:W-:-:S13]  /*2250*/  ISETP.NE.AND P6, PT, R17, R47, PT ;  /* 0x0000002f1100720c */ /* 0x000fda0003fc5270 */
[----:B------:R-:W-:Y:S05]  /*2260*/  @P6 BRA `(.L_x_2835) ;  /* 0xfffffffc00ec6947 */ /* 0x000fea000383ffff */
.L_x_2834:
        /* <DEDUP_REMOVED lines=19> */
.L_x_2839:
        /* <DEDUP_REMOVED lines=116> */
.L_x_2838:
        /* <DEDUP_REMOVED lines=62> */
.L_x_2840:
[----:B------:R-:W-:-:S06]  /*2ec0*/  UISETP.NE.OR UP0, UPT, UR6, URZ, UP0 ;  /* 0x0000003f0600728c */ /* 0x000fcc0008705670 */
[----:B------:R-:W-:-:S13]  /*2ed0*/  PLOP3.LUT P6, PT, PT, PT, UP0, 0x80, 0x0 ;  /* 0x000000000000781c */ /* 0x000fda0003fcf008 */
[----:B------:R-:W-:Y:S05]  /*2ee0*/  @!P6 BRA `(.L_x_2836) ;  /* 0x00000000007ce947 */ /* 0x000fea0003800000 */
.L_x_2837:
        /* <DEDUP_REMOVED lines=31> */
.L_x_2836:
        /* <DEDUP_REMOVED lines=10> */
.L_x_2842:
[----:B------:R-:W-:Y:S05]  /*3180*/  BSYNC B0 ;  /* 0x0000000000007941 */ /* 0x000fea0003800000 */
.L_x_2841:
        /* <DEDUP_REMOVED lines=17> */
.L_x_2833:
        /* <DEDUP_REMOVED lines=53> */
[----:B--2---:R-:W-:Y:S02]  /*35f0*/  HADD2.F32 R25, -RZ, R37.H0_H0 ;  /* 0x20000025ff197230 */ /* 0x004fe40000004100 */
[----:B------:R-:W-:-:S04]  /*3600*/  FADD.FTZ R37, R39, -UR6 ;  /* 0x8000000627257e21 */ /* 0x000fc80008010000 */
[----:B0-----:R-:W-:Y:S01]  /*3610*/  FMUL.FTZ R16, R37, UR7 ;  /* 0x0000000725107c20 */ /* 0x001fe20008410000 */
[----:B---3--:R-:W-:Y:S02]  /*3620*/  HADD2.F32 R7, -RZ, R36.H0_H0 ;  /* 0x20000024ff077230 */ /* 0x008fe40000004100 */
[----:B------:R-:W-:-:S04]  /*3630*/  FADD.FTZ R36, R38, -UR6 ;  /* 0x8000000626247e21 */ /* 0x000fc80008010000 */
[----:B------:R-:W-:Y:S01]  /*3640*/  FMUL.FTZ R36, R36, UR7 ;  /* 0x0000000724247c20 */ /* 0x000fe20008410000 */
        /* <DEDUP_REMOVED lines=15> */
.L_x_2843:
        /* <DEDUP_REMOVED lines=16> */
.L_x_2845:
[----:B------:R-:W-:Y:S05]  /*3840*/  BSYNC B0 ;  /* 0x0000000000007941 */ /* 0x000fea0003800000 */
.L_x_2844:
        /* <DEDUP_REMOVED lines=17> */
.L_x_2846:
        /* <DEDUP_REMOVED lines=16> */
.L_x_2848:
[----:B------:R-:W-:Y:S05]  /*3a60*/  BSYNC B0 ;  /* 0x0000000000007941 */ /* 0x000fea0003800000 */
.L_x_2847:
        /* <DEDUP_REMOVED lines=21> */
.L_x_2849:
        /* <DEDUP_REMOVED lines=16> */
.L_x_2851:
[----:B------:R-:W-:Y:S05]  /*3cc0*/  BSYNC B0 ;  /* 0x0000000000007941 */ /* 0x000fea0003800000 */
.L_x_2850:
        /* <DEDUP_REMOVED lines=19> */
.L_x_2852:
        /* <DEDUP_REMOVED lines=15> */
.L_x_2854:
[----:B------:R-:W-:Y:S05]  /*3ef0*/  BSYNC B0 ;  /* 0x0000000000007941 */ /* 0x000fea0003800000 */
.L_x_2853:
        /* <DEDUP_REMOVED lines=21> */
.L_x_2855:
        /* <DEDUP_REMOVED lines=15> */
.L_x_2857:
[----:B------:R-:W-:Y:S05]  /*4140*/  BSYNC B0 ;  /* 0x0000000000007941 */ /* 0x000fea0003800000 */
.L_x_2856:
        /* <DEDUP_REMOVED lines=15> */
.L_x_2858:
        /* <DEDUP_REMOVED lines=15> */
.L_x_2860:
[----:B------:R-:W-:Y:S05]  /*4330*/  BSYNC B0 ;  /* 0x0000000000007941 */ /* 0x000fea0003800000 */
.L_x_2859:
        /* <DEDUP_REMOVED lines=23> */
.L_x_2861:
        /* <DEDUP_REMOVED lines=15> */
.L_x_2863:
[----:B------:R-:W-:Y:S05]  /*45a0*/  BSYNC B0 ;  /* 0x0000000000007941 */ /* 0x000fea0003800000 */
.L_x_2862:
        /* <DEDUP_REMOVED lines=17> */
.L_x_2864:
        /* <DEDUP_REMOVED lines=15> */
.L_x_2866:
[----:B------:R-:W-:Y:S05]  /*47b0*/  BSYNC B0 ;  /* 0x0000000000007941 */ /* 0x000fea0003800000 */
.L_x_2865:
        /* <DEDUP_REMOVED lines=19> */
.L_x_2867:
        /* <DEDUP_REMOVED lines=14> */
.L_x_2869:
[----:B------:R-:W-:Y:S05]  /*49d0*/  BSYNC B0 ;  /* 0x0000000000007941 */ /* 0x000fea0003800000 */
.L_x_2868:
        /* <DEDUP_REMOVED lines=21> */
.L_x_2870:
        /* <DEDUP_REMOVED lines=16> */
.L_x_2872:
[----:B------:R-:W-:Y:S05]  /*4c30*/  BSYNC B0 ;  /* 0x0000000000007941 */ /* 0x000fea0003800000 */
.L_x_2871:
        /* <DEDUP_REMOVED lines=15> */
.L_x_2873:
        /* <DEDUP_REMOVED lines=16> */
.L_x_2875:
[----:B------:R-:W-:Y:S05]  /*4e30*/  BSYNC B0 ;  /* 0x0000000000007941 */ /* 0x000fea0003800000 */
.L_x_2874:
        /* <DEDUP_REMOVED lines=23> */
.L_x_2876:
        /* <DEDUP_REMOVED lines=16> */
.L_x_2878:
[----:B------:R-:W-:Y:S05]  /*50b0*/  BSYNC B0 ;  /* 0x0000000000007941 */ /* 0x000fea0003800000 */
.L_x_2877:
        /* <DEDUP_REMOVED lines=17> */
.L_x_2879:
        /* <DEDUP_REMOVED lines=16> */
.L_x_2881:
[----:B------:R-:W-:Y:S05]  /*52d0*/  BSYNC B0 ;  /* 0x0000000000007941 */ /* 0x000fea0003800000 */
.L_x_2880:
        /* <DEDUP_REMOVED lines=18> */
.L_x_2882:
        /* <DEDUP_REMOVED lines=21> */
.L_x_2884:
[----:B------:R-:W-:Y:S05]  /*5550*/  BSYNC B0 ;  /* 0x0000000000007941 */ /* 0x000fea0003800000 */
.L_x_2883:
        /* <DEDUP_REMOVED lines=19> */
.L_x_2885:
        /* <DEDUP_REMOVED lines=25> */
.L_x_2887:
[----:B------:R-:W-:Y:S05]  /*5820*/  BSYNC B0 ;  /* 0x0000000000007941 */ /* 0x000fea0003800000 */
.L_x_2886:
        /* <DEDUP_REMOVED lines=11> */
.L_x_2888:
        /* <DEDUP_REMOVED lines=17> */
.L_x_2890:
[----:B------:R-:W-:Y:S05]  /*59f0*/  BSYNC B0 ;  /* 0x0000000000007941 */ /* 0x000fea0003800000 */
.L_x_2889:
[----:B------:R-:W-:Y:S02]  /*5a00*/  UIADD3 UR11, UR12, UR11, URZ ;  /* 0x0000000b0c0b7290 */ /* 0x000fe4000fffe03f */
[----:B------:R-:W-:Y:S02]  /*5a10*/  UIADD3 UR4, UR4, 0x1, URZ ;  /* 0x0000000104047890 */ /* 0x000fe4000fffe03f */
[----:B------:R-:W-:-:S06]  /*5a20*/  UISETP.GE.AND UP0, UPT, UR11, UR5, UPT ;  /* 0x000000050b00728c */ /* 0x000fcc000bf06270 */
[----:B------:R-:W-:-:S13]  /*5a30*/  PLOP3.LUT P5, PT, PT, PT, UP0, 0x40, 0x0 ;  /* 0x000000000000781c */ /* 0x000fda0003fae808 */
[----:B------:R-:W-:Y:S05]  /*5a40*/  @P5 BRA `(.L_x_2891) ;  /* 0xffffffa800c85947 */ /* 0x000fea000383ffff */
[----:B------:R-:W-:Y:S05]  /*5a50*/  EXIT ;  /* 0x000000000000794d */ /* 0x000fea0003800000 */
.L_x_2892:
        /* <DEDUP_REMOVED lines=10> */
.L_x_3391:


//--------------------- .text._Z35group_norm_nhwc_fwd_one_pass_kernelI11Fp32IOFp32WLi64ELi8ELi128EEv26Group_norm_nhwc_fwd_params --------------------------
	.section	.text._Z35group_norm_nhwc_fwd_one_pass_kernelI11Fp32IOFp32WLi64ELi8ELi128EEv26Group_norm_nhwc_fwd_params,"ax",@progbits
	.align	128
        .global         _Z35group_norm_nhwc_fwd_one_pass_kernelI11Fp32IOFp32WLi64ELi8ELi128EEv26Group_norm_nhwc_fwd_params
        .type           _Z35group_norm_nhwc_fwd_one_pass_kernelI11Fp32IOFp32WLi64ELi8ELi128EEv26Group_norm_nhwc_fwd_params,@function
        .size           _Z35group_norm_nhwc_fwd_one_pass_kernelI11Fp32IOFp32WLi64ELi8ELi128EEv26Group_norm_nhwc_fwd_params,(.L_x_3392 - _Z35group_norm_nhwc_fwd_one_pass_kernelI11Fp32IOFp32WLi64ELi8ELi128EEv26Group_norm_nhwc_fwd_params)
        .other          _Z35group_norm_nhwc_fwd_one_pass_kernelI11Fp32IOFp32WLi64ELi8ELi128EEv26Group_norm_nhwc_fwd_params,@"STO_CUDA_ENTRY STV_DEFAULT"
_Z35group_norm_nhwc_fwd_one_pass_kernelI11Fp32IOFp32WLi64ELi8ELi128EEv26Group_norm_nhwc_fwd_params:
.text._Z35group_norm_nhwc_fwd_one_pass_kernelI11Fp32IOFp32WLi64ELi8ELi128EEv26Group_norm_nhwc_fwd_params:
        /* <DEDUP_REMOVED lines=11> */
[----:B------:R-:W-:Y:S01]  /*00b0*/  MOV R6, R0 ;  /* 0x0000000000067202 */ /* 0x000fe20000000f00 */
[----:B------:R-:W-:-:S05]  /*00c0*/  ULDC.U8 UR10, c[0x0][0x28c] ;  /* 0x0000a300000a7ab9 */ /* 0x000fca0000000000 */
[----:B------:R-:W1:Y:S08]  /*00d0*/  LDC R4, c[0x0][0x294] ;  /* 0x0000a500ff047b82 */ /* 0x000e700000000800 */
[----:B------:R-:W2:Y:S01]  /*00e0*/  LDC R3, c[0x0][0x10] ;  /* 0x00000400ff037b82 */ /* 0x000ea20000000800 */
[----:B0-----:R-:W-:-:S05]  /*00f0*/  SHF.R.U32.HI R17, RZ, 0x2, R2 ;  /* 0x00000002ff117819 */ /* 0x001fca0000011602 */
[----:B-1----:R-:W-:Y:S01]  /*0100*/  IMAD R17, R4, UR7, R17 ;  /* 0x0000000704117c24 */ /* 0x002fe2000f8e0211 */
[----:B------:R-:W-:-:S04]  /*0110*/  HFMA2.MMA R4, -RZ, RZ, 0, 0 ;  /* 0x00000000ff047435 */ /* 0x000fc800000001ff */
[----:B------:R-:W-:Y:S02]  /*0120*/  ISETP.GE.U32.AND P1, PT, R17, UR8, PT ;  /* 0x0000000811007c0c */ /* 0x000fe4000bf26070 */
[----:B------:R-:W-:-:S04]  /*0130*/  SHF.R.S32.HI R5, RZ, 0x1f, R17 ;  /* 0x0000001fff057819 */ /* 0x000fc80000011411 */
[----:B------:R-:W-:Y:S01]  /*0140*/  ISETP.GE.AND.EX P1, PT, R5, UR9, PT, P1 ;  /* 0x0000000905007c0c */ /* 0x000fe2000bf26310 */
[----:B------:R-:W-:-:S03]  /*0150*/  ULDC.64 UR8, c[0x0][0x208] ;  /* 0x0000820000087ab9 */ /* 0x000fc60000000a00 */
[----:B--2---:R-:W-:-:S13]  /*0160*/  ISETP.LT.U32.AND P1, PT, R2, 0x80, !P1 ;  /* 0x000000800200780c */ /* 0x004fda0004f21070 */
.L_x_2911:
[----:B01----:R-:W0:Y:S01]  /*0170*/  LDC R9, c[0x0][0x288] ;  /* 0x0000a200ff097b82 */ /* 0x003e220000000800 */
[----:B------:R-:W-:Y:S01]  /*0180*/  IABS R12, R6 ;  /* 0x00000006000c7213 */ /* 0x000fe20000000000 */
[----:B------:R-:W-:-:S06]  /*0190*/  ULDC.64 UR12, c[0x0][0x278] ;  /* 0x00009e00000c7ab9 */ /* 0x000fcc0000000a00 */
        /* <DEDUP_REMOVED lines=9> */
[----:B------:R-:W-:-:S04]  /*0230*/  IMAD R13, R13, R8, RZ ;  /* 0x000000080d0d7224 */ /* 0x000fc800078e02ff */
[----:B------:R-:W-:Y:S01]  /*0240*/  IMAD.HI.U32 R11, R11, R13, R10 ;  /* 0x0000000d0b0b7227 */ /* 0x000fe200078e000a */
[----:B------:R-:W-:Y:S01]  /*0250*/  SHF.R.U32.HI R10, RZ, 0x2, R2 ;  /* 0x00000002ff0a7819 */ /* 0x000fe20000011602 */
[----:B------:R-:W0:Y:S04]  /*0260*/  LDC R13, c[0x0][0x294] ;  /* 0x0000a500ff0d7b82 */ /* 0x000e280000000800 */
[----:B------:R-:W-:-:S05]  /*0270*/  IMAD.HI.U32 R11, R11, R12, RZ ;  /* 0x0000000c0b0b7227 */ /* 0x000fca00078e00ff */
[----:B------:R-:W-:-:S05]  /*0280*/  IADD3 R7, -R11, RZ, RZ ;  /* 0x000000ff0b077210 */ /* 0x000fca0007ffe1ff */
[----:B------:R-:W-:-:S05]  /*0290*/  IMAD R7, R8, R7, R12 ;  /* 0x0000000708077224 */ /* 0x000fca00078e020c */
[----:B------:R-:W-:-:S13]  /*02a0*/  ISETP.GT.U32.AND P0, PT, R8, R7, PT ;  /* 0x000000070800720c */ /* 0x000fda0003f04070 */
[-C--:B------:R-:W-:Y:S02]  /*02b0*/  @!P0 IADD3 R7, R7, -R8.reuse, RZ ;  /* 0x8000000807078210 */ /* 0x080fe40007ffe0ff */
[----:B------:R-:W-:Y:S02]  /*02c0*/  @!P0 IADD3 R11, R11, 0x1, RZ ;  /* 0x000000010b0b8810 */ /* 0x000fe40007ffe0ff */
[----:B------:R-:W-:Y:S01]  /*02d0*/  ISETP.GE.U32.AND P4, PT, R7, R8, PT ;  /* 0x000000080700720c */ /* 0x000fe20003f86070 */
[----:B0-----:R-:W-:Y:S01]  /*02e0*/  IMAD R7, R13, UR7, R10 ;  /* 0x000000070d077c24 */ /* 0x001fe2000f8e020a */
[----:B------:R-:W-:-:S04]  /*02f0*/  LOP3.LUT R8, R6, R9, RZ, 0x3c, !PT ;  /* 0x0000000906087212 */ /* 0x000fc800078e3cff */
[----:B------:R-:W-:Y:S02]  /*0300*/  IADD3 R21, R7, 0x20, RZ ;  /* 0x0000002007157810 */ /* 0x000fe40007ffe0ff */
[----:B------:R-:W-:Y:S02]  /*0310*/  ISETP.GE.AND P2, PT, R8, RZ, PT ;  /* 0x000000ff0800720c */ /* 0x000fe40003f46270 */
[----:B------:R-:W-:Y:S02]  /*0320*/  ISETP.GE.U32.AND P0, PT, R21, UR12, PT ;  /* 0x0000000c15007c0c */ /* 0x000fe4000bf06070 */
[----:B------:R-:W-:Y:S02]  /*0330*/  SHF.R.S32.HI R19, RZ, 0x1f, R21 ;  /* 0x0000001fff137819 */ /* 0x000fe40000011415 */
[----:B------:R-:W-:Y:S02]  /*0340*/  @P4 IADD3 R11, R11, 0x1, RZ ;  /* 0x000000010b0b4810 */ /* 0x000fe40007ffe0ff */
[----:B------:R-:W-:Y:S01]  /*0350*/  ISETP.GE.AND.EX P0, PT, R19, UR13, PT, P0 ;  /* 0x0000000d13007c0c */ /* 0x000fe2000bf06300 */
[----:B------:R-:W-:Y:S01]  /*0360*/  ULDC.64 UR12, c[0x0][0x280] ;  /* 0x0000a000000c7ab9 */ /* 0x000fe20000000a00 */
[----:B------:R-:W-:-:S02]  /*0370*/  MOV R23, R11 ;  /* 0x0000000b00177202 */ /* 0x000fc40000000f00 */
[C---:B------:R-:W-:Y:S02]  /*0380*/  ISETP.LT.U32.AND P0, PT, R2.reuse, 0x80, !P0 ;  /* 0x000000800200780c */ /* 0x040fe40004701070 */
[----:B------:R-:W-:Y:S02]  /*0390*/  @!P2 IADD3 R23, -R23, RZ, RZ ;  /* 0x000000ff1717a210 */ /* 0x000fe40007ffe1ff */
[----:B------:R-:W-:Y:S02]  /*03a0*/  @!P3 LOP3.LUT R23, RZ, R9, RZ, 0x33, !PT ;  /* 0x00000009ff17b212 */ /* 0x000fe400078e33ff */
[----:B------:R-:W-:Y:S02]  /*03b0*/  SHF.L.U32 R8, R2, 0x1, RZ ;  /* 0x0000000102087819 */ /* 0x000fe400000006ff */
[----:B------:R-:W-:Y:S02]  /*03c0*/  IADD3 R10, -R23, RZ, RZ ;  /* 0x000000ff170a7210 */ /* 0x000fe40007ffe1ff */
[----:B------:R-:W-:-:S02]  /*03d0*/  LOP3.LUT R8, R8, 0x6, RZ, 0xc0, !PT ;  /* 0x0000000608087812 */ /* 0x000fc400078ec0ff */
[----:B------:R-:W-:Y:S01]  /*03e0*/  SHF.R.S32.HI R16, RZ, 0x1f, R23 ;  /* 0x0000001fff107819 */ /* 0x000fe20000011417 */
[----:B------:R-:W0:Y:S01]  /*03f0*/  @P0 LDC.64 R12, c[0x0][0x270] ;  /* 0x00009c00ff0c0b82 */ /* 0x000e220000000a00 */
[----:B------:R-:W-:-:S03]  /*0400*/  IMAD R9, R9, R10, R6 ;  /* 0x0000000a09097224 */ /* 0x000fc600078e0206 */
[----:B------:R-:W-:Y:S02]  /*0410*/  IMAD R16, R16, UR12, RZ ;  /* 0x0000000c10107c24 */ /* 0x000fe4000f8e02ff */
[----:B------:R-:W-:Y:S02]  /*0420*/  LEA R26, R9, R8, 0x3 ;  /* 0x00000008091a7211 */ /* 0x000fe400078e18ff */
[----:B------:R-:W2:Y:S01]  /*0430*/  @P1 LDC.64 R10, c[0x0][0x220] ;  /* 0x00008800ff0a1b82 */ /* 0x000ea20000000a00 */
[----:B------:R-:W-:Y:S01]  /*0440*/  IMAD R25, R23, UR13, R16 ;  /* 0x0000000d17197c24 */ /* 0x000fe2000f8e0210 */
[--C-:B------:R-:W-:Y:S01]  /*0450*/  SHF.R.S32.HI R27, RZ, 0x1f, R26.reuse ;  /* 0x0000001fff1b7819 */ /* 0x100fe2000001141a */
[----:B-1----:R-:W-:Y:S02]  /*0460*/  @P1 IMAD R16, R5, R14, RZ ;  /* 0x0000000e05101224 */ /* 0x002fe400078e02ff */
[----:B------:R-:W-:-:S03]  /*0470*/  IMAD.WIDE.U32 R22, R23, UR12, R26 ;  /* 0x0000000c17167c25 */ /* 0x000fc6000f8e001a */
[----:B------:R-:W1:Y:S02]  /*0480*/  @P0 LDC.64 R8, c[0x0][0x220] ;  /* 0x00008800ff080b82 */ /* 0x000e640000000a00 */
[----:B------:R-:W-:Y:S02]  /*0490*/  IADD3 R25, R23, R25, RZ ;  /* 0x0000001917197210 */ /* 0x000fe40007ffe0ff */
[----:B------:R-:W-:Y:S01]  /*04a0*/  @P1 MOV R24, R22 ;  /* 0x0000001600181202 */ /* 0x000fe20000000f00 */
[----:B0-----:R-:W-:Y:S02]  /*04b0*/  @P0 IMAD R18, R19, R12, RZ ;  /* 0x0000000c13120224 */ /* 0x001fe400078e02ff */
[C---:B------:R-:W-:Y:S01]  /*04c0*/  @P1 IMAD R19, R17.reuse, R15, R16 ;  /* 0x0000000f11131224 */ /* 0x040fe200078e0210 */
[----:B------:R-:W-:Y:S01]  /*04d0*/  @P0 MOV R16, R22 ;  /* 0x0000001600100202 */ /* 0x000fe20000000f00 */
[----:B------:R-:W-:Y:S01]  /*04e0*/  @P1 IMAD.WIDE.U32 R14, R17, R14, R24 ;  /* 0x0000000e110e1225 */ /* 0x000fe200078e0018 */
[----:B------:R-:W-:-:S03]  /*04f0*/  @P0 MOV R17, R25 ;  /* 0x0000001900110202 */ /* 0x000fc60000000f00 */
[----:B------:R-:W-:Y:S01]  /*0500*/  @P0 IMAD R29, R21, R13, R18 ;  /* 0x0000000d151d0224 */ /* 0x000fe200078e0212 */
[----:B------:R-:W-:Y:S01]  /*0510*/  @P1 IADD3 R19, R15, R19, RZ ;  /* 0x000000130f131210 */ /* 0x000fe20007ffe0ff */
[----:B------:R-:W-:Y:S01]  /*0520*/  @P0 IMAD.WIDE.U32 R12, R21, R12, R16 ;  /* 0x0000000c150c0225 */ /* 0x000fe200078e0010 */
[C---:B--2---:R-:W-:Y:S02]  /*0530*/  @P1 LEA R10, P2, R14.reuse, R10, 0x2 ;  /* 0x0000000a0e0a1211 */ /* 0x044fe400078410ff */
[----:B------:R-:W-:Y:S02]  /*0540*/  CS2R R16, SRZ ;  /* 0x0000000000107805 */ /* 0x000fe4000001ff00 */
[----:B------:R-:W-:Y:S02]  /*0550*/  @P1 LEA.HI.X R11, R14, R11, R19, 0x2, P2 ;  /* 0x0000000b0e0b1211 */ /* 0x000fe400010f1413 */
[----:B------:R-:W-:Y:S02]  /*0560*/  CS2R R14, SRZ ;  /* 0x00000000000e7805 */ /* 0x000fe4000001ff00 */
[----:B------:R-:W-:-:S02]  /*0570*/  @P0 IADD3 R29, R13, R29, RZ ;  /* 0x0000001d0d1d0210 */ /* 0x000fc40007ffe0ff */
[C---:B-1----:R-:W-:Y:S02]  /*0580*/  @P0 LEA R8, P3, R12.reuse, R8, 0x2 ;  /* 0x000000080c080211 */ /* 0x042fe400078610ff */
[----:B------:R0:W2:Y:S02]  /*0590*/  @P1 LDG.E.64 R14, desc[UR8][R10.64] ;  /* 0x000000080a0e1981 */ /* 0x0000a4000c1e1b00 */
[----:B------:R-:W-:-:S05]  /*05a0*/  @P0 LEA.HI.X R9, R12, R9, R29, 0x2, P3 ;  /* 0x000000090c090211 */ /* 0x000fca00018f141d */
[----:B------:R-:W3:Y:S01]  /*05b0*/  @P0 LDG.E.64 R16, desc[UR8][R8.64] ;  /* 0x0000000808100981 */ /* 0x000ee2000c1e1b00 */
[----:B------:R-:W1:Y:S02]  /*05c0*/  S2R R12, SR_LANEID ;  /* 0x00000000000c7919 */ /* 0x000e640000000000 */
[C---:B-1----:R-:W-:Y:S01]  /*05d0*/  ISETP.GT.AND P0, PT, R12.reuse, 0x1e, PT ;  /* 0x0000001e0c00780c */ /* 0x042fe20003f04270 */
[----:B------:R-:W1:Y:S01]  /*05e0*/  S2UR UR6, SR_CgaCtaId ;  /* 0x00000000000679c3 */ /* 0x000e620000008800 */
[----:B0-----:R-:W-:Y:S01]  /*05f0*/  SHF.R.S32.HI R11, RZ, 0x1f, R2 ;  /* 0x0000001fff0b7819 */ /* 0x001fe20000011402 */
[----:B------:R-:W-:Y:S01]  /*0600*/  UMOV UR5, 0x400 ;  /* 0x0000040000057882 */ /* 0x000fe20000000000 */
[----:B------:R-:W-:Y:S02]  /*0610*/  ISETP.NE.AND P3, PT, R12, RZ, PT ;  /* 0x000000ff0c00720c */ /* 0x000fe40003f65270 */
[----:B------:R-:W-:Y:S02]  /*0620*/  LEA.HI R11, R11, R2, RZ, 0x5 ;  /* 0x000000020b0b7211 */ /* 0x000fe400078f28ff */
[----:B------:R-:W-:-:S02]  /*0630*/  ISETP.NE.AND P2, PT, R2, RZ, PT ;  /* 0x000000ff0200720c */ /* 0x000fc40003f45270 */
[----:B------:R-:W-:Y:S01]  /*0640*/  SHF.R.S32.HI R11, RZ, 0x5, R11 ;  /* 0x00000005ff0b7819 */ /* 0x000fe2000001140b */
[----:B------:R-:W-:Y:S01]  /*0650*/  BSSY B0, `(.L_x_2893) ;  /* 0x0000034000007945 */ /* 0x000fe20003800000 */
[----:B-1----:R-:W-:-:S06]  /*0660*/  ULEA UR5, UR6, UR5, 0x18 ;  /* 0x0000000506057291 */ /* 0x002fcc000f8ec03f */
[----:B------:R-:W-:Y:S01]  /*0670*/  LEA R11, R11, UR5, 0x3 ;  /* 0x000000050b0b7c11 */ /* 0x000fe2000f8e18ff */
[----:B--2---:R-:W-:Y:S01]  /*0680*/  FADD.FTZ R13, R14, R15 ;  /* 0x0000000f0e0d7221 */ /* 0x004fe20000010000 */
[----:B------:R-:W-:-:S03]  /*0690*/  FMUL.FTZ R19, R15, R15 ;  /* 0x0000000f0f137220 */ /* 0x000fc60000410000 */
[----:B------:R-:W-:Y:S01]  /*06a0*/  FADD.FTZ R13, RZ, R13 ;  /* 0x0000000dff0d7221 */ /* 0x000fe20000010000 */
[----:B------:R-:W-:Y:S01]  /*06b0*/  FFMA.FTZ R19, R14, R14, R19 ;  /* 0x0000000e0e137223 */ /* 0x000fe20000010013 */
[C---:B---3--:R-:W-:Y:S01]  /*06c0*/  FADD.FTZ R18, R16.reuse, R17 ;  /* 0x0000001110127221 */ /* 0x048fe20000010000 */
[----:B------:R-:W-:Y:S02]  /*06d0*/  FMUL.FTZ R21, R17, R17 ;  /* 0x0000001111157220 */ /* 0x000fe40000410000 */
[----:B------:R-:W-:Y:S01]  /*06e0*/  FADD.FTZ R19, RZ, R19 ;  /* 0x00000013ff137221 */ /* 0x000fe20000010000 */
[----:B------:R-:W-:Y:S01]  /*06f0*/  FADD.FTZ R10, R13, R18 ;  /* 0x000000120d0a7221 */ /* 0x000fe20000010000 */
[----:B------:R-:W-:-:S04]  /*0700*/  FFMA.FTZ R20, R16, R16, R21 ;  /* 0x0000001010147223 */ /* 0x000fc80000010015 */
[----:B------:R-:W-:Y:S01]  /*0710*/  FADD.FTZ R13, R19, R20 ;  /* 0x00000014130d7221 */ /* 0x000fe20000010000 */
        /* <DEDUP_REMOVED lines=24> */
[----:B------:R-:W-:-:S05]  /*08a0*/  MOV R12, R10 ;  /* 0x0000000a000c7202 */ /* 0x000fca0000000f00 */
[----:B------:R0:W-:Y:S01]  /*08b0*/  @!P3 STS.64 [R11+0x8], R12 ;  /* 0x0000080c0b00b388 */ /* 0x0001e20000000a00 */
[----:B------:R-:W-:Y:S06]  /*08c0*/  BAR.SYNC.DEFER_BLOCKING 0x0 ;  /* 0x0000000000007b1d */ /* 0x000fec0000010000 */
[----:B------:R-:W-:Y:S05]  /*08d0*/  @P2 BRA `(.L_x_2894) ;  /* 0x00000000002c2947 */ /* 0x000fea0003800000 */
[----:B------:R-:W1:Y:S01]  /*08e0*/  S2UR UR6, SR_CgaCtaId ;  /* 0x00000000000679c3 */ /* 0x000e620000008800 */
[----:B------:R-:W-:Y:S02]  /*08f0*/  UMOV UR5, 0x400 ;  /* 0x0000040000057882 */ /* 0x000fe40000000000 */
[----:B-1----:R-:W-:-:S09]  /*0900*/  ULEA UR5, UR6, UR5, 0x18 ;  /* 0x0000000506057291 */ /* 0x002fd2000f8ec03f */
[----:B0-----:R-:W0:Y:S04]  /*0910*/  LDS.128 R8, [UR5+0x10] ;  /* 0x00001005ff087984 */ /* 0x001e280008000c00 */
[----:B------:R-:W1:Y:S01]  /*0920*/  LDS.64 R18, [UR5+0x20] ;  /* 0x00002005ff127984 */ /* 0x000e620008000a00 */
[----:B0-----:R-:W-:Y:S01]  /*0930*/  FADD.FTZ R21, R12, R8 ;  /* 0x000000080c157221 */ /* 0x001fe20000010000 */
[----:B------:R-:W-:-:S03]  /*0940*/  FADD.FTZ R8, R13, R9 ;  /* 0x000000090d087221 */ /* 0x000fc60000010000 */
[----:B------:R-:W-:Y:S01]  /*0950*/  FADD.FTZ R21, R21, R10 ;  /* 0x0000000a15157221 */ /* 0x000fe20000010000 */
[----:B------:R-:W-:-:S03]  /*0960*/  FADD.FTZ R8, R8, R11 ;  /* 0x0000000b08087221 */ /* 0x000fc60000010000 */
[----:B-1----:R-:W-:Y:S01]  /*0970*/  FADD.FTZ R12, R21, R18 ;  /* 0x00000012150c7221 */ /* 0x002fe20000010000 */
[----:B------:R-:W-:-:S07]  /*0980*/  FADD.FTZ R13, R8, R19 ;  /* 0x00000013080d7221 */ /* 0x000fce0000010000 */
.L_x_2894:
[----:B------:R-:W-:Y:S05]  /*0990*/  BSYNC B0 ;  /* 0x0000000000007941 */ /* 0x000fea0003800000 */
.L_x_2893:
[----:B------:R-:W1:Y:S02]  /*09a0*/  LDC R8, c[0x0][0xc] ;  /* 0x00000300ff087b82 */ /* 0x000e640000000800 */
[----:B-1----:R-:W-:-:S13]  /*09b0*/  ISETP.GE.U32.AND P0, PT, R8, 0x2, PT ;  /* 0x000000020800780c */ /* 0x002fda0003f06070 */
        /* <DEDUP_REMOVED lines=26> */
.L_x_2897:
[----:B0-----:R-:W2:Y:S04]  /*0b60*/  LDG.E.STRONG.GPU R9, desc[UR8][R10.64] ;  /* 0x000000080a097981 */ /* 0x001ea8000c1ef900 */
[----:B--2---:R-:W-:Y:S01]  /*0b70*/  CCTL.IVALL ;  /* 0x00000000ff00798f */ /* 0x004fe20002000000 */
[----:B------:R-:W-:Y:S05]  /*0b80*/  YIELD ;  /* 0x0000000000007946 */ /* 0x000fea0003800000 */
[----:B------:R-:W-:-:S13]  /*0b90*/  ISETP.NE.AND P0, PT, R9, R20, PT ;  /* 0x000000140900720c */ /* 0x000fda0003f05270 */
[----:B------:R-:W-:Y:S05]  /*0ba0*/  @P0 BRA `(.L_x_2897) ;  /* 0xfffffffc00ec0947 */ /* 0x000fea000383ffff */
.L_x_2896:
        /* <DEDUP_REMOVED lines=17> */
.L_x_2901:
[C---:B------:R-:W-:Y:S02]  /*0cc0*/  ISETP.EQ.OR P5, PT, R20.reuse, UR7, P2 ;  /* 0x0000000714007c0c */ /* 0x040fe400097a2670 */
[----:B------:R-:W-:-:S04]  /*0cd0*/  IADD3 R10, R20, 0x1, RZ ;  /* 0x00000001140a7810 */ /* 0x000fc80007ffe0ff */
[----:B------:R-:W-:-:S07]  /*0ce0*/  ISETP.EQ.OR P3, PT, R10, UR7, P2 ;  /* 0x000000070a007c0c */ /* 0x000fce0009762670 */
[----:B------:R-:W-:-:S04]  /*0cf0*/  @!P5 IMAD R19, R3, R20, R0 ;  /* 0x000000140313d224 */ /* 0x000fc800078e0200 */
[----:B------:R-:W-:-:S04]  /*0d00*/  @!P5 IMAD.WIDE.U32 R18, R19, 0x8, R28 ;  /* 0x000000081312d825 */ /* 0x000fc800078e001c */
[----:B------:R-:W-:Y:S02]  /*0d10*/  @!P3 IMAD R11, R3, R10, R0 ;  /* 0x0000000a030bb224 */ /* 0x000fe400078e0200 */
[----:B------:R-:W2:Y:S02]  /*0d20*/  @!P5 LDG.E.64 R18, desc[UR8][R18.64] ;  /* 0x000000081212d981 */ /* 0x000ea4000c1e1b00 */
[----:B------:R-:W-:-:S06]  /*0d30*/  @!P3 IMAD.WIDE.U32 R10, R11, 0x8, R28 ;  /* 0x000000080b0ab825 */ /* 0x000fcc00078e001c */
[----:B------:R-:W3:Y:S01]  /*0d40*/  @!P3 LDG.E.64 R10, desc[UR8][R10.64] ;  /* 0x000000080a0ab981 */ /* 0x000ee2000c1e1b00 */
[----:B------:R-:W-:-:S04]  /*0d50*/  IADD3 R21, R20, 0x2, RZ ;  /* 0x0000000214157810 */ /* 0x000fc80007ffe0ff */
[----:B------:R-:W-:-:S13]  /*0d60*/  ISETP.EQ.OR P4, PT, R21, UR7, P2 ;  /* 0x0000000715007c0c */ /* 0x000fda0009782670 */
[----:B------:R-:W-:Y:S02]  /*0d70*/  @!P4 IMAD R21, R3, R21, R0 ;  /* 0x000000150315c224 */ /* 0x000fe400078e0200 */
[----:B--2---:R-:W-:Y:S01]  /*0d80*/  @!P5 FADD.FTZ R12, R12, R18 ;  /* 0x000000120c0cd221 */ /* 0x004fe20000010000 */
[----:B------:R-:W-:Y:S01]  /*0d90*/  @!P5 FADD.FTZ R13, R13, R19 ;  /* 0x000000130d0dd221 */ /* 0x000fe20000010000 */
[----:B------:R-:W-:-:S04]  /*0da0*/  @!P4 IMAD.WIDE.U32 R18, R21, 0x8, R28 ;  /* 0x000000081512c825 */ /* 0x000fc800078e001c */
[----:B---3--:R-:W-:Y:S01]  /*0db0*/  @!P3 FADD.FTZ R12, R12, R10 ;  /* 0x0000000a0c0cb221 */ /* 0x008fe20000010000 */
[----:B------:R-:W-:Y:S01]  /*0dc0*/  IADD3 R10, R20, 0x3, RZ ;  /* 0x00000003140a7810 */ /* 0x000fe20007ffe0ff */
[----:B------:R-:W-:Y:S01]  /*0dd0*/  @!P3 FADD.FTZ R13, R13, R11 ;  /* 0x0000000b0d0db221 */ /* 0x000fe20000010000 */
[----:B------:R-:W2:Y:S02]  /*0de0*/  @!P4 LDG.E.64 R18, desc[UR8][R18.64] ;  /* 0x000000081212c981 */ /* 0x000ea4000c1e1b00 */
[----:B------:R-:W-:-:S13]  /*0df0*/  ISETP.EQ.OR P5, PT, R10, UR7, P2 ;  /* 0x000000070a007c0c */ /* 0x000fda00097a2670 */
[----:B------:R-:W-:-:S04]  /*0e00*/  @!P5 IMAD R21, R3, R10, R0 ;  /* 0x0000000a0315d224 */ /* 0x000fc800078e0200 */
[----:B------:R-:W-:-:S06]  /*0e10*/  @!P5 IMAD.WIDE.U32 R10, R21, 0x8, R28 ;  /* 0x00000008150ad825 */ /* 0x000fcc00078e001c */
[----:B------:R-:W3:Y:S01]  /*0e20*/  @!P5 LDG.E.64 R10, desc[UR8][R10.64] ;  /* 0x000000080a0ad981 */ /* 0x000ee2000c1e1b00 */
[----:B------:R-:W-:-:S04]  /*0e30*/  IADD3 R21, R20, 0x4, RZ ;  /* 0x0000000414157810 */ /* 0x000fc80007ffe0ff */
[----:B------:R-:W-:-:S13]  /*0e40*/  ISETP.EQ.OR P3, PT, R21, UR7, P2 ;  /* 0x0000000715007c0c */ /* 0x000fda0009762670 */
[----:B------:R-:W-:Y:S02]  /*0e50*/  @!P3 IMAD R21, R3, R21, R0 ;  /* 0x000000150315b224 */ /* 0x000fe400078e0200 */
[----:B--2---:R-:W-:Y:S01]  /*0e60*/  @!P4 FADD.FTZ R12, R12, R18 ;  /* 0x000000120c0cc221 */ /* 0x004fe20000010000 */
[----:B------:R-:W-:Y:S01]  /*0e70*/  @!P4 FADD.FTZ R13, R13, R19 ;  /* 0x000000130d0dc221 */ /* 0x000fe20000010000 */
[----:B------:R-:W-:-:S06]  /*0e80*/  @!P3 IMAD.WIDE.U32 R18, R21, 0x8, R28 ;  /* 0x000000081512b825 */ /* 0x000fcc00078e001c */
[----:B------:R-:W2:Y:S01]  /*0e90*/  @!P3 LDG.E.64 R18, desc[UR8][R18.64] ;  /* 0x000000081212b981 */ /* 0x000ea2000c1e1b00 */
[----:B---3--:R-:W-:Y:S01]  /*0ea0*/  @!P5 FADD.FTZ R12, R12, R10 ;  /* 0x0000000a0c0cd221 */ /* 0x008fe20000010000 */
[----:B------:R-:W-:-:S04]  /*0eb0*/  IADD3 R10, R20, 0x5, RZ ;  /* 0x00000005140a7810 */ /* 0x000fc80007ffe0ff */
[----:B------:R-:W-:Y:S01]  /*0ec0*/  ISETP.EQ.OR P4, PT, R10, UR7, P2 ;  /* 0x000000070a007c0c */ /* 0x000fe20009782670 */
[----:B------:R-:W-:-:S12]  /*0ed0*/  @!P5 FADD.FTZ R13, R13, R11 ;  /* 0x0000000b0d0dd221 */ /* 0x000fd80000010000 */
        /* <DEDUP_REMOVED lines=59> */
[----:B------:R-:W-:Y:S01]  /*1290*/  IADD3 R21, R20, 0xf, RZ ;  /* 0x0000000f14157810 */ /* 0x000fe20007ffe0ff */
[----:B--2---:R-:W-:Y:S01]  /*12a0*/  @!P5 FADD.FTZ R12, R12, R18 ;  /* 0x000000120c0cd221 */ /* 0x004fe20000010000 */
[----:B------:R-:W-:Y:S01]  /*12b0*/  IADD3 R18, R20, 0xe, RZ ;  /* 0x0000000e14127810 */ /* 0x000fe20007ffe0ff */
[----:B------:R-:W-:-:S03]  /*12c0*/  @!P5 FADD.FTZ R13, R13, R19 ;  /* 0x000000130d0dd221 */ /* 0x000fc60000010000 */
[----:B------:R-:W-:Y:S02]  /*12d0*/  ISETP.EQ.OR P4, PT, R18, UR7, P2 ;  /* 0x0000000712007c0c */ /* 0x000fe40009782670 */
[----:B------:R-:W-:-:S11]  /*12e0*/  ISETP.EQ.OR P5, PT, R21, UR7, P2 ;  /* 0x0000000715007c0c */ /* 0x000fd600097a2670 */
[C-C-:B------:R-:W-:Y:S02]  /*12f0*/  @!P4 IMAD R19, R3.reuse, R18, R0.reuse ;  /* 0x000000120313c224 */ /* 0x140fe400078e0200 */
[----:B------:R-:W-:Y:S02]  /*1300*/  @!P5 IMAD R21, R3, R21, R0 ;  /* 0x000000150315d224 */ /* 0x000fe400078e0200 */
[----:B------:R-:W-:-:S06]  /*1310*/  @!P4 IMAD.WIDE.U32 R18, R19, 0x8, R28 ;  /* 0x000000081312c825 */ /* 0x000fcc00078e001c */
[----:B------:R-:W2:Y:S01]  /*1320*/  @!P4 LDG.E.64 R18, desc[UR8][R18.64] ;  /* 0x000000081212c981 */ /* 0x000ea2000c1e1b00 */
[----:B---3--:R-:W-:Y:S01]  /*1330*/  @!P3 FADD.FTZ R12, R12, R10 ;  /* 0x0000000a0c0cb221 */ /* 0x008fe20000010000 */
[----:B------:R-:W-:Y:S01]  /*1340*/  @!P3 FADD.FTZ R13, R13, R11 ;  /* 0x0000000b0d0db221 */ /* 0x000fe20000010000 */
[----:B------:R-:W-:-:S06]  /*1350*/  @!P5 IMAD.WIDE.U32 R10, R21, 0x8, R28 ;  /* 0x00000008150ad825 */ /* 0x000fcc00078e001c */
[----:B------:R-:W3:Y:S01]  /*1360*/  @!P5 LDG.E.64 R10, desc[UR8][R10.64] ;  /* 0x000000080a0ad981 */ /* 0x000ee2000c1e1b00 */
[----:B------:R-:W-:-:S04]  /*1370*/  IADD3 R9, R9, -0x10, RZ ;  /* 0xfffffff009097810 */ /* 0x000fc80007ffe0ff */
[----:B------:R-:W-:Y:S02]  /*1380*/  ISETP.GT.AND P3, PT, R9, 0xc, PT ;  /* 0x0000000c0900780c */ /* 0x000fe40003f64270 */
[----:B------:R-:W-:Y:S01]  /*1390*/  IADD3 R20, R20, 0x10, RZ ;  /* 0x0000001014147810 */ /* 0x000fe20007ffe0ff */
[----:B--2---:R-:W-:Y:S01]  /*13a0*/  @!P4 FADD.FTZ R12, R12, R18 ;  /* 0x000000120c0cc221 */ /* 0x004fe20000010000 */
[----:B------:R-:W-:-:S03]  /*13b0*/  @!P4 FADD.FTZ R13, R13, R19 ;  /* 0x000000130d0dc221 */ /* 0x000fc60000010000 */
[----:B---3--:R-:W-:Y:S01]  /*13c0*/  @!P5 FADD.FTZ R12, R12, R10 ;  /* 0x0000000a0c0cd221 */ /* 0x008fe20000010000 */
[----:B------:R-:W-:-:S05]  /*13d0*/  @!P5 FADD.FTZ R13, R13, R11 ;  /* 0x0000000b0d0dd221 */ /* 0x000fca0000010000 */
[----:B------:R-:W-:Y:S05]  /*13e0*/  @P3 BRA `(.L_x_2901) ;  /* 0xfffffff800343947 */ /* 0x000fea000383ffff */
.L_x_2900:
        /* <DEDUP_REMOVED lines=11> */
[C---:B------:R-:W-:Y:S01]  /*14a0*/  IADD3 R21, R20.reuse, 0x3, RZ ;  /* 0x0000000314157810 */ /* 0x040fe20007ffe0ff */
[----:B--2---:R-:W-:Y:S01]  /*14b0*/  @!P0 FADD.FTZ R13, R13, R11 ;  /* 0x0000000b0d0d8221 */ /* 0x004fe20000010000 */
[----:B------:R-:W-:Y:S01]  /*14c0*/  IADD3 R11, R20, 0x2, RZ ;  /* 0x00000002140b7810 */ /* 0x000fe20007ffe0ff */
[----:B------:R-:W-:Y:S01]  /*14d0*/  @!P0 FADD.FTZ R12, R12, R10 ;  /* 0x0000000a0c0c8221 */ /* 0x000fe20000010000 */
[----:B------:R-:W-:Y:S02]  /*14e0*/  ISETP.EQ.OR P0, PT, R21, UR7, P2 ;  /* 0x0000000715007c0c */ /* 0x000fe40009702670 */
[----:B------:R-:W-:Y:S01]  /*14f0*/  ISETP.EQ.OR P4, PT, R11, UR7, P2 ;  /* 0x000000070b007c0c */ /* 0x000fe20009782670 */
[----:B---3--:R-:W-:Y:S01]  /*1500*/  @!P3 FADD.FTZ R13, R13, R19 ;  /* 0x000000130d0db221 */ /* 0x008fe20000010000 */
[----:B------:R-:W-:-:S09]  /*1510*/  @!P3 FADD.FTZ R12, R12, R18 ;  /* 0x000000120c0cb221 */ /* 0x000fd20000010000 */
[C-C-:B------:R-:W-:Y:S02]  /*1520*/  @!P0 IMAD R19, R3.reuse, R21, R0.reuse ;  /* 0x0000001503138224 */ /* 0x140fe400078e0200 */
[----:B------:R-:W-:-:S04]  /*1530*/  @!P4 IMAD R11, R3, R11, R0 ;  /* 0x0000000b030bc224 */ /* 0x000fc800078e0200 */
[----:B------:R-:W-:-:S04]  /*1540*/  @!P4 IMAD.WIDE.U32 R10, R11, 0x8, R28 ;  /* 0x000000080b0ac825 */ /* 0x000fc800078e001c */
[----:B------:R-:W-:Y:S02]  /*1550*/  @!P0 IMAD.WIDE.U32 R18, R19, 0x8, R28 ;  /* 0x0000000813128825 */ /* 0x000fe400078e001c */
[----:B------:R-:W2:Y:S04]  /*1560*/  @!P4 LDG.E.64 R10, desc[UR8][R10.64] ;  /* 0x000000080a0ac981 */ /* 0x000ea8000c1e1b00 */
        /* <DEDUP_REMOVED lines=9> */
[----:B------:R-:W2:Y:S03]  /*1600*/  @!P5 LDG.E.64 R10, desc[UR8][R10.64] ;  /* 0x000000080a0ad981 */ /* 0x000ea6000c1e1b00 */
[----:B------:R-:W-:Y:S01]  /*1610*/  ISETP.EQ.OR P3, PT, R18, UR7, P2 ;  /* 0x0000000712007c0c */ /* 0x000fe20009762670 */
[----:B------:R-:W-:-:S12]  /*1620*/  @!P0 FADD.FTZ R13, R13, R19 ;  /* 0x000000130d0d8221 */ /* 0x000fd80000010000 */
[----:B------:R-:W-:-:S04]  /*1630*/  @!P3 IMAD R21, R3, R18, R0 ;  /* 0x000000120315b224 */ /* 0x000fc800078e0200 */
[----:B------:R-:W-:-:S06]  /*1640*/  @!P3 IMAD.WIDE.U32 R18, R21, 0x8, R28 ;  /* 0x000000081512b825 */ /* 0x000fcc00078e001c */
[----:B------:R-:W3:Y:S01]  /*1650*/  @!P3 LDG.E.64 R18, desc[UR8][R18.64] ;  /* 0x000000081212b981 */ /* 0x000ee2000c1e1b00 */
[----:B------:R-:W-:-:S04]  /*1660*/  IADD3 R21, R20, 0x3, RZ ;  /* 0x0000000314157810 */ /* 0x000fc80007ffe0ff */
[----:B------:R-:W-:Y:S01]  /*1670*/  ISETP.EQ.OR P4, PT, R21, UR7, P2 ;  /* 0x0000000715007c0c */ /* 0x000fe20009782670 */
[----:B--2---:R-:W-:Y:S01]  /*1680*/  @!P5 FADD.FTZ R13, R13, R11 ;  /* 0x0000000b0d0dd221 */ /* 0x004fe20000010000 */
[----:B------:R-:W-:-:S04]  /*1690*/  IADD3 R11, R20, 0x2, RZ ;  /* 0x00000002140b7810 */ /* 0x000fc80007ffe0ff */
[----:B------:R-:W-:Y:S01]  /*16a0*/  ISETP.EQ.OR P0, PT, R11, UR7, P2 ;  /* 0x000000070b007c0c */ /* 0x000fe20009702670 */
[----:B------:R-:W-:-:S12]  /*16b0*/  @!P5 FADD.FTZ R12, R12, R10 ;  /* 0x0000000a0c0cd221 */ /* 0x000fd80000010000 */
[----:B------:R-:W-:-:S04]  /*16c0*/  @!P0 IMAD R11, R3, R11, R0 ;  /* 0x0000000b030b8224 */ /* 0x000fc800078e0200 */
[----:B------:R-:W-:-:S04]  /*16d0*/  @!P0 IMAD.WIDE.U32 R10, R11, 0x8, R28 ;  /* 0x000000080b0a8825 */ /* 0x000fc800078e001c */
[----:B---3--:R-:W-:Y:S01]  /*16e0*/  @!P3 FADD.FTZ R13, R13, R19 ;  /* 0x000000130d0db221 */ /* 0x008fe20000010000 */
[----:B------:R-:W-:Y:S02]  /*16f0*/  @!P4 IMAD R19, R3, R21, R0 ;  /* 0x000000150313c224 */ /* 0x000fe400078e0200 */
[----:B------:R-:W-:Y:S01]  /*1700*/  @!P3 FADD.FTZ R12, R12, R18 ;  /* 0x000000120c0cb221 */ /* 0x000fe20000010000 */
[----:B------:R-:W2:Y:S01]  /*1710*/  @!P0 LDG.E.64 R10, desc[UR8][R10.64] ;  /* 0x000000080a0a8981 */ /* 0x000ea2000c1e1b00 */
        /* <DEDUP_REMOVED lines=10> */
.L_x_2902:
[----:B------:R-:W-:-:S13]  /*17c0*/  ISETP.NE.OR P0, PT, R9, RZ, P0 ;  /* 0x000000ff0900720c */ /* 0x000fda0000705670 */
[----:B------:R-:W-:Y:S05]  /*17d0*/  @!P0 BRA `(.L_x_2898) ;  /* 0x00000000007c8947 */ /* 0x000fea0003800000 */
.L_x_2899:
        /* <DEDUP_REMOVED lines=9> */
[----:B------:R-:W-:Y:S01]  /*1870*/  IADD3 R21, R20, 0x3, RZ ;  /* 0x0000000314157810 */ /* 0x000fe20007ffe0ff */
        /* <DEDUP_REMOVED lines=13> */
[----:B------:R-:W-:Y:S02]  /*1950*/  IADD3 R9, R9, -0x4, RZ ;  /* 0xfffffffc09097810 */ /* 0x000fe40007ffe0ff */
[----:B------:R-:W-:Y:S02]  /*1960*/  IADD3 R20, R20, 0x4, RZ ;  /* 0x0000000414147810 */ /* 0x000fe40007ffe0ff */
[----:B------:R-:W-:Y:S01]  /*1970*/  ISETP.NE.AND P3, PT, R9, RZ, PT ;  /* 0x000000ff0900720c */ /* 0x000fe20003f65270 */
[----:B--2---:R-:W-:Y:S01]  /*1980*/  @!P4 FADD.FTZ R12, R12, R18 ;  /* 0x000000120c0cc221 */ /* 0x004fe20000010000 */
[----:B------:R-:W-:-:S03]  /*1990*/  @!P4 FADD.FTZ R13, R13, R19 ;  /* 0x000000130d0dc221 */ /* 0x000fc60000010000 */
[----:B---3--:R-:W-:Y:S01]  /*19a0*/  @!P0 FADD.FTZ R12, R12, R10 ;  /* 0x0000000a0c0c8221 */ /* 0x008fe20000010000 */
[----:B------:R-:W-:-:S07]  /*19b0*/  @!P0 FADD.FTZ R13, R13, R11 ;  /* 0x0000000b0d0d8221 */ /* 0x000fce0000010000 */
[----:B------:R-:W-:Y:S05]  /*19c0*/  @P3 BRA `(.L_x_2899) ;  /* 0xfffffffc00843947 */ /* 0x000fea000383ffff */
.L_x_2898:
        /* <DEDUP_REMOVED lines=11> */
.L_x_2904:
[----:B------:R-:W-:Y:S05]  /*1a80*/  BSYNC B0 ;  /* 0x0000000000007941 */ /* 0x000fea0003800000 */
.L_x_2903:
        /* <DEDUP_REMOVED lines=16> */
.L_x_2895:
        /* <DEDUP_REMOVED lines=12> */
[C---:B------:R-:W-:Y:S02]  /*1c50*/  IADD3 R20, P3, R18.reuse, UR12, RZ ;  /* 0x0000000c12147c10 */ /* 0x040fe4000ff7e0ff */
[----:B------:R-:W-:Y:S02]  /*1c60*/  IADD3 R18, P4, R18, UR14, RZ ;  /* 0x0000000e12127c10 */ /* 0x000fe4000ff9e0ff */
[C---:B------:R-:W-:Y:S02]  /*1c70*/  IADD3.X R21, R26.reuse, UR13, RZ, P3, !PT ;  /* 0x0000000d1a157c10 */ /* 0x040fe40009ffe4ff */
[----:B------:R-:W-:Y:S01]  /*1c80*/  IADD3.X R19, R26, UR15, RZ, P4, !PT ;  /* 0x0000000f1a137c10 */ /* 0x000fe2000a7fe4ff */
[----:B------:R-:W0:Y:S01]  /*1c90*/  @!P0 LDC.64 R8, c[0x0][0x218] ;  /* 0x00008600ff088b82 */ /* 0x000e220000000a00 */
[----:B------:R-:W-:Y:S01]  /*1ca0*/  @!P0 FMUL.FTZ R11, R13, UR11 ;  /* 0x0000000b0d0b8c20 */ /* 0x000fe20008410000 */
[----:B------:R-:W-:Y:S01]  /*1cb0*/  @!P0 FMUL.FTZ R10, R12, UR11 ;  /* 0x0000000b0c0a8c20 */ /* 0x000fe20008410000 */
[----:B-1----:R-:W-:-:S09]  /*1cc0*/  ULEA UR5, UR6, UR5, 0x18 ;  /* 0x0000000506057291 */ /* 0x002fd2000f8ec03f */
[----:B------:R1:W-:Y:S01]  /*1cd0*/  @!P2 STS.64 [UR5+0x30], R12 ;  /* 0x0000300cff00a988 */ /* 0x0003e20008000a05 */
[----:B0-----:R-:W-:Y:S01]  /*1ce0*/  @!P0 IMAD.WIDE R8, R6, 0x8, R8 ;  /* 0x0000000806088825 */ /* 0x001fe200078e0208 */
[----:B-1----:R-:W0:Y:S04]  /*1cf0*/  LDC R12, c[0x0][0x294] ;  /* 0x0000a500ff0c7b82 */ /* 0x002e280000000800 */
[----:B------:R1:W-:Y:S04]  /*1d00*/  @!P0 STG.E.64 desc[UR8][R8.64], R10 ;  /* 0x0000000a08008986 */ /* 0x0003e8000c101b08 */
[----:B------:R-:W-:Y:S06]  /*1d10*/  BAR.SYNC.DEFER_BLOCKING 0x0 ;  /* 0x0000000000007b1d */ /* 0x000fec0000010000 */
[----:B------:R-:W2:Y:S04]  /*1d20*/  LDG.E.64 R20, desc[UR8][R20.64] ;  /* 0x0000000814147981 */ /* 0x000ea8000c1e1b00 */
[----:B------:R-:W2:Y:S01]  /*1d30*/  LDG.E.64 R18, desc[UR8][R18.64] ;  /* 0x0000000812127981 */ /* 0x000ea2000c1e1b00 */
[----:B-1----:R-:W-:Y:S01]  /*1d40*/  HFMA2.MMA R8, -RZ, RZ, 1.875, 0 ;  /* 0x3f800000ff087435 */ /* 0x002fe200000001ff */
[----:B------:R-:W-:-:S02]  /*1d50*/  SHF.R.U32.HI R29, RZ, 0x2, R2 ;  /* 0x00000002ff1d7819 */ /* 0x000fc40000011602 */
[----:B------:R-:W1:Y:S02]  /*1d60*/  LDS.64 R26, [UR5+0x30] ;  /* 0x00003005ff1a7984 */ /* 0x000e640008000a00 */
[----:B-1----:R-:W-:-:S04]  /*1d70*/  FMUL.FTZ R26, R26, UR11 ;  /* 0x0000000b1a1a7c20 */ /* 0x002fc80008410000 */
[C---:B------:R-:W-:Y:S01]  /*1d80*/  FMUL.FTZ R28, R26.reuse, R26 ;  /* 0x0000001a1a1c7220 */ /* 0x040fe20000410000 */
[C---:B------:R-:W-:Y:S01]  /*1d90*/  FADD.FTZ R9, -R26.reuse, R14 ;  /* 0x0000000e1a097221 */ /* 0x040fe20000010100 */
[C---:B------:R-:W-:Y:S01]  /*1da0*/  FADD.FTZ R11, -R26.reuse, R16 ;  /* 0x000000101a0b7221 */ /* 0x040fe20000010100 */
[C---:B------:R-:W-:Y:S01]  /*1db0*/  FADD.FTZ R15, -R26.reuse, R15 ;  /* 0x0000000f1a0f7221 */ /* 0x040fe20000010100 */
[----:B------:R-:W-:Y:S01]  /*1dc0*/  FFMA.FTZ R27, R27, UR11, -R28 ;  /* 0x0000000b1b1b7c23 */ /* 0x000fe2000801081c */
[----:B------:R-:W-:Y:S01]  /*1dd0*/  FADD.FTZ R13, -R26, R17 ;  /* 0x000000111a0d7221 */ /* 0x000fe20000010100 */
[----:B0-----:R-:W-:-:S03]  /*1de0*/  IMAD R17, R12, UR7, R29 ;  /* 0x000000070c117c24 */ /* 0x001fc6000f8e021d */
[----:B------:R-:W-:Y:S02]  /*1df0*/  FSETP.GTU.FTZ.AND P0, PT, R27, RZ, PT ;  /* 0x000000ff1b00720b */ /* 0x000fe40003f1c000 */
[----:B------:R-:W-:-:S11]  /*1e00*/  IADD3 R14, R17, 0x20, RZ ;  /* 0x00000020110e7810 */ /* 0x000fd60007ffe0ff */
[----:B------:R-:W0:Y:S02]  /*1e10*/  @P0 LDC R28, c[0x0][0x238] ;  /* 0x00008e00ff1c0b82 */ /* 0x000e240000000800 */
[----:B0-----:R-:W-:-:S04]  /*1e20*/  @P0 FADD.FTZ R27, R27, R28 ;  /* 0x0000001c1b1b0221 */ /* 0x001fc80000010000 */
[----:B------:R-:W0:Y:S01]  /*1e30*/  @P0 MUFU.RSQ R8, R27 ;  /* 0x0000001b00080308 */ /* 0x000e220000001400 */
[----:B------:R-:W-:Y:S01]  /*1e40*/  ISETP.NE.AND P0, PT, RZ, UR10, PT ;  /* 0x0000000aff007c0c */ /* 0x000fe2000bf05270 */
[-C--:B0-----:R-:W-:Y:S01]  /*1e50*/  FMUL.FTZ R9, R9, R8.reuse ;  /* 0x0000000809097220 */ /* 0x081fe20000410000 */
[-C--:B------:R-:W-:Y:S01]  /*1e60*/  FMUL.FTZ R11, R11, R8.reuse ;  /* 0x000000080b0b7220 */ /* 0x080fe20000410000 */
[-C--:B------:R-:W-:Y:S01]  /*1e70*/  FMUL.FTZ R12, R15, R8.reuse ;  /* 0x000000080f0c7220 */ /* 0x080fe20000410000 */
[----:B------:R-:W-:Y:S01]  /*1e80*/  FMUL.FTZ R16, R13, R8 ;  /* 0x000000080d107220 */ /* 0x000fe20000410000 */
[C-C-:B--2---:R-:W-:Y:S01]  /*1e90*/  FFMA.FTZ R10, R20.reuse, R9, R18.reuse ;  /* 0x00000009140a7223 */ /* 0x144fe20000010012 */
[----:B------:R-:W-:Y:S02]  /*1ea0*/  FFMA.FTZ R8, R20, R11, R18 ;  /* 0x0000000b14087223 */ /* 0x000fe40000010012 */
        /* <DEDUP_REMOVED lines=13> */
.L_x_2905:
[----:B------:R-:W-:Y:S04]  /*1f80*/  BSSY B0, `(.L_x_2906) ;  /* 0x000000d000007945 */ /* 0x000fe80003800000 */
[----:B------:R-:W-:Y:S05]  /*1f90*/  @!P1 BRA `(.L_x_2907) ;  /* 0x00000000002c9947 */ /* 0x000fea0003800000 */
[----:B------:R-:W-:Y:S01]  /*1fa0*/  ULDC.64 UR12, c[0x0][0x270] ;  /* 0x00009c00000c7ab9 */ /* 0x000fe20000000a00 */
[----:B------:R-:W-:Y:S01]  /*1fb0*/  MOV R12, R22 ;  /* 0x00000016000c7202 */ /* 0x000fe20000000f00 */
[----:B------:R-:W-:Y:S01]  /*1fc0*/  IMAD R16, R5, UR12, RZ ;  /* 0x0000000c05107c24 */ /* 0x000fe2000f8e02ff */
[----:B------:R-:W-:-:S03]  /*1fd0*/  MOV R13, R25 ;  /* 0x00000019000d7202 */ /* 0x000fc60000000f00 */
[----:B------:R-:W-:-:S04]  /*1fe0*/  IMAD.WIDE.U32 R12, R7, UR12, R12 ;  /* 0x0000000c070c7c25 */ /* 0x000fc8000f8e000c */
[----:B------:R-:W-:Y:S01]  /*1ff0*/  IMAD R7, R7, UR13, R16 ;  /* 0x0000000d07077c24 */ /* 0x000fe2000f8e0210 */
[----:B------:R-:W-:Y:S02]  /*2000*/  ULDC.64 UR12, c[0x0][0x210] ;  /* 0x00008400000c7ab9 */ /* 0x000fe40000000a00 */
[----:B------:R-:W-:Y:S02]  /*2010*/  LEA R18, P2, R12, UR12, 0x2 ;  /* 0x0000000c0c127c11 */ /* 0x000fe4000f8410ff */
[----:B------:R-:W-:-:S04]  /*2020*/  IADD3 R7, R13, R7, RZ ;  /* 0x000000070d077210 */ /* 0x000fc80007ffe0ff */
[----:B------:R-:W-:-:S05]  /*2030*/  LEA.HI.X R19, R12, UR13, R7, 0x2, P2 ;  /* 0x0000000d0c137c11 */ /* 0x000fca00090f1407 */
[----:B------:R0:W-:Y:S02]  /*2040*/  STG.E.64 desc[UR8][R18.64], R10 ;  /* 0x0000000a12007986 */ /* 0x0001e4000c101b08 */
.L_x_2907:
[----:B------:R-:W-:Y:S05]  /*2050*/  BSYNC B0 ;  /* 0x0000000000007941 */ /* 0x000fea0003800000 */
.L_x_2906:
        /* <DEDUP_REMOVED lines=11> */
.L_x_2908:
[----:B------:R-:W-:Y:S01]  /*2110*/  ULDC.64 UR12, c[0x0][0x278] ;  /* 0x00009e00000c7ab9 */ /* 0x000fe20000000a00 */
[----:B------:R-:W-:Y:S01]  /*2120*/  SHF.R.S32.HI R7, RZ, 0x1f, R14 ;  /* 0x0000001fff077819 */ /* 0x000fe2000001140e */
[----:B------:R-:W-:Y:S01]  /*2130*/  BSSY B0, `(.L_x_2909) ;  /* 0x000000f000007945 */ /* 0x000fe20003800000 */
[----:B------:R-:W-:-:S04]  /*2140*/  ISETP.GE.U32.AND P0, PT, R14, UR12, PT ;  /* 0x0000000c0e007c0c */ /* 0x000fc8000bf06070 */
[----:B------:R-:W-:-:S04]  /*2150*/  ISETP.GE.AND.EX P0, PT, R7, UR13, PT, P0 ;  /* 0x0000000d07007c0c */ /* 0x000fc8000bf06300 */
[----:B------:R-:W-:-:S13]  /*2160*/  ISETP.LT.U32.AND P0, PT, R2, 0x80, !P0 ;  /* 0x000000800200780c */ /* 0x000fda0004701070 */
[----:B------:R-:W-:Y:S05]  /*2170*/  @!P0 BRA `(.L_x_2910) ;  /* 0x0000000000288947 */ /* 0x000fea0003800000 */
[----:B------:R-:W-:Y:S01]  /*2180*/  ULDC.64 UR12, c[0x0][0x270] ;  /* 0x00009c00000c7ab9 */ /* 0x000fe20000000a00 */
[----:B------:R-:W-:Y:S01]  /*2190*/  MOV R23, R25 ;  /* 0x0000001900177202 */ /* 0x000fe20000000f00 */
[----:B------:R-:W-:Y:S02]  /*21a0*/  IMAD R7, R7, UR12, RZ ;  /* 0x0000000c07077c24 */ /* 0x000fe4000f8e02ff */
[----:B------:R-:W-:-:S04]  /*21b0*/  IMAD.WIDE.U32 R22, R14, UR12, R22 ;  /* 0x0000000c0e167c25 */ /* 0x000fc8000f8e0016 */
[----:B------:R-:W-:Y:S01]  /*21c0*/  IMAD R7, R14, UR13, R7 ;  /* 0x0000000d0e077c24 */ /* 0x000fe2000f8e0207 */
[----:B------:R-:W-:Y:S02]  /*21d0*/  ULDC.64 UR12, c[0x0][0x210] ;  /* 0x00008400000c7ab9 */ /* 0x000fe40000000a00 */
[----:B0-----:R-:W-:Y:S02]  /*21e0*/  LEA R10, P0, R22, UR12, 0x2 ;  /* 0x0000000c160a7c11 */ /* 0x001fe4000f8010ff */
[----:B------:R-:W-:-:S04]  /*21f0*/  IADD3 R7, R23, R7, RZ ;  /* 0x0000000717077210 */ /* 0x000fc80007ffe0ff */
[----:B------:R-:W-:-:S05]  /*2200*/  LEA.HI.X R11, R22, UR13, R7, 0x2, P0 ;  /* 0x0000000d160b7c11 */ /* 0x000fca00080f1407 */
[----:B------:R1:W-:Y:S02]  /*2210*/  STG.E.64 desc[UR8][R10.64], R8 ;  /* 0x000000080a007986 */ /* 0x0003e4000c101b08 */
.L_x_2910:
[----:B------:R-:W-:Y:S05]  /*2220*/  BSYNC B0 ;  /* 0x0000000000007941 */ /* 0x000fea0003800000 */
.L_x_2909:
[----:B------:R-:W-:Y:S02]  /*2230*/  IADD3 R6, R3, R6, RZ ;  /* 0x0000000603067210 */ /* 0x000fe40007ffe0ff */
[----:B------:R-:W-:Y:S02]  /*2240*/  IADD3 R4, R4, 0x1, RZ ;  /* 0x0000000104047810 */ /* 0x000fe40007ffe0ff */
[----:B------:R-:W-:-:S13]  /*2250*/  ISETP.GE.AND P0, PT, R6, UR4, PT ;  /* 0x0000000406007c0c */ /* 0x000fda000bf06270 */
[----:B------:R-:W-:Y:S05]  /*2260*/  @!P0 BRA `(.L_x_2911) ;  /* 0xffffffdc00c08947 */ /* 0x000fea000383ffff */
[----:B------:R-:W-:Y:S05]  /*2270*/  EXIT ;  /* 0x000000000000794d */ /* 0x000fea0003800000 */
.L_x_2912:
        /* <DEDUP_REMOVED lines=16> */
.L_x_3392:


//--------------------- .text._Z35group_norm_nhwc_fwd_one_pass_kernelI11Fp32IOFp32WLi128ELi8ELi128EEv26Group_norm_nhwc_fwd_params --------------------------
	.section	.text._Z35group_norm_nhwc_fwd_one_pass_kernelI11Fp32IOFp32WLi128ELi8ELi128EEv26Group_norm_nhwc_fwd_params,"ax",@progbits
	.align	128
        .global         _Z35group_norm_nhwc_fwd_one_pass_kernelI11Fp32IOFp32WLi128ELi8ELi128EEv26Group_norm_nhwc_fwd_params
        .type           _Z35group_norm_nhwc_fwd_one_pass_kernelI11Fp32IOFp32WLi128ELi8ELi128EEv26Group_norm_nhwc_fwd_params,@function
        .size           _Z35group_norm_nhwc_fwd_one_pass_kernelI11Fp32IOFp32WLi128ELi8ELi128EEv26Group_norm_nhwc_fwd_params,(.L_x_3393 - _Z35group_norm_nhwc_fwd_one_pass_kernelI11Fp32IOFp32WLi128ELi8ELi128EEv26Group_norm_nhwc_fwd_params)
        .other          _Z35group_norm_nhwc_fwd_one_pass_kernelI11Fp32IOFp32WLi128ELi8ELi128EEv26Group_norm_nhwc_fwd_params,@"STO_CUDA_ENTRY STV_DEFAULT"
_Z35group_norm_nhwc_fwd_one_pass_kernelI11Fp32IOFp32WLi128ELi8ELi128EEv26Group_norm_nhwc_fwd_params:
.text._Z35group_norm_nhwc_fwd_one_pass_kernelI11Fp32IOFp32WLi128ELi8ELi128EEv26Group_norm_nhwc_fwd_params:
        /* <DEDUP_REMOVED lines=12> */
[----:B------:R-:W-:-:S05]  /*00c0*/  ULDC.64 UR6, c[0x0][0x208] ;  /* 0x0000820000067ab9 */ /* 0x000fca0000000a00 */
[----:B------:R-:W1:Y:S08]  /*00d0*/  LDC R4, c[0x0][0x294] ;  /* 0x0000a500ff047b82 */ /* 0x000e700000000800 */
[----:B------:R-:W2:Y:S01]  /*00e0*/  LDC R5, c[0x0][0x10] ;  /* 0x00000400ff057b82 */ /* 0x000ea20000000800 */
[----:B0-----:R-:W-:-:S05]  /*00f0*/  SHF.R.U32.HI R3, RZ, 0x2, R2 ;  /* 0x00000002ff037819 */ /* 0x001fca0000011602 */
[----:B-1----:R-:W-:-:S05]  /*0100*/  IMAD R3, R4, UR8, R3 ;  /* 0x0000000804037c24 */ /* 0x002fca000f8e0203 */
[----:B------:R-:W-:-:S04]  /*0110*/  IADD3 R4, R3, 0x60, RZ ;  /* 0x0000006003047810 */ /* 0x000fc80007ffe0ff */
[----:B------:R-:W-:Y:S02]  /*0120*/  ISETP.GE.U32.AND P1, PT, R4, UR4, PT ;  /* 0x0000000404007c0c */ /* 0x000fe4000bf26070 */
[----:B------:R-:W-:-:S04]  /*0130*/  SHF.R.S32.HI R4, RZ, 0x1f, R4 ;  /* 0x0000001fff047819 */ /* 0x000fc80000011404 */
[----:B------:R-:W-:Y:S01]  /*0140*/  ISETP.GE.AND.EX P1, PT, R4, UR5, PT, P1 ;  /* 0x0000000504007c0c */ /* 0x000fe2000bf26310 */
[----:B------:R-:W-:-:S03]  /*0150*/  HFMA2.MMA R4, -RZ, RZ, 0, 0 ;  /* 0x00000000ff047435 */ /* 0x000fc600000001ff */
[----:B--2---:R-:W-:-:S13]  /*0160*/  ISETP.LT.U32.AND P1, PT, R2, 0x80, !P1 ;  /* 0x000000800200780c */ /* 0x004fda0004f21070 */
.L_x_2937:
[----:B0-2---:R-:W0:Y:S01]  /*0170*/  LDC R11, c[0x0][0x288] ;  /* 0x0000a200ff0b7b82 */ /* 0x005e220000000800 */
[----:B---3--:R-:W-:Y:S01]  /*0180*/  IABS R12, R6 ;  /* 0x00000006000c7213 */ /* 0x008fe20000000000 */
[----:B------:R-:W-:Y:S01]  /*0190*/  ULDC.64 UR10, c[0x0][0x278] ;  /* 0x00009e00000a7ab9 */ /* 0x000fe20000000a00 */
[C---:B-1----:R-:W-:Y:S01]  /*01a0*/  IADD3 R16, R3.reuse, 0x20, RZ ;  /* 0x0000002003107810 */ /* 0x042fe20007ffe0ff */
[----:B------:R-:W-:Y:S01]  /*01b0*/  ULDC.64 UR4, c[0x0][0x280] ;  /* 0x0000a00000047ab9 */ /* 0x000fe20000000a00 */
[----:B------:R-:W-:Y:S02]  /*01c0*/  ISETP.GE.U32.AND P0, PT, R3, UR10, PT ;  /* 0x0000000a03007c0c */ /* 0x000fe4000bf06070 */
[----:B------:R-:W-:Y:S02]  /*01d0*/  ISETP.GE.U32.AND P2, PT, R16, UR10, PT ;  /* 0x0000000a10007c0c */ /* 0x000fe4000bf46070 */
[----:B------:R-:W-:-:S04]  /*01e0*/  SHF.R.S32.HI R17, RZ, 0x1f, R16 ;  /* 0x0000001fff117819 */ /* 0x000fc80000011410 */
[----:B------:R-:W-:-:S04]  /*01f0*/  ISETP.GE.AND.EX P2, PT, R17, UR11, PT, P2 ;  /* 0x0000000b11007c0c */ /* 0x000fc8000bf46320 */
[----:B------:R-:W-:Y:S02]  /*0200*/  ISETP.GT.U32.OR P2, PT, R2, 0x7f, P2 ;  /* 0x0000007f0200780c */ /* 0x000fe40001744470 */
[----:B0-----:R-:W-:-:S04]  /*0210*/  IABS R10, R11 ;  /* 0x0000000b000a7213 */ /* 0x001fc80000000000 */
[----:B------:R-:W0:Y:S07]  /*0220*/  I2F.RP R7, R10 ;  /* 0x0000000a00077306 */ /* 0x000e2e0000209400 */
[----:B------:R-:W1:Y:S01]  /*0230*/  @!P2 LDC.64 R14, c[0x0][0x270] ;  /* 0x00009c00ff0eab82 */ /* 0x000e620000000a00 */
[----:B0-----:R-:W0:Y:S02]  /*0240*/  MUFU.RCP R7, R7 ;  /* 0x0000000700077308 */ /* 0x001e240000001000 */
[----:B0-----:R-:W-:-:S06]  /*0250*/  IADD3 R8, R7, 0xffffffe, RZ ;  /* 0x0ffffffe07087810 */ /* 0x001fcc0007ffe0ff */
[----:B------:R0:W2:Y:S02]  /*0260*/  F2I.FTZ.U32.TRUNC.NTZ R9, R8 ;  /* 0x0000000800097305 */ /* 0x0000a4000021f000 */
[----:B0-----:R-:W-:Y:S02]  /*0270*/  MOV R8, RZ ;  /* 0x000000ff00087202 */ /* 0x001fe40000000f00 */
[----:B--2---:R-:W-:-:S05]  /*0280*/  IADD3 R13, RZ, -R9, RZ ;  /* 0x80000009ff0d7210 */ /* 0x004fca0007ffe0ff */
[----:B------:R-:W-:-:S04]  /*0290*/  IMAD R13, R13, R10, RZ ;  /* 0x0000000a0d0d7224 */ /* 0x000fc800078e02ff */
[----:B------:R-:W-:Y:S01]  /*02a0*/  IMAD.HI.U32 R9, R9, R13, R8 ;  /* 0x0000000d09097227 */ /* 0x000fe200078e0008 */
[----:B------:R-:W-:-:S04]  /*02b0*/  LOP3.LUT R8, R6, R11, RZ, 0x3c, !PT ;  /* 0x0000000b06087212 */ /* 0x000fc800078e3cff */
[----:B------:R-:W-:Y:S01]  /*02c0*/  ISETP.GE.AND P3, PT, R8, RZ, PT ;  /* 0x000000ff0800720c */ /* 0x000fe20003f66270 */
[----:B------:R-:W-:-:S05]  /*02d0*/  IMAD.HI.U32 R9, R9, R12, RZ ;  /* 0x0000000c09097227 */ /* 0x000fca00078e00ff */
[----:B------:R-:W-:-:S05]  /*02e0*/  IADD3 R7, -R9, RZ, RZ ;  /* 0x000000ff09077210 */ /* 0x000fca0007ffe1ff */
[----:B------:R-:W-:-:S05]  /*02f0*/  IMAD R7, R10, R7, R12 ;  /* 0x000000070a077224 */ /* 0x000fca00078e020c */
[----:B------:R-:W-:-:S13]  /*0300*/  ISETP.GT.U32.AND P4, PT, R10, R7, PT ;  /* 0x000000070a00720c */ /* 0x000fda0003f84070 */
[-C--:B------:R-:W-:Y:S02]  /*0310*/  @!P4 IADD3 R7, R7, -R10.reuse, RZ ;  /* 0x8000000a0707c210 */ /* 0x080fe40007ffe0ff */
[----:B------:R-:W-:Y:S02]  /*0320*/  @!P4 IADD3 R9, R9, 0x1, RZ ;  /* 0x000000010909c810 */ /* 0x000fe40007ffe0ff */
[----:B------:R-:W-:Y:S02]  /*0330*/  ISETP.GE.U32.AND P5, PT, R7, R10, PT ;  /* 0x0000000a0700720c */ /* 0x000fe40003fa6070 */
[----:B------:R-:W-:Y:S02]  /*0340*/  SHF.R.S32.HI R7, RZ, 0x1f, R3 ;  /* 0x0000001fff077819 */ /* 0x000fe40000011403 */
[----:B------:R-:W-:Y:S02]  /*0350*/  ISETP.NE.AND P4, PT, R11, RZ, PT ;  /* 0x000000ff0b00720c */ /* 0x000fe40003f85270 */
[----:B------:R-:W-:-:S02]  /*0360*/  ISETP.GE.AND.EX P0, PT, R7, UR11, PT, P0 ;  /* 0x0000000b07007c0c */ /* 0x000fc4000bf06300 */
[C---:B------:R-:W-:Y:S02]  /*0370*/  SHF.L.U32 R10, R2.reuse, 0x1, RZ ;  /* 0x00000001020a7819 */ /* 0x040fe400000006ff */
[----:B------:R-:W-:Y:S02]  /*0380*/  ISETP.GT.U32.OR P0, PT, R2, 0x7f, P0 ;  /* 0x0000007f0200780c */ /* 0x000fe40000704470 */
[----:B------:R-:W-:Y:S02]  /*0390*/  LOP3.LUT R10, R10, 0x6, RZ, 0xc0, !PT ;  /* 0x000000060a0a7812 */ /* 0x000fe400078ec0ff */
[----:B------:R-:W-:-:S04]  /*03a0*/  @P5 IADD3 R9, R9, 0x1, RZ ;  /* 0x0000000109095810 */ /* 0x000fc80007ffe0ff */
[----:B------:R-:W-:-:S04]  /*03b0*/  MOV R25, R9 ;  /* 0x0000000900197202 */ /* 0x000fc80000000f00 */
[----:B------:R-:W-:Y:S01]  /*03c0*/  @!P3 IADD3 R25, -R25, RZ, RZ ;  /* 0x000000ff1919b210 */ /* 0x000fe20007ffe1ff */
[----:B------:R-:W0:Y:S01]  /*03d0*/  @!P0 LDC.64 R8, c[0x0][0x270] ;  /* 0x00009c00ff088b82 */ /* 0x000e220000000a00 */
[----:B------:R-:W-:-:S04]  /*03e0*/  @!P4 LOP3.LUT R25, RZ, R11, RZ, 0x33, !PT ;  /* 0x0000000bff19c212 */ /* 0x000fc800078e33ff */
[----:B------:R-:W-:-:S05]  /*03f0*/  IADD3 R12, -R25, RZ, RZ ;  /* 0x000000ff190c7210 */ /* 0x000fca0007ffe1ff */
[----:B------:R-:W-:Y:S01]  /*0400*/  IMAD R11, R11, R12, R6 ;  /* 0x0000000c0b0b7224 */ /* 0x000fe200078e0206 */
[----:B------:R-:W-:-:S04]  /*0410*/  SHF.R.S32.HI R12, RZ, 0x1f, R25 ;  /* 0x0000001fff0c7819 */ /* 0x000fc80000011419 */
[----:B------:R-:W-:Y:S01]  /*0420*/  LEA R28, R11, R10, 0x3 ;  /* 0x0000000a0b1c7211 */ /* 0x000fe200078e18ff */
[----:B------:R-:W-:Y:S02]  /*0430*/  IMAD R10, R12, UR4, RZ ;  /* 0x000000040c0a7c24 */ /* 0x000fe4000f8e02ff */
[----:B------:R-:W2:Y:S01]  /*0440*/  @!P0 LDC.64 R12, c[0x0][0x220] ;  /* 0x00008800ff0c8b82 */ /* 0x000ea20000000a00 */
[----:B------:R-:W-:Y:S01]  /*0450*/  SHF.R.S32.HI R29, RZ, 0x1f, R28 ;  /* 0x0000001fff1d7819 */ /* 0x000fe2000001141c */
[----:B------:R-:W-:Y:S02]  /*0460*/  IMAD R27, R25, UR5, R10 ;  /* 0x00000005191b7c24 */ /* 0x000fe4000f8e020a */
[----:B0-----:R-:W-:Y:S01]  /*0470*/  @!P0 IMAD R18, R7, R8, RZ ;  /* 0x0000000807128224 */ /* 0x001fe200078e02ff */
[----:B------:R-:W-:-:S03]  /*0480*/  IADD3 R7, R3, 0x40, RZ ;  /* 0x0000004003077810 */ /* 0x000fc60007ffe0ff */
[----:B------:R-:W0:Y:S01]  /*0490*/  @!P2 LDC.64 R10, c[0x0][0x220] ;  /* 0x00008800ff0aab82 */ /* 0x000e220000000a00 */
[----:B------:R-:W-:Y:S01]  /*04a0*/  IMAD.WIDE.U32 R24, R25, UR4, R28 ;  /* 0x0000000419187c25 */ /* 0x000fe2000f8e001c */
[----:B------:R-:W-:-:S03]  /*04b0*/  ISETP.GE.U32.AND P3, PT, R7, UR10, PT ;  /* 0x0000000a07007c0c */ /* 0x000fc6000bf66070 */
[----:B------:R-:W-:Y:S01]  /*04c0*/  @!P0 IMAD R23, R3, R9, R18 ;  /* 0x0000000903178224 */ /* 0x000fe200078e0212 */
[----:B------:R-:W-:Y:S01]  /*04d0*/  IADD3 R27, R25, R27, RZ ;  /* 0x0000001b191b7210 */ /* 0x000fe20007ffe0ff */
[----:B-1----:R-:W-:Y:S01]  /*04e0*/  @!P2 IMAD R9, R17, R14, RZ ;  /* 0x0000000e1109a224 */ /* 0x002fe200078e02ff */
[----:B------:R-:W-:Y:S02]  /*04f0*/  SHF.R.S32.HI R17, RZ, 0x1f, R7 ;  /* 0x0000001fff117819 */ /* 0x000fe40000011407 */
[-C--:B------:R-:W-:Y:S01]  /*0500*/  @!P0 MOV R26, R24.reuse ;  /* 0x00000018001a8202 */ /* 0x080fe20000000f00 */
[----:B------:R-:W-:Y:S01]  /*0510*/  @!P2 IMAD R15, R16, R15, R9 ;  /* 0x0000000f100fa224 */ /* 0x000fe200078e0209 */
[----:B------:R-:W-:Y:S02]  /*0520*/  ISETP.GE.AND.EX P3, PT, R17, UR11, PT, P3 ;  /* 0x0000000b11007c0c */ /* 0x000fe4000bf66330 */
[----:B------:R-:W-:Y:S01]  /*0530*/  @!P2 MOV R18, R24 ;  /* 0x000000180012a202 */ /* 0x000fe20000000f00 */
[----:B------:R-:W-:Y:S01]  /*0540*/  @!P0 IMAD.WIDE.U32 R20, R3, R8, R26 ;  /* 0x0000000803148225 */ /* 0x000fe200078e001a */
[----:B------:R-:W-:Y:S01]  /*0550*/  @!P2 MOV R19, R27 ;  /* 0x0000001b0013a202 */ /* 0x000fe20000000f00 */
[----:B------:R-:W1:Y:S01]  /*0560*/  @P1 LDC.64 R8, c[0x0][0x270] ;  /* 0x00009c00ff081b82 */ /* 0x000e620000000a00 */
[----:B------:R-:W-:-:S02]  /*0570*/  ISETP.GT.U32.OR P3, PT, R2, 0x7f, P3 ;  /* 0x0000007f0200780c */ /* 0x000fc40001f64470 */
[----:B--2---:R-:W-:Y:S01]  /*0580*/  @!P0 LEA R22, P4, R20, R12, 0x2 ;  /* 0x0000000c14168211 */ /* 0x004fe200078810ff */
[----:B------:R-:W-:Y:S01]  /*0590*/  @!P2 IMAD.WIDE.U32 R18, R16, R14, R18 ;  /* 0x0000000e1012a225 */ /* 0x000fe200078e0012 */
[----:B------:R-:W-:-:S04]  /*05a0*/  @!P0 IADD3 R16, R21, R23, RZ ;  /* 0x0000001715108210 */ /* 0x000fc80007ffe0ff */
[----:B------:R-:W-:Y:S02]  /*05b0*/  @!P2 IADD3 R12, R19, R15, RZ ;  /* 0x0000000f130ca210 */ /* 0x000fe40007ffe0ff */
[----:B0-----:R-:W-:Y:S02]  /*05c0*/  @!P2 LEA R14, P5, R18, R10, 0x2 ;  /* 0x0000000a120ea211 */ /* 0x001fe400078a10ff */
[----:B------:R-:W-:Y:S02]  /*05d0*/  @!P0 LEA.HI.X R23, R20, R13, R16, 0x2, P4 ;  /* 0x0000000d14178211 */ /* 0x000fe400020f1410 */
[----:B------:R-:W-:Y:S02]  /*05e0*/  CS2R R20, SRZ ;  /* 0x0000000000147805 */ /* 0x000fe4000001ff00 */
[----:B------:R-:W-:Y:S02]  /*05f0*/  @!P2 LEA.HI.X R15, R18, R11, R12, 0x2, P5 ;  /* 0x0000000b120fa211 */ /* 0x000fe400028f140c */
[----:B------:R-:W0:Y:S01]  /*0600*/  @!P3 LDC.64 R10, c[0x0][0x270] ;  /* 0x00009c00ff0abb82 */ /* 0x000e220000000a00 */
[----:B------:R-:W-:-:S02]  /*0610*/  IADD3 R16, R3, 0x60, RZ ;  /* 0x0000006003107810 */ /* 0x000fc40007ffe0ff */
[----:B------:R-:W-:Y:S01]  /*0620*/  CS2R R18, SRZ ;  /* 0x0000000000127805 */ /* 0x000fe2000001ff00 */
[----:B------:R2:W3:Y:S01]  /*0630*/  @!P0 LDG.E.64 R20, desc[UR6][R22.64] ;  /* 0x0000000616148981 */ /* 0x0004e2000c1e1b00 */
[----:B------:R-:W-:-:S04]  /*0640*/  SHF.R.S32.HI R13, RZ, 0x1f, R16 ;  /* 0x0000001fff0d7819 */ /* 0x000fc80000011410 */
[----:B------:R1:W4:Y:S01]  /*0650*/  @!P2 LDG.E.64 R18, desc[UR6][R14.64] ;  /* 0x000000060e12a981 */ /* 0x000322000c1e1b00 */
[----:B--2---:R-:W-:Y:S02]  /*0660*/  @P1 MOV R22, R24 ;  /* 0x0000001800161202 */ /* 0x004fe40000000f00 */
[----:B------:R-:W-:Y:S01]  /*0670*/  @P1 MOV R23, R27 ;  /* 0x0000001b00171202 */ /* 0x000fe20000000f00 */
[-C--:B-1----:R-:W-:Y:S02]  /*0680*/  @P1 IMAD R14, R13, R8.reuse, RZ ;  /* 0x000000080d0e1224 */ /* 0x082fe400078e02ff */
[----:B------:R-:W1:Y:S01]  /*0690*/  @!P3 LDC.64 R12, c[0x0][0x220] ;  /* 0x00008800ff0cbb82 */ /* 0x000e620000000a00 */
[----:B------:R-:W-:-:S04]  /*06a0*/  @P1 IMAD.WIDE.U32 R22, R16, R8, R22 ;  /* 0x0000000810161225 */ /* 0x000fc800078e0016 */
[----:B------:R-:W-:Y:S02]  /*06b0*/  @P1 IMAD R14, R16, R9, R14 ;  /* 0x00000009100e1224 */ /* 0x000fe400078e020e */
[----:B0-----:R-:W-:Y:S01]  /*06c0*/  @!P3 IMAD R16, R17, R10, RZ ;  /* 0x0000000a1110b224 */ /* 0x001fe200078e02ff */
[----:B------:R-:W0:Y:S01]  /*06d0*/  @P1 LDC.64 R8, c[0x0][0x220] ;  /* 0x00008800ff081b82 */ /* 0x000e220000000a00 */
[----:B------:R-:W-:Y:S02]  /*06e0*/  @!P3 MOV R17, R27 ;  /* 0x0000001b0011b202 */ /* 0x000fe40000000f00 */
[----:B------:R-:W-:Y:S01]  /*06f0*/  @!P3 IMAD R11, R7, R11, R16 ;  /* 0x0000000b070bb224 */ /* 0x000fe200078e0210 */
[----:B------:R-:W-:Y:S02]  /*0700*/  @!P3 MOV R16, R24 ;  /* 0x000000180010b202 */ /* 0x000fe40000000f00 */
[----:B------:R-:W-:-:S03]  /*0710*/  @P1 IADD3 R14, R23, R14, RZ ;  /* 0x0000000e170e1210 */ /* 0x000fc60007ffe0ff */
[----:B------:R-:W-:-:S05]  /*0720*/  @!P3 IMAD.WIDE.U32 R16, R7, R10, R16 ;  /* 0x0000000a0710b225 */ /* 0x000fca00078e0010 */
[----:B------:R-:W-:Y:S02]  /*0730*/  @!P3 IADD3 R11, R17, R11, RZ ;  /* 0x0000000b110bb210 */ /* 0x000fe40007ffe0ff */
[----:B-1----:R-:W-:-:S04]  /*0740*/  @!P3 LEA R12, P0, R16, R12, 0x2 ;  /* 0x0000000c100cb211 */ /* 0x002fc800078010ff */
[----:B------:R-:W-:Y:S02]  /*0750*/  @!P3 LEA.HI.X R13, R16, R13, R11, 0x2, P0 ;  /* 0x0000000d100db211 */ /* 0x000fe400000f140b */
[----:B------:R-:W-:Y:S02]  /*0760*/  CS2R R16, SRZ ;  /* 0x0000000000107805 */ /* 0x000fe4000001ff00 */
[----:B0-----:R-:W-:-:S04]  /*0770*/  @P1 LEA R8, P0, R22, R8, 0x2 ;  /* 0x0000000816081211 */ /* 0x001fc800078010ff */
[----:B------:R-:W2:Y:S01]  /*0780*/  @!P3 LDG.E.64 R16, desc[UR6][R12.64] ;  /* 0x000000060c10b981 */ /* 0x000ea2000c1e1b00 */
[----:B------:R-:W-:Y:S02]  /*0790*/  @P1 LEA.HI.X R9, R22, R9, R14, 0x2, P0 ;  /* 0x0000000916091211 */ /* 0x000fe400000f140e */
[----:B------:R-:W-:-:S06]  /*07a0*/  CS2R R14, SRZ ;  /* 0x00000000000e7805 */ /* 0x000fcc000001ff00 */
[----:B------:R0:W5:Y:S01]  /*07b0*/  @P1 LDG.E.64 R14, desc[UR6][R8.64] ;  /* 0x00000006080e1981 */ /* 0x000162000c1e1b00 */
[----:B------:R-:W1:Y:S02]  /*07c0*/  S2R R7, SR_LANEID ;  /* 0x0000000000077919 */ /* 0x000e640000000000 */
[C---:B-1----:R-:W-:Y:S01]  /*07d0*/  ISETP.GT.AND P0, PT, R7.reuse, 0x1e, PT ;  /* 0x0000001e0700780c */ /* 0x042fe20003f04270 */
[----:B------:R-:W1:Y:S01]  /*07e0*/  S2UR UR5, SR_CgaCtaId ;  /* 0x00000000000579c3 */ /* 0x000e620000008800 */
[----:B------:R-:W-:Y:S01]  /*07f0*/  UMOV UR4, 0x400 ;  /* 0x0000040000047882 */ /* 0x000fe20000000000 */
[----:B------:R-:W-:Y:S02]  /*0800*/  ISETP.NE.AND P3, PT, R7, RZ, PT ;  /* 0x000000ff0700720c */ /* 0x000fe40003f65270 */
[----:B------:R-:W-:Y:S01]  /*0810*/  ISETP.NE.AND P2, PT, R2, RZ, PT ;  /* 0x000000ff0200720c */ /* 0x000fe20003f45270 */
[----:B------:R-:W-:Y:S01]  /*0820*/  BSSY B0, `(.L_x_2913) ;  /* 0x0000040000007945 */ /* 0x000fe20003800000 */
[----:B-1----:R-:W-:Y:S01]  /*0830*/  ULEA UR4, UR5, UR4, 0x18 ;  /* 0x0000000405047291 */ /* 0x002fe2000f8ec03f */
[----:B---3--:R-:W-:Y:S01]  /*0840*/  FMUL.FTZ R11, R21, R21 ;  /* 0x00000015150b7220 */ /* 0x008fe20000410000 */
[----:B------:R-:W-:-:S03]  /*0850*/  FADD.FTZ R10, R20, R21 ;  /* 0x00000015140a7221 */ /* 0x000fc60000010000 */
[----:B------:R-:W-:Y:S01]  /*0860*/  FFMA.FTZ R11, R20, R20, R11 ;  /* 0x00000014140b7223 */ /* 0x000fe2000001000b */
[----:B----4-:R-:W-:Y:S01]  /*0870*/  FMUL.FTZ R22, R19, R19 ;  /* 0x0000001313167220 */ /* 0x010fe20000410000 */
[C---:B------:R-:W-:Y:S01]  /*0880*/  FADD.FTZ R23, R18.reuse, R19 ;  /* 0x0000001312177221 */ /* 0x040fe20000010000 */
[----:B------:R-:W-:Y:S01]  /*0890*/  FADD.FTZ R10, RZ, R10 ;  /* 0x0000000aff0a7221 */ /* 0x000fe20000010000 */
[----:B------:R-:W-:Y:S01]  /*08a0*/  FADD.FTZ R11, RZ, R11 ;  /* 0x0000000bff0b7221 */ /* 0x000fe20000010000 */
[----:B------:R-:W-:Y:S02]  /*08b0*/  FFMA.FTZ R22, R18, R18, R22 ;  /* 0x0000001212167223 */ /* 0x000fe40000010016 */
[----:B------:R-:W-:Y:S02]  /*08c0*/  FADD.FTZ R10, R10, R23 ;  /* 0x000000170a0a7221 */ /* 0x000fe40000010000 */
[----:B------:R-:W-:Y:S01]  /*08d0*/  FADD.FTZ R11, R11, R22 ;  /* 0x000000160b0b7221 */ /* 0x000fe20000010000 */
[----:B--2---:R-:W-:Y:S01]  /*08e0*/  FMUL.FTZ R13, R17, R17 ;  /* 0x00000011110d7220 */ /* 0x004fe20000410000 */
[----:B0-----:R-:W-:-:S03]  /*08f0*/  FADD.FTZ R9, R16, R17 ;  /* 0x0000001110097221 */ /* 0x001fc60000010000 */
[----:B------:R-:W-:Y:S01]  /*0900*/  FFMA.FTZ R8, R16, R16, R13 ;  /* 0x0000001010087223 */ /* 0x000fe2000001000d */
[----:B-----5:R-:W-:Y:S01]  /*0910*/  FMUL.FTZ R13, R15, R15 ;  /* 0x0000000f0f0d7220 */ /* 0x020fe20000410000 */
[----:B------:R-:W-:Y:S01]  /*0920*/  FADD.FTZ R9, R10, R9 ;  /* 0x000000090a097221 */ /* 0x000fe20000010000 */
[C---:B------:R-:W-:Y:S01]  /*0930*/  FADD.FTZ R12, R14.reuse, R15 ;  /* 0x0000000f0e0c7221 */ /* 0x040fe20000010000 */
        /* <DEDUP_REMOVED lines=46> */
.L_x_2914:
[----:B------:R-:W-:Y:S05]  /*0c20*/  BSYNC B0 ;  /* 0x0000000000007941 */ /* 0x000fea0003800000 */
.L_x_2913:
[----:B------:R-:W1:Y:S02]  /*0c30*/  LDC R7, c[0x0][0xc] ;  /* 0x00000300ff077b82 */ /* 0x000e640000000800 */
[----:B-1----:R-:W-:-:S13]  /*0c40*/  ISETP.GE.U32.AND P0, PT, R7, 0x2, PT ;  /* 0x000000020700780c */ /* 0x002fda0003f06070 */
[----:B------:R-:W-:Y:S05]  /*0c50*/  @!P0 BRA `(.L_x_2915) ;  /* 0x0000001000708947 */ /* 0x000fea0003800000 */
[----:B------:R-:W1:Y:S01]  /*0c60*/  LDC.64 R8, c[0x0][0x240] ;  /* 0x00009000ff087b82 */ /* 0x000e620000000a00 */
[----:B------:R-:W-:-:S05]  /*0c70*/  LOP3.LUT R10, R4, 0x1, RZ, 0xc0, !PT ;  /* 0x00000001040a7812 */ /* 0x000fca00078ec0ff */
[----:B------:R-:W-:Y:S02]  /*0c80*/  IMAD R10, R10, R5, RZ ;  /* 0x000000050a0a7224 */ /* 0x000fe400078e02ff */
[----:B------:R-:W2:Y:S03]  /*0c90*/  LDC.64 R22, c[0x0][0x248] ;  /* 0x00009200ff167b82 */ /* 0x000ea60000000a00 */
[C---:B0-----:R-:W-:Y:S01]  /*0ca0*/  IADD3 R11, R10.reuse, R0, RZ ;  /* 0x000000000a0b7210 */ /* 0x041fe20007ffe0ff */
[----:B------:R-:W-:-:S04]  /*0cb0*/  IMAD R10, R10, R7, RZ ;  /* 0x000000070a0a7224 */ /* 0x000fc800078e02ff */
[----:B-1----:R-:W-:Y:S01]  /*0cc0*/  IMAD.WIDE.U32 R8, R11, 0x4, R8 ;  /* 0x000000040b087825 */ /* 0x002fe200078e0008 */
[----:B------:R-:W-:-:S05]  /*0cd0*/  SHF.L.U32 R11, R10, 0x1, RZ ;  /* 0x000000010a0b7819 */ /* 0x000fca00000006ff */
[----:B--2---:R-:W-:Y:S01]  /*0ce0*/  IMAD.WIDE R22, R11, 0x4, R22 ;  /* 0x000000040b167825 */ /* 0x004fe200078e0216 */
[----:B------:R-:W-:Y:S06]  /*0cf0*/  @P2 BRA `(.L_x_2916) ;  /* 0x0000000000502947 */ /* 0x000fec0003800000 */
[----:B------:R-:W0:Y:S01]  /*0d00*/  S2UR UR4, SR_CTAID.Y ;  /* 0x00000000000479c3 */ /* 0x000e220000002600 */
[----:B------:R-:W-:Y:S02]  /*0d10*/  LOP3.LUT P0, RZ, R4, 0x2, RZ, 0xc0, !PT ;  /* 0x0000000204ff7812 */ /* 0x000fe4000780c0ff */
[----:B0-----:R-:W-:-:S05]  /*0d20*/  MOV R0, UR4 ;  /* 0x0000000400007c02 */ /* 0x001fca0008000f00 */
[----:B------:R-:W-:-:S04]  /*0d30*/  IMAD R11, R5, UR8, R0 ;  /* 0x00000008050b7c24 */ /* 0x000fc8000f8e0200 */
[----:B------:R-:W-:-:S05]  /*0d40*/  IMAD.WIDE.U32 R10, R11, 0x8, R22 ;  /* 0x000000080b0a7825 */ /* 0x000fca00078e0016 */
[----:B------:R0:W-:Y:S02]  /*0d50*/  STG.E.64 desc[UR6][R10.64], R12 ;  /* 0x0000000c0a007986 */ /* 0x0001e4000c101b06 */
[----:B0-----:R-:W-:-:S04]  /*0d60*/  MOV R11, 0xffffffff ;  /* 0xffffffff000b7802 */ /* 0x001fc80000000f00 */
[----:B------:R-:W-:Y:S01]  /*0d70*/  SEL R11, R11, 0x1, P0 ;  /* 0x000000010b0b7807 */ /* 0x000fe20000000000 */
[----:B------:R-:W-:Y:S06]  /*0d80*/  MEMBAR.ALL.GPU ;  /* 0x0000000000007992 */ /* 0x000fec000000a000 */
[----:B------:R-:W-:-:S00]  /*0d90*/  ERRBAR ;  /* 0x00000000000079ab */ /* 0x000fc00000000000 */
[----:B------:R-:W-:Y:S06]  /*0da0*/  CGAERRBAR ;  /* 0x00000000000075ab */ /* 0x000fec0000000000 */
[----:B------:R0:W-:Y:S02]  /*0db0*/  REDG.E.ADD.S32.STRONG.GPU desc[UR6][R8.64], R11 ;  /* 0x0000000b0800798e */ /* 0x0001e4000c10e386 */
[----:B0-----:R-:W-:-:S04]  /*0dc0*/  SEL R11, R7, RZ, !P0 ;  /* 0x000000ff070b7207 */ /* 0x001fc80004000000 */
[----:B------:R-:W-:-:S13]  /*0dd0*/  ISETP.NE.AND P0, PT, R11, -0x1, PT ;  /* 0xffffffff0b00780c */ /* 0x000fda0003f05270 */
[----:B------:R-:W-:Y:S05]  /*0de0*/  @!P0 BRA `(.L_x_2916) ;  /* 0x0000000000148947 */ /* 0x000fea0003800000 */
.L_x_2917:
[----:B------:R-:W2:Y:S04]  /*0df0*/  LDG.E.STRONG.GPU R10, desc[UR6][R8.64] ;  /* 0x00000006080a7981 */ /* 0x000ea8000c1ef900 */
[----:B--2---:R-:W-:Y:S01]  /*0e00*/  CCTL.IVALL ;  /* 0x00000000ff00798f */ /* 0x004fe20002000000 */
[----:B------:R-:W-:Y:S05]  /*0e10*/  YIELD ;  /* 0x0000000000007946 */ /* 0x000fea0003800000 */
[----:B------:R-:W-:-:S13]  /*0e20*/  ISETP.NE.AND P0, PT, R10, R11, PT ;  /* 0x0000000b0a00720c */ /* 0x000fda0003f05270 */
[----:B------:R-:W-:Y:S05]  /*0e30*/  @P0 BRA `(.L_x_2917) ;  /* 0xfffffffc00ec0947 */ /* 0x000fea000383ffff */
.L_x_2916:
        /* <DEDUP_REMOVED lines=17> */
.L_x_2921:
[----:B------:R-:W-:-:S13]  /*0f50*/  ISETP.EQ.OR P3, PT, R9, UR8, P2 ;  /* 0x0000000809007c0c */ /* 0x000fda0009762670 */
[----:B------:R-:W-:-:S04]  /*0f60*/  @!P3 IMAD R11, R5, R9, R0 ;  /* 0x00000009050bb224 */ /* 0x000fc800078e0200 */
[----:B------:R-:W-:-:S06]  /*0f70*/  @!P3 IMAD.WIDE.U32 R10, R11, 0x8, R22 ;  /* 0x000000080b0ab825 */ /* 0x000fcc00078e0016 */
[----:B------:R-:W2:Y:S02]  /*0f80*/  @!P3 LDG.E.64 R10, desc[UR6][R10.64] ;  /* 0x000000060a0ab981 */ /* 0x000ea4000c1e1b00 */
[----:B--2---:R-:W-:Y:S01]  /*0f90*/  @!P3 FADD.FTZ R13, R13, R11 ;  /* 0x0000000b0d0db221 */ /* 0x004fe20000010000 */
[----:B------:R-:W-:Y:S01]  /*0fa0*/  IADD3 R11, R9, 0x1, RZ ;  /* 0x00000001090b7810 */ /* 0x000fe20007ffe0ff */
[----:B------:R-:W-:-:S03]  /*0fb0*/  @!P3 FADD.FTZ R12, R12, R10 ;  /* 0x0000000a0c0cb221 */ /* 0x000fc60000010000 */
        /* <DEDUP_REMOVED lines=104> */
[----:B------:R-:W-:Y:S01]  /*1640*/  ISETP.GT.AND P4, PT, R8, 0xc, PT ;  /* 0x0000000c0800780c */ /* 0x000fe20003f84270 */
[----:B--2---:R-:W-:Y:S01]  /*1650*/  @!P3 FADD.FTZ R12, R12, R10 ;  /* 0x0000000a0c0cb221 */ /* 0x004fe20000010000 */
[----:B------:R-:W-:-:S11]  /*1660*/  @!P3 FADD.FTZ R13, R13, R11 ;  /* 0x0000000b0d0db221 */ /* 0x000fd60000010000 */
[----:B------:R-:W-:Y:S05]  /*1670*/  @P4 BRA `(.L_x_2921) ;  /* 0xfffffff800344947 */ /* 0x000fea000383ffff */
.L_x_2920:
[----:B------:R-:W-:-:S13]  /*1680*/  ISETP.GT.AND P3, PT, R8, 0x4, PT ;  /* 0x000000040800780c */ /* 0x000fda0003f64270 */
[----:B------:R-:W-:Y:S05]  /*1690*/  @!P3 BRA `(.L_x_2922) ;  /* 0x0000000000ecb947 */ /* 0x000fea0003800000 */
        /* <DEDUP_REMOVED lines=25> */
[----:B------:R-:W-:-:S04]  /*1830*/  IADD3 R9, R9, 0x4, RZ ;  /* 0x0000000409097810 */ /* 0x000fc80007ffe0ff */
[----:B------:R-:W-:Y:S01]  /*1840*/  ISETP.EQ.OR P3, PT, R9, UR8, P2 ;  /* 0x0000000809007c0c */ /* 0x000fe20009762670 */
[----:B--2---:R-:W-:-:S12]  /*1850*/  @!P0 FADD.FTZ R13, R13, R11 ;  /* 0x0000000b0d0d8221 */ /* 0x004fd80000010000 */
[----:B------:R-:W-:Y:S02]  /*1860*/  @!P3 IMAD R11, R5, R9, R0 ;  /* 0x00000009050bb224 */ /* 0x000fe400078e0200 */
[----:B------:R-:W-:Y:S02]  /*1870*/  @!P0 FADD.FTZ R12, R12, R10 ;  /* 0x0000000a0c0c8221 */ /* 0x000fe40000010000 */
        /* <DEDUP_REMOVED lines=29> */
.L_x_2922:
[----:B------:R-:W-:-:S13]  /*1a50*/  ISETP.NE.OR P0, PT, R8, RZ, P0 ;  /* 0x000000ff0800720c */ /* 0x000fda0000705670 */
[----:B------:R-:W-:Y:S05]  /*1a60*/  @!P0 BRA `(.L_x_2918) ;  /* 0x00000000007c8947 */ /* 0x000fea0003800000 */
.L_x_2919:
        /* <DEDUP_REMOVED lines=31> */
.L_x_2918:
        /* <DEDUP_REMOVED lines=11> */
.L_x_2924:
[----:B------:R-:W-:Y:S05]  /*1d10*/  BSYNC B0 ;  /* 0x0000000000007941 */ /* 0x000fea0003800000 */
.L_x_2923:
        /* <DEDUP_REMOVED lines=16> */
.L_x_2915:
[----:B------:R-:W-:Y:S01]  /*1e20*/  ULDC.64 UR4, c[0x0][0x218] ;  /* 0x0000860000047ab9 */ /* 0x000fe20000000a00 */
[----:B------:R-:W-:Y:S01]  /*1e30*/  LOP3.LUT P0, RZ, R2, UR8, RZ, 0xfc, !PT ;  /* 0x0000000802ff7c12 */ /* 0x000fe2000f80fcff */
[----:B------:R-:W-:Y:S01]  /*1e40*/  ULDC UR9, c[0x0][0x2a4] ;  /* 0x0000a90000097ab9 */ /* 0x000fe20000000800 */
[----:B------:R-:W-:Y:S01]  /*1e50*/  ISETP.EQ.U32.AND P3, PT, RZ, UR4, PT ;  /* 0x00000004ff007c0c */ /* 0x000fe2000bf62070 */
[----:B------:R-:W-:Y:S01]  /*1e60*/  UMOV UR4, 0x400 ;  /* 0x0000040000047882 */ /* 0x000fe20000000000 */
[----:B------:R-:W-:Y:S01]  /*1e70*/  SHF.R.S32.HI R7, RZ, 0x1f, R28 ;  /* 0x0000001fff077819 */ /* 0x000fe2000001141c */
[----:B------:R-:W-:Y:S01]  /*1e80*/  ULDC.64 UR10, c[0x0][0x228] ;  /* 0x00008a00000a7ab9 */ /* 0x000fe20000000a00 */
[----:B------:R-:W-:Y:S01]  /*1e90*/  ISETP.EQ.OR.EX P0, PT, RZ, UR5, P0, P3 ;  /* 0x00000005ff007c0c */ /* 0x000fe20008702730 */
[----:B------:R-:W1:Y:S01]  /*1ea0*/  S2UR UR5, SR_CgaCtaId ;  /* 0x00000000000579c3 */ /* 0x000e620000008800 */
[C---:B------:R-:W-:Y:S01]  /*1eb0*/  SHF.L.U32 R29, R28.reuse, 0x2, RZ ;  /* 0x000000021c1d7819 */ /* 0x040fe200000006ff */
[----:B------:R-:W-:Y:S01]  /*1ec0*/  ULDC.64 UR12, c[0x0][0x230] ;  /* 0x00008c00000c7ab9 */ /* 0x000fe20000000a00 */
[----:B------:R-:W-:-:S02]  /*1ed0*/  SHF.L.U64.HI R7, R28, 0x2, R7 ;  /* 0x000000021c077819 */ /* 0x000fc40000010207 */
[----:B------:R-:W-:-:S07]  /*1ee0*/  IADD3 R28, P3, R29, UR12, RZ ;  /* 0x0000000c1d1c7c10 */ /* 0x000fce000ff7e0ff */
[----:B0-----:R-:W0:Y:S01]  /*1ef0*/  @!P0 LDC.64 R10, c[0x0][0x218] ;  /* 0x00008600ff0a8b82 */ /* 0x001e220000000a00 */
[----:B------:R-:W-:Y:S01]  /*1f00*/  @!P0 FMUL.FTZ R9, R13, UR9 ;  /* 0x000000090d098c20 */ /* 0x000fe20008410000 */
[----:B------:R-:W-:Y:S01]  /*1f10*/  @!P0 FMUL.FTZ R8, R12, UR9 ;  /* 0x000000090c088c20 */ /* 0x000fe20008410000 */
[----:B-1----:R-:W-:-:S09]  /*1f20*/  ULEA UR4, UR5, UR4, 0x18 ;  /* 0x0000000405047291 */ /* 0x002fd2000f8ec03f */
[----:B------:R-:W-:Y:S01]  /*1f30*/  @!P2 STS.64 [UR4+0x30], R12 ;  /* 0x0000300cff00a988 */ /* 0x000fe20008000a04 */
[----:B0-----:R-:W-:-:S05]  /*1f40*/  @!P0 IMAD.WIDE R10, R6, 0x8, R10 ;  /* 0x00000008060a8825 */ /* 0x001fca00078e020a */
[----:B------:R0:W-:Y:S01]  /*1f50*/  @!P0 STG.E.64 desc[UR6][R10.64], R8 ;  /* 0x000000080a008986 */ /* 0x0001e2000c101b06 */
[----:B------:R-:W-:Y:S01]  /*1f60*/  BAR.SYNC.DEFER_BLOCKING 0x0 ;  /* 0x0000000000007b1d */ /* 0x000fe20000010000 */
[----:B------:R-:W-:Y:S02]  /*1f70*/  IADD3 R22, P0, R29, UR10, RZ ;  /* 0x0000000a1d167c10 */ /* 0x000fe4000ff1e0ff */
[C---:B------:R-:W-:Y:S02]  /*1f80*/  IADD3.X R29, R7.reuse, UR13, RZ, P3, !PT ;  /* 0x0000000d071d7c10 */ /* 0x040fe40009ffe4ff */
[----:B------:R-:W-:-:S05]  /*1f90*/  IADD3.X R23, R7, UR11, RZ, P0, !PT ;  /* 0x0000000b07177c10 */ /* 0x000fca00087fe4ff */
[----:B0-----:R0:W2:Y:S04]  /*1fa0*/  LDG.E.64 R8, desc[UR6][R22.64] ;  /* 0x0000000616087981 */ /* 0x0010a8000c1e1b00 */
[----:B------:R1:W2:Y:S04]  /*1fb0*/  LDG.E.64 R10, desc[UR6][R28.64] ;  /* 0x000000061c0a7981 */ /* 0x0002a8000c1e1b00 */
[----:B0-----:R-:W0:Y:S01]  /*1fc0*/  LDS.64 R22, [UR4+0x30] ;  /* 0x00003004ff167984 */ /* 0x001e220008000a00 */
[----:B------:R-:W-:Y:S02]  /*1fd0*/  ULDC.64 UR4, c[0x0][0x278] ;  /* 0x00009e0000047ab9 */ /* 0x000fe40000000a00 */
[----:B------:R-:W-:Y:S01]  /*1fe0*/  ISETP.GE.U32.AND P2, PT, R3, UR4, PT ;  /* 0x0000000403007c0c */ /* 0x000fe2000bf46070 */
[----:B0-----:R-:W-:-:S04]  /*1ff0*/  FMUL.FTZ R22, R22, UR9 ;  /* 0x0000000916167c20 */ /* 0x001fc80008410000 */
[C---:B------:R-:W-:Y:S01]  /*2000*/  FMUL.FTZ R7, R22.reuse, R22 ;  /* 0x0000001616077220 */ /* 0x040fe20000410000 */
[C---:B------:R-:W-:Y:S01]  /*2010*/  FADD.FTZ R12, -R22.reuse, R20 ;  /* 0x00000014160c7221 */ /* 0x040fe20000010100 */
[C---:B------:R-:W-:Y:S01]  /*2020*/  FADD.FTZ R18, -R22.reuse, R18 ;  /* 0x0000001216127221 */ /* 0x040fe20000010100 */
[C---:B------:R-:W-:Y:S01]  /*2030*/  FADD.FTZ R16, -R22.reuse, R16 ;  /* 0x0000001016107221 */ /* 0x040fe20000010100 */
[----:B------:R-:W-:Y:S01]  /*2040*/  FFMA.FTZ R7, R23, UR9, -R7 ;  /* 0x0000000917077c23 */ /* 0x000fe20008010807 */
[C---:B------:R-:W-:Y:S01]  /*2050*/  FADD.FTZ R14, -R22.reuse, R14 ;  /* 0x0000000e160e7221 */ /* 0x040fe20000010100 */
[C---:B------:R-:W-:Y:S01]  /*2060*/  FADD.FTZ R20, -R22.reuse, R21 ;  /* 0x0000001516147221 */ /* 0x040fe20000010100 */
[C---:B------:R-:W-:Y:S01]  /*2070*/  FADD.FTZ R17, -R22.reuse, R17 ;  /* 0x0000001116117221 */ /* 0x040fe20000010100 */
[----:B------:R-:W-:Y:S01]  /*2080*/  FADD.FTZ R15, -R22, R15 ;  /* 0x0000000f160f7221 */ /* 0x000fe20000010100 */
[----:B------:R-:W-:-:S13]  /*2090*/  FSETP.GTU.FTZ.AND P0, PT, R7, RZ, PT ;  /* 0x000000ff0700720b */ /* 0x000fda0003f1c000 */
[----:B-1----:R-:W0:Y:S02]  /*20a0*/  @P0 LDC R28, c[0x0][0x238] ;  /* 0x00008e00ff1c0b82 */ /* 0x002e240000000800 */
[----:B0-----:R-:W-:Y:S01]  /*20b0*/  @P0 FADD.FTZ R23, R7, R28 ;  /* 0x0000001c07170221 */ /* 0x001fe20000010000 */
[----:B------:R-:W-:Y:S01]  /*20c0*/  HFMA2.MMA R7, -RZ, RZ, 1.875, 0 ;  /* 0x3f800000ff077435 */ /* 0x000fe200000001ff */
[----:B------:R-:W-:-:S09]  /*20d0*/  FADD.FTZ R28, -R22, R19 ;  /* 0x00000013161c7221 */ /* 0x000fd20000010100 */
[----:B------:R-:W0:Y:S02]  /*20e0*/  @P0 MUFU.RSQ R7, R23 ;  /* 0x0000001700070308 */ /* 0x000e240000001400 */
[-C--:B0-----:R-:W-:Y:S01]  /*20f0*/  FMUL.FTZ R13, R12, R7.reuse ;  /* 0x000000070c0d7220 */ /* 0x081fe20000410000 */
[-C--:B------:R-:W-:Y:S01]  /*2100*/  FMUL.FTZ R19, R18, R7.reuse ;  /* 0x0000000712137220 */ /* 0x080fe20000410000 */
[-C--:B------:R-:W-:Y:S01]  /*2110*/  FMUL.FTZ R21, R16, R7.reuse ;  /* 0x0000000710157220 */ /* 0x080fe20000410000 */
[-C--:B------:R-:W-:Y:S01]  /*2120*/  FMUL.FTZ R23, R14, R7.reuse ;  /* 0x000000070e177220 */ /* 0x080fe20000410000 */
[-C--:B------:R-:W-:Y:S01]  /*2130*/  FMUL.FTZ R28, R28, R7.reuse ;  /* 0x000000071c1c7220 */ /* 0x080fe20000410000 */
[----:B------:R-:W-:Y:S01]  /*2140*/  FMUL.FTZ R20, R20, R7 ;  /* 0x0000000714147220 */ /* 0x000fe20000410000 */
[C-C-:B--2---:R-:W-:Y:S01]  /*2150*/  FFMA.FTZ R18, R8.reuse, R13, R10.reuse ;  /* 0x0000000d08127223 */ /* 0x144fe2000001000a */
[C-C-:B------:R-:W-:Y:S01]  /*2160*/  FFMA.FTZ R16, R8.reuse, R19, R10.reuse ;  /* 0x0000001308107223 */ /* 0x140fe2000001000a */
[C-C-:B------:R-:W-:Y:S01]  /*2170*/  FFMA.FTZ R14, R8.reuse, R21, R10.reuse ;  /* 0x00000015080e7223 */ /* 0x140fe2000001000a */
[----:B------:R-:W-:Y:S01]  /*2180*/  FFMA.FTZ R12, R8, R23, R10 ;  /* 0x00000017080c7223 */ /* 0x000fe2000001000a */
[----:B------:R-:W-:Y:S01]  /*2190*/  IADD3 R8, R3, 0x20, RZ ;  /* 0x0000002003087810 */ /* 0x000fe20007ffe0ff */
[-C--:B------:R-:W-:Y:S01]  /*21a0*/  FMUL.FTZ R13, R17, R7.reuse ;  /* 0x00000007110d7220 */ /* 0x080fe20000410000 */
[----:B------:R-:W-:Y:S01]  /*21b0*/  IADD3 R21, R3, 0x40, RZ ;  /* 0x0000004003157810 */ /* 0x000fe20007ffe0ff */
[----:B------:R-:W-:Y:S01]  /*21c0*/  FMUL.FTZ R19, R15, R7 ;  /* 0x000000070f137220 */ /* 0x000fe20000410000 */
[----:B------:R-:W-:Y:S01]  /*21d0*/  ISETP.GE.U32.AND P3, PT, R8, UR4, PT ;  /* 0x0000000408007c0c */ /* 0x000fe2000bf66070 */
[----:B------:R-:W-:Y:S01]  /*21e0*/  FFMA.FTZ R15, R9, R13, R11 ;  /* 0x0000000d090f7223 */ /* 0x000fe2000001000b */
[----:B------:R-:W-:Y:S01]  /*21f0*/  ISETP.GE.U32.AND P0, PT, R21, UR4, PT ;  /* 0x0000000415007c0c */ /* 0x000fe2000bf06070 */
[----:B------:R-:W-:Y:S01]  /*2200*/  ULDC.U8 UR4, c[0x0][0x28c] ;  /* 0x0000a30000047ab9 */ /* 0x000fe20000000000 */
[----:B------:R-:W-:Y:S01]  /*2210*/  SHF.R.S32.HI R10, RZ, 0x1f, R3 ;  /* 0x0000001fff0a7819 */ /* 0x000fe20000011403 */
[C-C-:B------:R-:W-:Y:S01]  /*2220*/  FFMA.FTZ R13, R9.reuse, R19, R11.reuse ;  /* 0x00000013090d7223 */ /* 0x140fe2000001000b */
[----:B------:R-:W-:Y:S01]  /*2230*/  ISETP.NE.AND P4, PT, RZ, UR4, PT ;  /* 0x00000004ff007c0c */ /* 0x000fe2000bf85270 */
[C-C-:B------:R-:W-:Y:S01]  /*2240*/  FFMA.FTZ R17, R9.reuse, R28, R11.reuse ;  /* 0x0000001c09117223 */ /* 0x140fe2000001000b */
[----:B------:R-:W-:Y:S01]  /*2250*/  SHF.R.S32.HI R22, RZ, 0x1f, R8 ;  /* 0x0000001fff167819 */ /* 0x000fe20000011408 */
[----:B------:R-:W-:Y:S01]  /*2260*/  FFMA.FTZ R19, R9, R20, R11 ;  /* 0x0000001409137223 */ /* 0x000fe2000001000b */
[----:B------:R-:W-:-:S02]  /*2270*/  SHF.R.S32.HI R23, RZ, 0x1f, R21 ;  /* 0x0000001fff177819 */ /* 0x000fc40000011415 */
[----:B------:R-:W-:Y:S02]  /*2280*/  ISETP.GE.AND.EX P2, PT, R10, UR5, PT, P2 ;  /* 0x000000050a007c0c */ /* 0x000fe4000bf46320 */
[----:B------:R-:W-:Y:S02]  /*2290*/  ISETP.GE.AND.EX P3, PT, R22, UR5, PT, P3 ;  /* 0x0000000516007c0c */ /* 0x000fe4000bf66330 */
[----:B------:R-:W-:Y:S02]  /*22a0*/  ISETP.GE.AND.EX P0, PT, R23, UR5, PT, P0 ;  /* 0x0000000517007c0c */ /* 0x000fe4000bf06300 */
[C---:B------:R-:W-:Y:S02]  /*22b0*/  ISETP.GT.U32.OR P2, PT, R2.reuse, 0x7f, P2 ;  /* 0x0000007f0200780c */ /* 0x040fe40001744470 */
[C---:B------:R-:W-:Y:S02]  /*22c0*/  ISETP.GT.U32.OR P3, PT, R2.reuse, 0x7f, P3 ;  /* 0x0000007f0200780c */ /* 0x040fe40001f64470 */
[----:B------:R-:W-:Y:S01]  /*22d0*/  ISETP.GT.U32.OR P0, PT, R2, 0x7f, P0 ;  /* 0x0000007f0200780c */ /* 0x000fe20000704470 */
        /* <DEDUP_REMOVED lines=11> */
.L_x_2925:
[----:B------:R-:W-:Y:S04]  /*2390*/  BSSY B0, `(.L_x_2926) ;  /* 0x000000d000007945 */ /* 0x000fe80003800000 */
[----:B------:R-:W-:Y:S05]  /*23a0*/  @P2 BRA `(.L_x_2927) ;  /* 0x00000000002c2947 */ /* 0x000fea0003800000 */
        /* <DEDUP_REMOVED lines=10> */
[----:B------:R0:W-:Y:S04]  /*2450*/  STG.E.64 desc[UR6][R28.64], R18 ;  /* 0x000000121c007986 */ /* 0x0001e8000c101b06 */
.L_x_2927:
[----:B------:R-:W-:Y:S05]  /*2460*/  BSYNC B0 ;  /* 0x0000000000007941 */ /* 0x000fea0003800000 */
.L_x_2926:
        /* <DEDUP_REMOVED lines=11> */
.L_x_2928:
        /* <DEDUP_REMOVED lines=12> */
[----:B------:R1:W-:Y:S02]  /*25e0*/  STG.E.64 desc[UR6][R8.64], R16 ;  /* 0x0000001008007986 */ /* 0x0003e4000c101b06 */
.L_x_2930:
[----:B------:R-:W-:Y:S05]  /*25f0*/  BSYNC B0 ;  /* 0x0000000000007941 */ /* 0x000fea0003800000 */
.L_x_2929:
        /* <DEDUP_REMOVED lines=11> */
.L_x_2931:
[----:B------:R-:W-:Y:S04]  /*26b0*/  BSSY B0, `(.L_x_2932) ;  /* 0x000000d000007945 */ /* 0x000fe80003800000 */
[----:B------:R-:W-:Y:S05]  /*26c0*/  @P0 BRA `(.L_x_2933) ;  /* 0x00000000002c0947 */ /* 0x000fea0003800000 */
[----:B------:R-:W-:Y:S01]  /*26d0*/  ULDC.64 UR4, c[0x0][0x270] ;  /* 0x00009c0000047ab9 */ /* 0x000fe20000000a00 */
[----:B-1----:R-:W-:Y:S01]  /*26e0*/  MOV R8, R24 ;  /* 0x0000001800087202 */ /* 0x002fe20000000f00 */
        /* <DEDUP_REMOVED lines=9> */
.L_x_2933:
[----:B------:R-:W-:Y:S05]  /*2780*/  BSYNC B0 ;  /* 0x0000000000007941 */ /* 0x000fea0003800000 */
.L_x_2932:
[----:B------:R-:W-:Y:S05]  /*2790*/  @!P4 BRA `(.L_x_2934) ;  /* 0x000000000028c947 */ /* 0x000fea0003800000 */
[----:B------:R-:W-:Y:S01]  /*27a0*/  FMUL.FTZ R7, R12, -1.4426950216293334961 ;  /* 0xbfb8aa3b0c077820 */ /* 0x000fe20000410000 */
[----:B--2---:R-:W-:-:S05]  /*27b0*/  FMUL.FTZ R10, R13, -1.4426950216293334961 ;  /* 0xbfb8aa3b0d0a7820 */ /* 0x004fca0000410000 */
        /* <DEDUP_REMOVED lines=8> */
.L_x_2934:
[----:B------:R-:W-:Y:S04]  /*2840*/  BSSY B0, `(.L_x_2935) ;  /* 0x000000e000007945 */ /* 0x000fe80003800000 */
[----:B------:R-:W-:Y:S05]  /*2850*/  @!P1 BRA `(.L_x_2936) ;  /* 0x0000000000309947 */ /* 0x000fea0003800000 */
[----:B-1----:R-:W-:Y:S01]  /*2860*/  IADD3 R8, R3, 0x60, RZ ;  /* 0x0000006003087810 */ /* 0x002fe20007ffe0ff */
[----:B------:R-:W-:Y:S01]  /*2870*/  ULDC.64 UR4, c[0x0][0x270] ;  /* 0x00009c0000047ab9 */ /* 0x000fe20000000a00 */
[----:B------:R-:W-:Y:S02]  /*2880*/  MOV R25, R27 ;  /* 0x0000001b00197202 */ /* 0x000fe40000000f00 */
[----:B------:R-:W-:Y:S01]  /*2890*/  SHF.R.S32.HI R7, RZ, 0x1f, R8 ;  /* 0x0000001fff077819 */ /* 0x000fe20000011408 */
[----:B------:R-:W-:-:S04]  /*28a0*/  IMAD.WIDE.U32 R24, R8, UR4, R24 ;  /* 0x0000000408187c25 */ /* 0x000fc8000f8e0018 */
[----:B------:R-:W-:-:S04]  /*28b0*/  IMAD R7, R7, UR4, RZ ;  /* 0x0000000407077c24 */ /* 0x000fc8000f8e02ff */
[----:B------:R-:W-:Y:S01]  /*28c0*/  IMAD R7, R8, UR5, R7 ;  /* 0x0000000508077c24 */ /* 0x000fe2000f8e0207 */
[----:B------:R-:W-:Y:S02]  /*28d0*/  ULDC.64 UR4, c[0x0][0x210] ;  /* 0x0000840000047ab9 */ /* 0x000fe40000000a00 */
[----:B------:R-:W-:Y:S02]  /*28e0*/  LEA R8, P0, R24, UR4, 0x2 ;  /* 0x0000000418087c11 */ /* 0x000fe4000f8010ff */
[----:B------:R-:W-:-:S04]  /*28f0*/  IADD3 R7, R25, R7, RZ ;  /* 0x0000000719077210 */ /* 0x000fc80007ffe0ff */
[----:B------:R-:W-:-:S05]  /*2900*/  LEA.HI.X R9, R24, UR5, R7, 0x2, P0 ;  /* 0x0000000518097c11 */ /* 0x000fca00080f1407 */
[----:B------:R3:W-:Y:S02]  /*2910*/  STG.E.64 desc[UR6][R8.64], R12 ;  /* 0x0000000c08007986 */ /* 0x0007e4000c101b06 */
.L_x_2936:
[----:B------:R-:W-:Y:S05]  /*2920*/  BSYNC B0 ;  /* 0x0000000000007941 */ /* 0x000fea0003800000 */
.L_x_2935:
        /* <DEDUP_REMOVED lines=8> */
.L_x_2938:
        /* <DEDUP_REMOVED lines=13> */
.L_x_3393:


//--------------------- .text._Z35group_norm_nhwc_fwd_one_pass_kernelI11Fp32IOFp32WLi256ELi8ELi128EEv26Group_norm_nhwc_fwd_params --------------------------
	.section	.text._Z35group_norm_nhwc_fwd_one_pass_kernelI11Fp32IOFp32WLi256ELi8ELi128EEv26Group_norm_nhwc_fwd_params,"ax",@progbits
	.align	128
        .global         _Z35group_norm_nhwc_fwd_one_pass_kernelI11Fp32IOFp32WLi256ELi8ELi128EEv26Group_norm_nhwc_fwd_params
        .type           _Z35group_norm_nhwc_fwd_one_pass_kernelI11Fp32IOFp32WLi256ELi8ELi128EEv26Group_norm_nhwc_fwd_params,@function
        .size           _Z35group_norm_nhwc_fwd_one_pass_kernelI11Fp32IOFp32WLi256ELi8ELi128EEv26Group_norm_nhwc_fwd_params,(.L_x_3394 - _Z35group_norm_nhwc_fwd_one_pass_kernelI11Fp32IOFp32WLi256ELi8ELi128EEv26Group_norm_nhwc_fwd_params)
        .other          _Z35group_norm_nhwc_fwd_one_pass_kernelI11Fp32IOFp32WLi256ELi8ELi128EEv26Group_norm_nhwc_fwd_params,@"STO_CUDA_ENTRY STV_DEFAULT"
_Z35group_norm_nhwc_fwd_one_pass_kernelI11Fp32IOFp32WLi256ELi8ELi128EEv26Group_norm_nhwc_fwd_params:
.text._Z35group_norm_nhwc_fwd_one_pass_kernelI11Fp32IOFp32WLi256ELi8ELi128EEv26Group_norm_nhwc_fwd_params:
        /* <DEDUP_REMOVED lines=14> */
[----:B------:R-:W-:Y:S01]  /*00e0*/  UMOV UR4, URZ ;  /* 0x0000003f00047c82 */ /* 0x000fe20008000000 */
[----:B------:R-:W-:Y:S02]  /*00f0*/  ULDC.64 UR8, c[0x0][0x208] ;  /* 0x0000820000087ab9 */ /* 0x000fe40000000a00 */
[----:B------:R-:W1:Y:S01]  /*0100*/  LDC R4, c[0x0][0x294] ;  /* 0x0000a500ff047b82 */ /* 0x000e620000000800 */
[----:B0-----:R-:W-:-:S02]  /*0110*/  SHF.R.U32.HI R3, RZ, 0x2, R2 ;  /* 0x00000002ff037819 */ /* 0x001fc40000011602 */
[----:B------:R-:W-:-:S03]  /*0120*/  ISETP.GE.U32.AND P1, PT, R2, 0x80, PT ;  /* 0x000000800200780c */ /* 0x000fc60003f26070 */
[----:B-1----:R-:W-:-:S05]  /*0130*/  IMAD R3, R4, UR10, R3 ;  /* 0x0000000a04037c24 */ /* 0x002fca000f8e0203 */
[C---:B------:R-:W-:Y:S02]  /*0140*/  IADD3 R4, R3.reuse, 0x60, RZ ;  /* 0x0000006003047810 */ /* 0x040fe40007ffe0ff */
[C---:B------:R-:W-:Y:S02]  /*0150*/  IADD3 R5, R3.reuse, 0x40, RZ ;  /* 0x0000004003057810 */ /* 0x040fe40007ffe0ff */
[----:B------:R-:W-:Y:S02]  /*0160*/  ISETP.LT.U32.AND P4, PT, R4, UR6, PT ;  /* 0x0000000604007c0c */ /* 0x000fe4000bf81070 */
[----:B------:R-:W-:Y:S02]  /*0170*/  SHF.R.S32.HI R6, RZ, 0x1f, R4 ;  /* 0x0000001fff067819 */ /* 0x000fe40000011404 */
[C---:B------:R-:W-:Y:S02]  /*0180*/  IADD3 R4, R3.reuse, 0x20, RZ ;  /* 0x0000002003047810 */ /* 0x040fe40007ffe0ff */
[----:B------:R-:W-:-:S02]  /*0190*/  ISETP.LT.U32.AND P3, PT, R3, UR6, PT ;  /* 0x0000000603007c0c */ /* 0x000fc4000bf61070 */
[----:B------:R-:W-:Y:S02]  /*01a0*/  SHF.R.S32.HI R7, RZ, 0x1f, R3 ;  /* 0x0000001fff077819 */ /* 0x000fe40000011403 */
[----:B------:R-:W-:Y:S02]  /*01b0*/  ISETP.LT.U32.AND P2, PT, R4, UR6, PT ;  /* 0x0000000604007c0c */ /* 0x000fe4000bf41070 */
[----:B------:R-:W-:Y:S02]  /*01c0*/  SHF.R.S32.HI R9, RZ, 0x1f, R4 ;  /* 0x0000001fff097819 */ /* 0x000fe40000011404 */
[----:B------:R-:W-:Y:S02]  /*01d0*/  ISETP.LT.U32.AND P0, PT, R5, UR6, PT ;  /* 0x0000000605007c0c */ /* 0x000fe4000bf01070 */
[----:B------:R-:W-:Y:S02]  /*01e0*/  SHF.R.S32.HI R11, RZ, 0x1f, R5 ;  /* 0x0000001fff0b7819 */ /* 0x000fe40000011405 */
[----:B------:R-:W-:-:S02]  /*01f0*/  ISETP.LT.AND.EX P4, PT, R6, UR7, !P1, P4 ;  /* 0x0000000706007c0c */ /* 0x000fc4000cf81340 */
[----:B------:R-:W-:Y:S02]  /*0200*/  ISETP.LT.AND.EX P3, PT, R7, UR7, !P1, P3 ;  /* 0x0000000707007c0c */ /* 0x000fe4000cf61330 */
[----:B------:R-:W-:Y:S02]  /*0210*/  ISETP.LT.AND.EX P2, PT, R9, UR7, !P1, P2 ;  /* 0x0000000709007c0c */ /* 0x000fe4000cf41320 */
[----:B------:R-:W-:-:S13]  /*0220*/  ISETP.LT.AND.EX P1, PT, R11, UR7, !P1, P0 ;  /* 0x000000070b007c0c */ /* 0x000fda000cf21300 */
.L_x_2975:
[----:B0-----:R-:W0:Y:S01]  /*0230*/  LDC R19, c[0x0][0x288] ;  /* 0x0000a200ff137b82 */ /* 0x001e220000000800 */
[----:B------:R-:W-:-:S07]  /*0240*/  ULDC.64 UR6, c[0x0][0x280] ;  /* 0x0000a00000067ab9 */ /* 0x000fce0000000a00 */
[----:B-1----:R-:W1:Y:S08]  /*0250*/  @P3 LDC.64 R26, c[0x0][0x220] ;  /* 0x00008800ff1a3b82 */ /* 0x002e700000000a00 */
[----:B------:R-:W2:Y:S01]  /*0260*/  @P2 LDC.64 R24, c[0x0][0x220] ;  /* 0x00008800ff182b82 */ /* 0x000ea20000000a00 */
[----:B0-----:R-:W-:-:S07]  /*0270*/  IABS R15, R19 ;  /* 0x00000013000f7213 */ /* 0x001fce0000000000 */
[----:B------:R-:W0:Y:S01]  /*0280*/  @P1 LDC.64 R20, c[0x0][0x270] ;  /* 0x00009c00ff141b82 */ /* 0x000e220000000a00 */
[----:B------:R-:W3:Y:S07]  /*0290*/  I2F.RP R6, R15 ;  /* 0x0000000f00067306 */ /* 0x000eee0000209400 */
[----:B------:R-:W4:Y:S08]  /*02a0*/  @P1 LDC.64 R44, c[0x0][0x220] ;  /* 0x00008800ff2c1b82 */ /* 0x000f300000000a00 */
[----:B------:R-:W5:Y:S01]  /*02b0*/  @P4 LDC.64 R34, c[0x0][0x220] ;  /* 0x00008800ff224b82 */ /* 0x000f620000000a00 */
[----:B---3--:R-:W3:Y:S02]  /*02c0*/  MUFU.RCP R6, R6 ;  /* 0x0000000600067308 */ /* 0x008ee40000001000 */
[----:B---3--:R-:W-:-:S06]  /*02d0*/  IADD3 R12, R6, 0xffffffe, RZ ;  /* 0x0ffffffe060c7810 */ /* 0x008fcc0007ffe0ff */
[----:B------:R3:W1:Y:S02]  /*02e0*/  F2I.FTZ.U32.TRUNC.NTZ R13, R12 ;  /* 0x0000000c000d7305 */ /* 0x000664000021f000 */
[----:B---3--:R-:W-:Y:S01]  /*02f0*/  HFMA2.MMA R12, -RZ, RZ, 0, 0 ;  /* 0x00000000ff0c7435 */ /* 0x008fe200000001ff */
[----:B-1----:R-:W-:-:S05]  /*0300*/  IADD3 R8, RZ, -R13, RZ ;  /* 0x8000000dff087210 */ /* 0x002fca0007ffe0ff */
[----:B------:R-:W-:Y:S01]  /*0310*/  IMAD R17, R8, R15, RZ ;  /* 0x0000000f08117224 */ /* 0x000fe200078e02ff */
[----:B------:R-:W-:-:S03]  /*0320*/  IABS R8, UR11 ;  /* 0x0000000b00087c13 */ /* 0x000fc60008000000 */
        /* <DEDUP_REMOVED lines=10> */
[C---:B------:R-:W-:Y:S01]  /*03d0*/  LOP3.LUT R6, R19.reuse, UR11, RZ, 0x3c, !PT ;  /* 0x0000000b13067c12 */ /* 0x040fe2000f8e3cff */
[----:B------:R-:W1:Y:S01]  /*03e0*/  @P3 LDC.64 R14, c[0x0][0x270] ;  /* 0x00009c00ff0e3b82 */ /* 0x000e620000000a00 */
[----:B------:R-:W-:Y:S02]  /*03f0*/  ISETP.NE.AND P6, PT, R19, RZ, PT ;  /* 0x000000ff1300720c */ /* 0x000fe40003fc5270 */
[----:B------:R-:W-:-:S02]  /*0400*/  ISETP.GE.AND P5, PT, R6, RZ, PT ;  /* 0x000000ff0600720c */ /* 0x000fc40003fa6270 */
[----:B------:R-:W-:-:S04]  /*0410*/  SHF.L.U32 R6, R2, 0x1, RZ ;  /* 0x0000000102067819 */ /* 0x000fc800000006ff */
[----:B------:R-:W-:Y:S02]  /*0420*/  LOP3.LUT R41, R6, 0x6, RZ, 0xc0, !PT ;  /* 0x0000000606297812 */ /* 0x000fe400078ec0ff */
[----:B------:R-:W-:-:S04]  /*0430*/  @P0 IADD3 R13, R13, 0x1, RZ ;  /* 0x000000010d0d0810 */ /* 0x000fc80007ffe0ff */
[----:B------:R-:W-:Y:S02]  /*0440*/  MOV R37, R13 ;  /* 0x0000000d00257202 */ /* 0x000fe40000000f00 */
[----:B------:R-:W3:Y:S02]  /*0450*/  @P2 LDC.64 R12, c[0x0][0x270] ;  /* 0x00009c00ff0c2b82 */ /* 0x000ee40000000a00 */
[----:B------:R-:W-:Y:S02]  /*0460*/  @!P5 IADD3 R37, -R37, RZ, RZ ;  /* 0x000000ff2525d210 */ /* 0x000fe40007ffe1ff */
[----:B------:R-:W-:-:S04]  /*0470*/  @!P6 LOP3.LUT R37, RZ, R19, RZ, 0x33, !PT ;  /* 0x00000013ff25e212 */ /* 0x000fc800078e33ff */
[----:B------:R-:W-:Y:S02]  /*0480*/  IADD3 R40, -R37, RZ, RZ ;  /* 0x000000ff25287210 */ /* 0x000fe40007ffe1ff */
[----:B------:R-:W-:-:S03]  /*0490*/  SHF.R.S32.HI R6, RZ, 0x1f, R37 ;  /* 0x0000001fff067819 */ /* 0x000fc60000011425 */
[----:B------:R-:W-:Y:S02]  /*04a0*/  IMAD R40, R19, R40, UR11 ;  /* 0x0000000b13287e24 */ /* 0x000fe4000f8e0228 */
[----:B------:R-:W-:Y:S01]  /*04b0*/  IMAD R6, R6, UR6, RZ ;  /* 0x0000000606067c24 */ /* 0x000fe2000f8e02ff */
[----:B------:R-:W4:Y:S02]  /*04c0*/  @P4 LDC.64 R18, c[0x0][0x270] ;  /* 0x00009c00ff124b82 */ /* 0x000f240000000a00 */
[----:B------:R-:W-:Y:S01]  /*04d0*/  LEA R40, R40, R41, 0x3 ;  /* 0x0000002928287211 */ /* 0x000fe200078e18ff */
[----:B------:R-:W-:Y:S02]  /*04e0*/  IMAD R39, R37, UR7, R6 ;  /* 0x0000000725277c24 */ /* 0x000fe4000f8e0206 */
[----:B-1----:R-:W-:Y:S01]  /*04f0*/  @P3 IMAD R6, R7, R14, RZ ;  /* 0x0000000e07063224 */ /* 0x002fe200078e02ff */
[----:B------:R-:W-:-:S03]  /*0500*/  SHF.R.S32.HI R41, RZ, 0x1f, R40 ;  /* 0x0000001fff297819 */ /* 0x000fc60000011428 */
[----:B------:R-:W-:Y:S02]  /*0510*/  @P3 IMAD R31, R3, R15, R6 ;  /* 0x0000000f031f3224 */ /* 0x000fe400078e0206 */
[----:B------:R-:W-:Y:S01]  /*0520*/  IMAD.WIDE.U32 R36, R37, UR6, R40 ;  /* 0x0000000625247c25 */ /* 0x000fe2000f8e0028 */
[----:B------:R-:W-:Y:S02]  /*0530*/  ULDC.64 UR6, c[0x0][0x278] ;  /* 0x00009e0000067ab9 */ /* 0x000fe40000000a00 */
[----:B------:R-:W-:Y:S01]  /*0540*/  ISETP.GE.U32.AND P5, PT, R8, UR6, PT ;  /* 0x0000000608007c0c */ /* 0x000fe2000bfa6070 */
[----:B---3--:R-:W-:Y:S01]  /*0550*/  @P2 IMAD R6, R9, R12, RZ ;  /* 0x0000000c09062224 */ /* 0x008fe200078e02ff */
[----:B------:R-:W-:Y:S02]  /*0560*/  IADD3 R39, R37, R39, RZ ;  /* 0x0000002725277210 */ /* 0x000fe40007ffe0ff */
[----:B------:R-:W-:Y:S01]  /*0570*/  ISETP.GE.AND.EX P5, PT, R29, UR7, PT, P5 ;  /* 0x000000071d007c0c */ /* 0x000fe2000bfa6350 */
[----:B------:R-:W-:Y:S01]  /*0580*/  @P2 IMAD R33, R4, R13, R6 ;  /* 0x0000000d04212224 */ /* 0x000fe200078e0206 */
[----:B------:R-:W-:-:S02]  /*0590*/  @P3 MOV R38, R36 ;  /* 0x0000002400263202 */ /* 0x000fc40000000f00 */
[----:B------:R-:W-:Y:S02]  /*05a0*/  ISETP.LT.U32.AND P5, PT, R2, 0x80, !P5 ;  /* 0x000000800200780c */ /* 0x000fe40006fa1070 */
[----:B------:R-:W-:Y:S01]  /*05b0*/  @P2 MOV R16, R36 ;  /* 0x0000002400102202 */ /* 0x000fe20000000f00 */
[C---:B------:R-:W-:Y:S01]  /*05c0*/  @P3 IMAD.WIDE.U32 R14, R3.reuse, R14, R38 ;  /* 0x0000000e030e3225 */ /* 0x040fe200078e0026 */
[----:B------:R-:W-:Y:S02]  /*05d0*/  @P2 MOV R17, R39 ;  /* 0x0000002700112202 */ /* 0x000fe40000000f00 */
[----:B------:R-:W-:Y:S02]  /*05e0*/  IADD3 R6, R3, 0xa0, RZ ;  /* 0x000000a003067810 */ /* 0x000fe40007ffe0ff */
[----:B------:R-:W-:Y:S01]  /*05f0*/  @P3 IADD3 R10, R15, R31, RZ ;  /* 0x0000001f0f0a3210 */ /* 0x000fe20007ffe0ff */
[----:B------:R-:W-:Y:S01]  /*0600*/  @P2 IMAD.WIDE.U32 R12, R4, R12, R16 ;  /* 0x0000000c040c2225 */ /* 0x000fe200078e0010 */
[----:B------:R-:W-:-:S02]  /*0610*/  ISETP.GE.U32.AND P0, PT, R6, UR6, PT ;  /* 0x0000000606007c0c */ /* 0x000fc4000bf06070 */
[----:B------:R-:W-:Y:S01]  /*0620*/  SHF.R.S32.HI R23, RZ, 0x1f, R6 ;  /* 0x0000001fff177819 */ /* 0x000fe20000011406 */
[----:B------:R-:W1:Y:S01]  /*0630*/  @P5 LDC.64 R16, c[0x0][0x270] ;  /* 0x00009c00ff105b82 */ /* 0x000e620000000a00 */
[C---:B------:R-:W-:Y:S02]  /*0640*/  @P3 LEA R26, P6, R14.reuse, R26, 0x2 ;  /* 0x0000001a0e1a3211 */ /* 0x040fe400078c10ff */
[----:B------:R-:W-:Y:S02]  /*0650*/  ISETP.GE.AND.EX P0, PT, R23, UR7, PT, P0 ;  /* 0x0000000717007c0c */ /* 0x000fe4000bf06300 */
[----:B------:R-:W-:Y:S01]  /*0660*/  @P3 LEA.HI.X R27, R14, R27, R10, 0x2, P6 ;  /* 0x0000001b0e1b3211 */ /* 0x000fe200030f140a */
[----:B0-----:R-:W-:Y:S01]  /*0670*/  @P1 IMAD R14, R11, R20, RZ ;  /* 0x000000140b0e1224 */ /* 0x001fe200078e02ff */
[----:B------:R-:W-:Y:S02]  /*0680*/  @P2 IADD3 R10, R13, R33, RZ ;  /* 0x000000210d0a2210 */ /* 0x000fe40007ffe0ff */
[----:B--2---:R-:W-:Y:S01]  /*0690*/  @P2 LEA R24, P6, R12, R24, 0x2 ;  /* 0x000000180c182211 */ /* 0x004fe200078c10ff */
[----:B------:R-:W-:Y:S01]  /*06a0*/  @P1 IMAD R33, R5, R21, R14 ;  /* 0x0000001505211224 */ /* 0x000fe200078e020e */
[----:B------:R-:W-:Y:S01]  /*06b0*/  ISETP.LT.U32.AND P0, PT, R2, 0x80, !P0 ;  /* 0x000000800200780c */ /* 0x000fe20004701070 */
[----:B------:R-:W0:Y:S01]  /*06c0*/  @P5 LDC.64 R14, c[0x0][0x220] ;  /* 0x00008800ff0e5b82 */ /* 0x000e220000000a00 */
[----:B------:R-:W-:-:S02]  /*06d0*/  @P2 LEA.HI.X R25, R12, R25, R10, 0x2, P6 ;  /* 0x000000190c192211 */ /* 0x000fc400030f140a */
[----:B------:R-:W-:Y:S02]  /*06e0*/  @P1 MOV R12, R36 ;  /* 0x00000024000c1202 */ /* 0x000fe40000000f00 */
[----:B------:R-:W-:Y:S02]  /*06f0*/  @P1 MOV R13, R39 ;  /* 0x00000027000d1202 */ /* 0x000fe40000000f00 */
[----:B------:R-:W-:Y:S01]  /*0700*/  IADD3 R31, R3, 0x60, RZ ;  /* 0x00000060031f7810 */ /* 0x000fe20007ffe0ff */
[----:B------:R-:W-:-:S03]  /*0710*/  @P1 IMAD.WIDE.U32 R20, R5, R20, R12 ;  /* 0x0000001405141225 */ /* 0x000fc600078e000c */
[----:B------:R-:W-:Y:S01]  /*0720*/  SHF.R.S32.HI R43, RZ, 0x1f, R31 ;  /* 0x0000001fff2b7819 */ /* 0x000fe2000001141f */
[----:B------:R-:W2:Y:S01]  /*0730*/  @P0 LDC.64 R12, c[0x0][0x270] ;  /* 0x00009c00ff0c0b82 */ /* 0x000ea20000000a00 */
[----:B------:R-:W-:-:S03]  /*0740*/  @P1 IADD3 R10, R21, R33, RZ ;  /* 0x00000021150a1210 */ /* 0x000fc60007ffe0ff */
[----:B----4-:R-:W-:Y:S01]  /*0750*/  @P4 IMAD R22, R43, R18, RZ ;  /* 0x000000122b164224 */ /* 0x010fe200078e02ff */
[C---:B------:R-:W-:Y:S02]  /*0760*/  @P1 LEA R44, P6, R20.reuse, R44, 0x2 ;  /* 0x0000002c142c1211 */ /* 0x040fe400078c10ff */
[----:B------:R-:W-:Y:S02]  /*0770*/  @P4 MOV R21, R39 ;  /* 0x0000002700154202 */ /* 0x000fe40000000f00 */
[----:B------:R-:W-:Y:S01]  /*0780*/  @P1 LEA.HI.X R45, R20, R45, R10, 0x2, P6 ;  /* 0x0000002d142d1211 */ /* 0x000fe200030f140a */
[----:B-1----:R-:W-:Y:S01]  /*0790*/  @P5 IMAD R10, R29, R16, RZ ;  /* 0x000000101d0a5224 */ /* 0x002fe200078e02ff */
[----:B------:R-:W-:Y:S01]  /*07a0*/  @P4 MOV R20, R36 ;  /* 0x0000002400144202 */ /* 0x000fe20000000f00 */
[----:B------:R-:W-:Y:S02]  /*07b0*/  @P4 IMAD R29, R31, R19, R22 ;  /* 0x000000131f1d4224 */ /* 0x000fe400078e0216 */
[----:B------:R-:W-:-:S02]  /*07c0*/  @P5 IMAD R17, R8, R17, R10 ;  /* 0x0000001108115224 */ /* 0x000fc400078e020a */
[----:B------:R-:W-:Y:S01]  /*07d0*/  @P4 IMAD.WIDE.U32 R18, R31, R18, R20 ;  /* 0x000000121f124225 */ /* 0x000fe200078e0014 */
[----:B------:R-:W-:Y:S01]  /*07e0*/  @P5 MOV R20, R36 ;  /* 0x0000002400145202 */ /* 0x000fe20000000f00 */
[----:B------:R-:W1:Y:S01]  /*07f0*/  @P0 LDC.64 R30, c[0x0][0x220] ;  /* 0x00008800ff1e0b82 */ /* 0x000e620000000a00 */
[----:B------:R-:W-:Y:S02]  /*0800*/  @P5 MOV R21, R39 ;  /* 0x0000002700155202 */ /* 0x000fe40000000f00 */
[----:B------:R-:W-:Y:S02]  /*0810*/  @P4 IADD3 R29, R19, R29, RZ ;  /* 0x0000001d131d4210 */ /* 0x000fe40007ffe0ff */
[----:B-----5:R-:W-:Y:S01]  /*0820*/  @P4 LEA R34, P6, R18, R34, 0x2 ;  /* 0x0000002212224211 */ /* 0x020fe200078c10ff */
[----:B------:R-:W-:Y:S01]  /*0830*/  @P5 IMAD.WIDE.U32 R20, R8, R16, R20 ;  /* 0x0000001008145225 */ /* 0x000fe200078e0014 */
[----:B------:R-:W-:Y:S02]  /*0840*/  @P0 MOV R19, R39 ;  /* 0x0000002700130202 */ /* 0x000fe40000000f00 */
[----:B------:R-:W-:Y:S01]  /*0850*/  @P4 LEA.HI.X R35, R18, R35, R29, 0x2, P6 ;  /* 0x0000002312234211 */ /* 0x000fe200030f141d */
[----:B--2---:R-:W-:Y:S01]  /*0860*/  @P0 IMAD R23, R23, R12, RZ ;  /* 0x0000000c17170224 */ /* 0x004fe200078e02ff */
[----:B------:R-:W-:-:S02]  /*0870*/  @P0 MOV R18, R36 ;  /* 0x0000002400120202 */ /* 0x000fc40000000f00 */
[----:B------:R-:W-:Y:S01]  /*0880*/  @P5 IADD3 R8, R21, R17, RZ ;  /* 0x0000001115085210 */ /* 0x000fe20007ffe0ff */
[----:B------:R-:W-:Y:S01]  /*0890*/  @P0 IMAD R23, R6, R13, R23 ;  /* 0x0000000d06170224 */ /* 0x000fe200078e0217 */
[----:B0-----:R-:W-:Y:S01]  /*08a0*/  @P5 LEA R14, P6, R20, R14, 0x2 ;  /* 0x0000000e140e5211 */ /* 0x001fe200078c10ff */
[----:B------:R-:W-:Y:S01]  /*08b0*/  @P0 IMAD.WIDE.U32 R12, R6, R12, R18 ;  /* 0x0000000c060c0225 */ /* 0x000fe200078e0012 */
[----:B------:R-:W-:Y:S02]  /*08c0*/  CS2R R16, SRZ ;  /* 0x0000000000107805 */ /* 0x000fe4000001ff00 */
[----:B------:R-:W-:Y:S02]  /*08d0*/  IADD3 R43, R3, 0xe0, RZ ;  /* 0x000000e0032b7810 */ /* 0x000fe40007ffe0ff */
[----:B------:R-:W-:Y:S02]  /*08e0*/  @P5 LEA.HI.X R15, R20, R15, R8, 0x2, P6 ;  /* 0x0000000f140f5211 */ /* 0x000fe400030f1408 */
[----:B------:R-:W-:-:S02]  /*08f0*/  @P0 IADD3 R6, R13, R23, RZ ;  /* 0x000000170d060210 */ /* 0x000fc40007ffe0ff */
[C---:B-1----:R-:W-:Y:S01]  /*0900*/  @P0 LEA R30, P6, R12.reuse, R30, 0x2 ;  /* 0x0000001e0c1e0211 */ /* 0x042fe200078c10ff */
[----:B------:R0:W2:Y:S01]  /*0910*/  @P5 LDG.E.64 R16, desc[UR8][R14.64] ;  /* 0x000000080e105981 */ /* 0x0000a2000c1e1b00 */
[----:B------:R-:W-:Y:S02]  /*0920*/  IADD3 R21, R3, 0xc0, RZ ;  /* 0x000000c003157810 */ /* 0x000fe40007ffe0ff */
[----:B------:R-:W-:Y:S02]  /*0930*/  @P0 LEA.HI.X R31, R12, R31, R6, 0x2, P6 ;  /* 0x0000001f0c1f0211 */ /* 0x000fe400030f1406 */
[----:B------:R-:W-:Y:S02]  /*0940*/  ISETP.GE.U32.AND P6, PT, R43, UR6, PT ;  /* 0x000000062b007c0c */ /* 0x000fe4000bfc6070 */
[----:B------:R-:W-:Y:S02]  /*0950*/  SHF.R.S32.HI R13, RZ, 0x1f, R43 ;  /* 0x0000001fff0d7819 */ /* 0x000fe4000001142b */
[----:B------:R-:W-:-:S02]  /*0960*/  ISETP.GE.U32.AND P5, PT, R21, UR6, PT ;  /* 0x0000000615007c0c */ /* 0x000fc4000bfa6070 */
[----:B------:R-:W-:Y:S02]  /*0970*/  SHF.R.S32.HI R19, RZ, 0x1f, R21 ;  /* 0x0000001fff137819 */ /* 0x000fe40000011415 */
[----:B------:R-:W-:Y:S02]  /*0980*/  ISETP.GE.AND.EX P6, PT, R13, UR7, PT, P6 ;  /* 0x000000070d007c0c */ /* 0x000fe4000bfc6360 */
[----:B------:R-:W-:Y:S02]  /*0990*/  ISETP.GE.AND.EX P5, PT, R19, UR7, PT, P5 ;  /* 0x0000000713007c0c */ /* 0x000fe4000bfa6350 */
[C---:B------:R-:W-:Y:S02]  /*09a0*/  ISETP.LT.U32.AND P6, PT, R2.reuse, 0x80, !P6 ;  /* 0x000000800200780c */ /* 0x040fe400077c1070 */
[----:B------:R-:W-:-:S11]  /*09b0*/  ISETP.LT.U32.AND P5, PT, R2, 0x80, !P5 ;  /* 0x000000800200780c */ /* 0x000fd60006fa1070 */
[----:B------:R-:W1:Y:S08]  /*09c0*/  @P6 LDC.64 R28, c[0x0][0x270] ;  /* 0x00009c00ff1c6b82 */ /* 0x000e700000000a00 */
[----:B------:R-:W3:Y:S01]  /*09d0*/  @P5 LDC.64 R32, c[0x0][0x270] ;  /* 0x00009c00ff205b82 */ /* 0x000ee20000000a00 */
[----:B------:R-:W-:-:S07]  /*09e0*/  @P5 MOV R12, R36 ;  /* 0x00000024000c5202 */ /* 0x000fce0000000f00 */
[----:B0-----:R-:W0:Y:S01]  /*09f0*/  @P5 LDC.64 R14, c[0x0][0x220] ;  /* 0x00008800ff0e5b82 */ /* 0x001e220000000a00 */
[----:B-1----:R-:W-:Y:S01]  /*0a00*/  @P6 IMAD R6, R13, R28, RZ ;  /* 0x0000001c0d066224 */ /* 0x002fe200078e02ff */
[----:B------:R-:W-:Y:S01]  /*0a10*/  @P5 MOV R13, R39 ;  /* 0x00000027000d5202 */ /* 0x000fe20000000f00 */
[----:B---3--:R-:W-:Y:S01]  /*0a20*/  @P5 IMAD R8, R19, R32, RZ ;  /* 0x0000002013085224 */ /* 0x008fe200078e02ff */
[----:B------:R-:W-:-:S03]  /*0a30*/  CS2R R18, SRZ ;  /* 0x0000000000127805 */ /* 0x000fc6000001ff00 */
[C---:B------:R-:W-:Y:S02]  /*0a40*/  @P5 IMAD R8, R21.reuse, R33, R8 ;  /* 0x0000002115085224 */ /* 0x040fe400078e0208 */
[----:B------:R-:W-:Y:S01]  /*0a50*/  @P5 IMAD.WIDE.U32 R32, R21, R32, R12 ;  /* 0x0000002015205225 */ /* 0x000fe200078e000c */
[----:B------:R-:W-:Y:S01]  /*0a60*/  CS2R R20, SRZ ;  /* 0x0000000000147805 */ /* 0x000fe2000001ff00 */
[----:B------:R-:W1:Y:S01]  /*0a70*/  @P6 LDC.64 R12, c[0x0][0x220] ;  /* 0x00008800ff0c6b82 */ /* 0x000e620000000a00 */
[----:B------:R3:W4:Y:S01]  /*0a80*/  @P3 LDG.E.64 R18, desc[UR8][R26.64] ;  /* 0x000000081a123981 */ /* 0x000722000c1e1b00 */
[----:B------:R-:W-:-:S03]  /*0a90*/  CS2R R22, SRZ ;  /* 0x0000000000167805 */ /* 0x000fc6000001ff00 */
[----:B------:R5:W2:Y:S04]  /*0aa0*/  @P2 LDG.E.64 R20, desc[UR8][R24.64] ;  /* 0x0000000818142981 */ /* 0x000aa8000c1e1b00 */
[----:B------:R-:W2:Y:S01]  /*0ab0*/  @P1 LDG.E.64 R22, desc[UR8][R44.64] ;  /* 0x000000082c161981 */ /* 0x000ea2000c1e1b00 */
[----:B---3--:R-:W-:Y:S02]  /*0ac0*/  CS2R R26, SRZ ;  /* 0x00000000001a7805 */ /* 0x008fe4000001ff00 */
[----:B-----5:R-:W-:-:S04]  /*0ad0*/  CS2R R24, SRZ ;  /* 0x0000000000187805 */ /* 0x020fc8000001ff00 */
[----:B------:R3:W5:Y:S01]  /*0ae0*/  @P0 LDG.E.64 R26, desc[UR8][R30.64] ;  /* 0x000000081e1a0981 */ /* 0x000762000c1e1b00 */
[----:B------:R-:W-:-:S03]  /*0af0*/  @P6 IMAD R6, R43, R29, R6 ;  /* 0x0000001d2b066224 */ /* 0x000fc600078e0206 */
[----:B------:R2:W5:Y:S01]  /*0b00*/  @P4 LDG.E.64 R24, desc[UR8][R34.64] ;  /* 0x0000000822184981 */ /* 0x000562000c1e1b00 */
[----:B------:R-:W-:Y:S02]  /*0b10*/  @P5 IADD3 R8, R33, R8, RZ ;  /* 0x0000000821085210 */ /* 0x000fe40007ffe0ff */
[----:B---3--:R-:W-:Y:S02]  /*0b20*/  @P6 MOV R30, R36 ;  /* 0x00000024001e6202 */ /* 0x008fe40000000f00 */
[----:B------:R-:W-:Y:S02]  /*0b30*/  @P6 MOV R31, R39 ;  /* 0x00000027001f6202 */ /* 0x000fe40000000f00 */
[----:B0-----:R-:W-:Y:S01]  /*0b40*/  @P5 LEA R14, P0, R32, R14, 0x2 ;  /* 0x0000000e200e5211 */ /* 0x001fe200078010ff */
[----:B------:R-:W-:-:S03]  /*0b50*/  @P6 IMAD.WIDE.U32 R42, R43, R28, R30 ;  /* 0x0000001c2b2a6225 */ /* 0x000fc600078e001e */
[----:B------:R-:W-:Y:S02]  /*0b60*/  @P5 LEA.HI.X R15, R32, R15, R8, 0x2, P0 ;  /* 0x0000000f200f5211 */ /* 0x000fe400000f1408 */
[----:B------:R-:W-:Y:S02]  /*0b70*/  CS2R R28, SRZ ;  /* 0x00000000001c7805 */ /* 0x000fe4000001ff00 */
[----:B------:R-:W-:Y:S02]  /*0b80*/  @P6 IADD3 R6, R43, R6, RZ ;  /* 0x000000062b066210 */ /* 0x000fe40007ffe0ff */
[C---:B-1----:R-:W-:Y:S02]  /*0b90*/  @P6 LEA R12, P0, R42.reuse, R12, 0x2 ;  /* 0x0000000c2a0c6211 */ /* 0x042fe400078010ff */
[----:B------:R-:W-:Y:S01]  /*0ba0*/  CS2R R30, SRZ ;  /* 0x00000000001e7805 */ /* 0x000fe2000001ff00 */
[----:B------:R0:W3:Y:S01]  /*0bb0*/  @P5 LDG.E.64 R28, desc[UR8][R14.64] ;  /* 0x000000080e1c5981 */ /* 0x0000e2000c1e1b00 */
[----:B------:R-:W-:-:S05]  /*0bc0*/  @P6 LEA.HI.X R13, R42, R13, R6, 0x2, P0 ;  /* 0x0000000d2a0d6211 */ /* 0x000fca00000f1406 */
[----:B------:R1:W3:Y:S01]  /*0bd0*/  @P6 LDG.E.64 R30, desc[UR8][R12.64] ;  /* 0x000000080c1e6981 */ /* 0x0002e2000c1e1b00 */
[----:B------:R-:W0:Y:S02]  /*0be0*/  S2R R10, SR_LANEID ;  /* 0x00000000000a7919 */ /* 0x000e240000000000 */
[C---:B0-----:R-:W-:Y:S01]  /*0bf0*/  ISETP.GT.AND P0, PT, R10.reuse, 0x1e, PT ;  /* 0x0000001e0a00780c */ /* 0x041fe20003f04270 */
[----:B------:R-:W0:Y:S01]  /*0c00*/  S2UR UR7, SR_CgaCtaId ;  /* 0x00000000000779c3 */ /* 0x000e220000008800 */
[----:B------:R-:W-:Y:S01]  /*0c10*/  UMOV UR6, 0x400 ;  /* 0x0000040000067882 */ /* 0x000fe20000000000 */
[----:B------:R-:W-:Y:S01]  /*0c20*/  ISETP.NE.AND P5, PT, R10, RZ, PT ;  /* 0x000000ff0a00720c */ /* 0x000fe20003fa5270 */
[----:B0-----:R-:W-:Y:S01]  /*0c30*/  ULEA UR6, UR7, UR6, 0x18 ;  /* 0x0000000607067291 */ /* 0x001fe2000f8ec03f */
[----:B----4-:R-:W-:Y:S01]  /*0c40*/  FMUL.FTZ R33, R19, R19 ;  /* 0x0000001313217220 */ /* 0x010fe20000410000 */
[----:B------:R-:W-:Y:S01]  /*0c50*/  FADD.FTZ R6, R18, R19 ;  /* 0x0000001312067221 */ /* 0x000fe20000010000 */
[----:B--2---:R-:W-:-:S02]  /*0c60*/  FMUL.FTZ R43, R21, R21 ;  /* 0x00000015152b7220 */ /* 0x004fc40000410000 */
[----:B------:R-:W-:Y:S01]  /*0c70*/  FFMA.FTZ R33, R18, R18, R33 ;  /* 0x0000001212217223 */ /* 0x000fe20000010021 */
[C---:B------:R-:W-:Y:S01]  /*0c80*/  FADD.FTZ R35, R20.reuse, R21 ;  /* 0x0000001514237221 */ /* 0x040fe20000010000 */
[----:B------:R-:W-:Y:S01]  /*0c90*/  FADD.FTZ R6, RZ, R6 ;  /* 0x00000006ff067221 */ /* 0x000fe20000010000 */
[----:B------:R-:W-:Y:S01]  /*0ca0*/  FFMA.FTZ R8, R20, R20, R43 ;  /* 0x0000001414087223 */ /* 0x000fe2000001002b */
[----:B------:R-:W-:Y:S01]  /*0cb0*/  FADD.FTZ R33, RZ, R33 ;  /* 0x00000021ff217221 */ /* 0x000fe20000010000 */
[----:B------:R-:W-:Y:S01]  /*0cc0*/  FMUL.FTZ R15, R23, R23 ;  /* 0x00000017170f7220 */ /* 0x000fe20000410000 */
[----:B------:R-:W-:Y:S01]  /*0cd0*/  FADD.FTZ R6, R6, R35 ;  /* 0x0000002306067221 */ /* 0x000fe20000010000 */
[C---:B-1----:R-:W-:Y:S01]  /*0ce0*/  FADD.FTZ R13, R22.reuse, R23 ;  /* 0x00000017160d7221 */ /* 0x042fe20000010000 */
[----:B------:R-:W-:Y:S01]  /*0cf0*/  FADD.FTZ R8, R33, R8 ;  /* 0x0000000821087221 */ /* 0x000fe20000010000 */
[----:B------:R-:W-:Y:S02]  /*0d00*/  FFMA.FTZ R15, R22, R22, R15 ;  /* 0x00000016160f7223 */ /* 0x000fe4000001000f */
[----:B------:R-:W-:Y:S01]  /*0d10*/  FADD.FTZ R6, R6, R13 ;  /* 0x0000000d06067221 */ /* 0x000fe20000010000 */
[----:B-----5:R-:W-:Y:S01]  /*0d20*/  FMUL.FTZ R33, R25, R25 ;  /* 0x0000001919217220 */ /* 0x020fe20000410000 */
[----:B------:R-:W-:Y:S01]  /*0d30*/  FADD.FTZ R13, R24, R25 ;  /* 0x00000019180d7221 */ /* 0x000fe20000010000 */
[----:B------:R-:W-:Y:S01]  /*0d40*/  FADD.FTZ R8, R8, R15 ;  /* 0x0000000f08087221 */ /* 0x000fe20000010000 */
[----:B------:R-:W-:Y:S01]  /*0d50*/  FMUL.FTZ R15, R17, R17 ;  /* 0x00000011110f7220 */ /* 0x000fe20000410000 */
[----:B------:R-:W-:Y:S01]  /*0d60*/  FFMA.FTZ R33, R24, R24, R33 ;  /* 0x0000001818217223 */ /* 0x000fe20000010021 */
[----:B------:R-:W-:Y:S01]  /*0d70*/  FADD.FTZ R6, R6, R13 ;  /* 0x0000000d06067221 */ /* 0x000fe20000010000 */
[C---:B------:R-:W-:Y:S01]  /*0d80*/  FADD.FTZ R13, R16.reuse, R17 ;  /* 0x00000011100d7221 */ /* 0x040fe20000010000 */
[----:B------:R-:W-:Y:S01]  /*0d90*/  FFMA.FTZ R15, R16, R16, R15 ;  /* 0x00000010100f7223 */ /* 0x000fe2000001000f */
[----:B------:R-:W-:Y:S01]  /*0da0*/  FADD.FTZ R8, R8, R33 ;  /* 0x0000002108087221 */ /* 0x000fe20000010000 */
[----:B------:R-:W-:Y:S01]  /*0db0*/  FMUL.FTZ R33, R27, R27 ;  /* 0x0000001b1b217220 */ /* 0x000fe20000410000 */
[----:B------:R-:W-:Y:S01]  /*0dc0*/  FADD.FTZ R6, R6, R13 ;  /* 0x0000000d06067221 */ /* 0x000fe20000010000 */
[----:B------:R-:W-:Y:S01]  /*0dd0*/  FADD.FTZ R13, R26, R27 ;  /* 0x0000001b1a0d7221 */ /* 0x000fe20000010000 */
[----:B------:R-:W-:Y:S01]  /*0de0*/  FADD.FTZ R8, R8, R15 ;  /* 0x0000000f08087221 */ /* 0x000fe20000010000 */
[----:B------:R-:W-:-:S02]  /*0df0*/  FFMA.FTZ R33, R26, R26, R33 ;  /* 0x0000001a1a217223 */ /* 0x000fc40000010021 */
[----:B------:R-:W-:Y:S02]  /*0e00*/  FADD.FTZ R6, R6, R13 ;  /* 0x0000000d06067221 */ /* 0x000fe40000010000 */
[----:B------:R-:W-:Y:S01]  /*0e10*/  FADD.FTZ R8, R8, R33 ;  /* 0x0000002108087221 */ /* 0x000fe20000010000 */
[----:B---3--:R-:W-:Y:S01]  /*0e20*/  FMUL.FTZ R15, R29, R29 ;  /* 0x0000001d1d0f7220 */ /* 0x008fe20000410000 */
[----:B------:R-:W-:-:S03]  /*0e30*/  FADD.FTZ R13, R28, R29 ;  /* 0x0000001d1c0d7221 */ /* 0x000fc60000010000 */
        /* <DEDUP_REMOVED lines=31> */
[----:B------:R-:W-:Y:S01]  /*1030*/  LEA.HI R15, R15, R2, RZ, 0x5 ;  /* 0x000000020f0f7211 */ /* 0x000fe200078f28ff */
[----:B------:R-:W2:Y:S03]  /*1040*/  LDC R6, c[0x0][0xc] ;  /* 0x00000300ff067b82 */ /* 0x000ea60000000800 */
[----:B------:R-:W-:-:S04]  /*1050*/  SHF.R.S32.HI R15, RZ, 0x5, R15 ;  /* 0x00000005ff0f7819 */ /* 0x000fc8000001140f */
[----:B------:R-:W-:-:S03]  /*1060*/  LEA R15, R15, UR6, 0x3 ;  /* 0x000000060f0f7c11 */ /* 0x000fc6000f8e18ff */
[----:B0-----:R-:W-:Y:S01]  /*1070*/  @!P0 FADD.FTZ R32, R32, R13 ;  /* 0x0000000d20208221 */ /* 0x001fe20000010000 */
[----:B-1----:R-:W-:-:S05]  /*1080*/  @!P0 FADD.FTZ R33, R33, R8 ;  /* 0x0000000821218221 */ /* 0x002fca0000010000 */
        /* <DEDUP_REMOVED lines=17> */
.L_x_2940:
[----:B------:R-:W-:Y:S05]  /*11a0*/  BSYNC B0 ;  /* 0x0000000000007941 */ /* 0x000fea0003800000 */
.L_x_2939:
        /* <DEDUP_REMOVED lines=29> */
.L_x_2943:
[----:B------:R-:W2:Y:S04]  /*1380*/  LDG.E.STRONG.GPU R8, desc[UR8][R12.64] ;  /* 0x000000080c087981 */ /* 0x000ea8000c1ef900 */
[----:B--2---:R-:W-:Y:S01]  /*1390*/  CCTL.IVALL ;  /* 0x00000000ff00798f */ /* 0x004fe20002000000 */
[----:B------:R-:W-:Y:S05]  /*13a0*/  YIELD ;  /* 0x0000000000007946 */ /* 0x000fea0003800000 */
[----:B------:R-:W-:-:S13]  /*13b0*/  ISETP.NE.AND P0, PT, R8, R35, PT ;  /* 0x000000230800720c */ /* 0x000fda0003f05270 */
[----:B------:R-:W-:Y:S05]  /*13c0*/  @P0 BRA `(.L_x_2943) ;  /* 0xfffffffc00ec0947 */ /* 0x000fea000383ffff */
.L_x_2942:
[----:B------:R-:W-:Y:S01]  /*13d0*/  ISETP.NE.AND P0, PT, R6, RZ, PT ;  /* 0x000000ff0600720c */ /* 0x000fe20003f05270 */
[----:B------:R-:W-:Y:S05]  /*13e0*/  WARPSYNC.ALL ;  /* 0x0000000000007948 */ /* 0x000fea0003800000 */
[----:B------:R-:W-:Y:S07]  /*13f0*/  BAR.SYNC.DEFER_BLOCKING 0x0 ;  /* 0x0000000000007b1d */ /* 0x000fee0000010000 */
[----:B------:R-:W-:Y:S05]  /*1400*/  @!P0 BRA `(.L_x_2941) ;  /* 0x0000000c00e88947 */ /* 0x000fea0003800000 */
[----:B------:R-:W-:Y:S01]  /*1410*/  IADD3 R8, R6, -0x1, RZ ;  /* 0xffffffff06087810 */ /* 0x000fe20007ffe0ff */
[----:B0-----:R-:W-:-:S03]  /*1420*/  HFMA2.MMA R13, -RZ, RZ, 0, 0 ;  /* 0x00000000ff0d7435 */ /* 0x001fc600000001ff */
[----:B------:R-:W-:-:S13]  /*1430*/  ISETP.GE.U32.AND P0, PT, R8, 0x3, PT ;  /* 0x000000030800780c */ /* 0x000fda0003f06070 */
        /* <DEDUP_REMOVED lines=10> */
.L_x_2947:
        /* <DEDUP_REMOVED lines=115> */
.L_x_2946:
        /* <DEDUP_REMOVED lines=49> */
[----:B------:R-:W-:Y:S01]  /*1f20*/  @!P6 IMAD R15, R10, UR12, R0 ;  /* 0x0000000c0a0fec24 */ /* 0x000fe2000f8e0200 */
[----:B------:R-:W2:Y:S03]  /*1f30*/  @!P0 LDG.E.64 R12, desc[UR8][R34.64] ;  /* 0x00000008220c8981 */ /* 0x000ea6000c1e1b00 */
[----:B------:R-:W-:-:S06]  /*1f40*/  @!P6 IMAD.WIDE.U32 R14, R15, 0x8, R42 ;  /* 0x000000080f0ee825 */ /* 0x000fcc00078e002a */
[----:B------:R-:W3:Y:S01]  /*1f50*/  @!P6 LDG.E.64 R14, desc[UR8][R14.64] ;  /* 0x000000080e0ee981 */ /* 0x000ee2000c1e1b00 */
[----:B------:R-:W-:-:S04]  /*1f60*/  IADD3 R8, R8, -0x4, RZ ;  /* 0xfffffffc08087810 */ /* 0x000fc80007ffe0ff */
[----:B------:R-:W-:Y:S01]  /*1f70*/  IADD3 R8, R8, -0x4, RZ ;  /* 0xfffffffc08087810 */ /* 0x000fe20007ffe0ff */
[----:B--2---:R-:W-:Y:S01]  /*1f80*/  @!P0 FADD.FTZ R32, R32, R12 ;  /* 0x0000000c20208221 */ /* 0x004fe20000010000 */
[----:B------:R-:W-:Y:S01]  /*1f90*/  @!P0 FADD.FTZ R33, R33, R13 ;  /* 0x0000000d21218221 */ /* 0x000fe20000010000 */
[----:B------:R-:W-:Y:S02]  /*1fa0*/  PLOP3.LUT P0, PT, PT, PT, PT, 0x8, 0x0 ;  /* 0x000000000000781c */ /* 0x000fe40003f0e170 */
[----:B------:R-:W-:Y:S01]  /*1fb0*/  IADD3 R13, R45, 0x4, RZ ;  /* 0x000000042d0d7810 */ /* 0x000fe20007ffe0ff */
[----:B---3--:R-:W-:Y:S01]  /*1fc0*/  @!P6 FADD.FTZ R32, R32, R14 ;  /* 0x0000000e2020e221 */ /* 0x008fe20000010000 */
[----:B------:R-:W-:-:S09]  /*1fd0*/  @!P6 FADD.FTZ R33, R33, R15 ;  /* 0x0000000f2121e221 */ /* 0x000fd20000010000 */
.L_x_2948:
[----:B------:R-:W-:-:S13]  /*1fe0*/  ISETP.NE.OR P0, PT, R8, RZ, P0 ;  /* 0x000000ff0800720c */ /* 0x000fda0000705670 */
[----:B------:R-:W-:Y:S05]  /*1ff0*/  @!P0 BRA `(.L_x_2944) ;  /* 0x00000000007c8947 */ /* 0x000fea0003800000 */
.L_x_2945:
        /* <DEDUP_REMOVED lines=31> */
.L_x_2944:
        /* <DEDUP_REMOVED lines=11> */
.L_x_2950:
[----:B------:R-:W-:Y:S05]  /*22a0*/  BSYNC B0 ;  /* 0x0000000000007941 */ /* 0x000fea0003800000 */
.L_x_2949:
        /* <DEDUP_REMOVED lines=16> */
.L_x_2941:
[----:B------:R-:W-:Y:S01]  /*23b0*/  ULDC.64 UR6, c[0x0][0x218] ;  /* 0x0000860000067ab9 */ /* 0x000fe20000000a00 */
[----:B------:R-:W-:Y:S01]  /*23c0*/  LOP3.LUT P0, RZ, R2, UR10, RZ, 0xfc, !PT ;  /* 0x0000000a02ff7c12 */ /* 0x000fe2000f80fcff */
[----:B------:R-:W-:Y:S01]  /*23d0*/  ULDC.64 UR14, c[0x0][0x228] ;  /* 0x00008a00000e7ab9 */ /* 0x000fe20000000a00 */
[----:B------:R-:W-:Y:S01]  /*23e0*/  ISETP.EQ.U32.AND P6, PT, RZ, UR6, PT ;  /* 0x00000006ff007c0c */ /* 0x000fe2000bfc2070 */
[----:B------:R-:W-:Y:S01]  /*23f0*/  UMOV UR6, 0x400 ;  /* 0x0000040000067882 */ /* 0x000fe20000000000 */
[C---:B------:R-:W-:Y:S01]  /*2400*/  SHF.L.U64.HI R8, R40.reuse, 0x2, R41 ;  /* 0x0000000228087819 */ /* 0x040fe20000010229 */
[----:B------:R-:W-:Y:S01]  /*2410*/  ULDC.64 UR16, c[0x0][0x278] ;  /* 0x00009e0000107ab9 */ /* 0x000fe20000000a00 */
[----:B------:R-:W-:Y:S01]  /*2420*/  ISETP.EQ.OR.EX P0, PT, RZ, UR7, P0, P6 ;  /* 0x00000007ff007c0c */ /* 0x000fe20008702760 */
[----:B------:R-:W1:Y:S01]  /*2430*/  S2UR UR7, SR_CgaCtaId ;  /* 0x00000000000779c3 */ /* 0x000e620000008800 */
[----:B------:R-:W-:Y:S02]  /*2440*/  MOV R41, UR11 ;  /* 0x0000000b00297c02 */ /* 0x000fe40008000f00 */
[----:B------:R-:W-:-:S04]  /*2450*/  SHF.L.U32 R6, R40, 0x2, RZ ;  /* 0x0000000228067819 */ /* 0x000fc800000006ff */
[----:B0-----:R-:W-:-:S04]  /*2460*/  IADD3 R12, P6, R6, UR14, RZ ;  /* 0x0000000e060c7c10 */ /* 0x001fc8000ffde0ff */
[----:B------:R-:W-:Y:S01]  /*2470*/  IADD3.X R13, R8, UR15, RZ, P6, !PT ;  /* 0x0000000f080d7c10 */ /* 0x000fe2000b7fe4ff */
[----:B------:R-:W0:Y:S01]  /*2480*/  @!P0 LDC.64 R14, c[0x0][0x218] ;  /* 0x00008600ff0e8b82 */ /* 0x000e220000000a00 */
[----:B------:R-:W-:Y:S01]  /*2490*/  ULDC.64 UR14, c[0x0][0x230] ;  /* 0x00008c00000e7ab9 */ /* 0x000fe20000000a00 */
[----:B-1----:R-:W-:-:S03]  /*24a0*/  ULEA UR6, UR7, UR6, 0x18 ;  /* 0x0000000607067291 */ /* 0x002fc6000f8ec03f */
[----:B------:R-:W-:Y:S02]  /*24b0*/  ULDC UR7, c[0x0][0x2a4] ;  /* 0x0000a90000077ab9 */ /* 0x000fe40000000800 */
[----:B------:R-:W-:Y:S01]  /*24c0*/  @!P0 FMUL.FTZ R35, R33, UR7 ;  /* 0x0000000721238c20 */ /* 0x000fe20008410000 */
[----:B------:R-:W-:-:S03]  /*24d0*/  @!P0 FMUL.FTZ R34, R32, UR7 ;  /* 0x0000000720228c20 */ /* 0x000fc60008410000 */
[----:B------:R-:W-:Y:S01]  /*24e0*/  @!P5 STS.64 [UR6+0x30], R32 ;  /* 0x00003020ff00d988 */ /* 0x000fe20008000a06 */
[----:B0-----:R-:W-:Y:S01]  /*24f0*/  @!P0 IMAD.WIDE R40, R41, 0x8, R14 ;  /* 0x0000000829288825 */ /* 0x001fe200078e020e */
[----:B------:R-:W-:-:S04]  /*2500*/  IADD3 R14, P6, R6, UR14, RZ ;  /* 0x0000000e060e7c10 */ /* 0x000fc8000ffde0ff */
[----:B------:R-:W-:Y:S01]  /*2510*/  @!P0 STG.E.64 desc[UR8][R40.64], R34 ;  /* 0x0000002228008986 */ /* 0x000fe2000c101b08 */
[----:B------:R-:W-:Y:S01]  /*2520*/  IADD3.X R15, R8, UR15, RZ, P6, !PT ;  /* 0x0000000f080f7c10 */ /* 0x000fe2000b7fe4ff */
[----:B------:R-:W-:Y:S06]  /*2530*/  BAR.SYNC.DEFER_BLOCKING 0x0 ;  /* 0x0000000000007b1d */ /* 0x000fec0000010000 */
[----:B------:R-:W2:Y:S04]  /*2540*/  LDG.E.64 R12, desc[UR8][R12.64] ;  /* 0x000000080c0c7981 */ /* 0x000ea8000c1e1b00 */
[----:B------:R-:W2:Y:S01]  /*2550*/  LDG.E.64 R14, desc[UR8][R14.64] ;  /* 0x000000080e0e7981 */ /* 0x000ea2000c1e1b00 */
[----:B------:R-:W-:-:S03]  /*2560*/  ISETP.NE.AND P6, PT, RZ, UR13, PT ;  /* 0x0000000dff007c0c */ /* 0x000fc6000bfc5270 */
[----:B------:R-:W0:Y:S02]  /*2570*/  LDS.64 R42, [UR6+0x30] ;  /* 0x00003006ff2a7984 */ /* 0x000e240008000a00 */
[----:B0-----:R-:W-:-:S04]  /*2580*/  FMUL.FTZ R6, R42, UR7 ;  /* 0x000000072a067c20 */ /* 0x001fc80008410000 */
[C---:B------:R-:W-:Y:S01]  /*2590*/  FMUL.FTZ R8, R6.reuse, R6 ;  /* 0x0000000606087220 */ /* 0x040fe20000410000 */
[C---:B------:R-:W-:Y:S01]  /*25a0*/  FADD.FTZ R18, -R6.reuse, R18 ;  /* 0x0000001206127221 */ /* 0x040fe20000010100 */
[C---:B------:R-:W-:Y:S01]  /*25b0*/  FADD.FTZ R32, -R6.reuse, R19 ;  /* 0x0000001306207221 */ /* 0x040fe20000010100 */
[----:B------:R-:W-:Y:S01]  /*25c0*/  FADD.FTZ R34, -R6, R21 ;  /* 0x0000001506227221 */ /* 0x000fe20000010100 */
[----:B------:R-:W-:-:S05]  /*25d0*/  FFMA.FTZ R8, R43, UR7, -R8 ;  /* 0x000000072b087c23 */ /* 0x000fca0008010808 */
[----:B------:R-:W-:-:S13]  /*25e0*/  FSETP.GTU.FTZ.AND P0, PT, R8, RZ, PT ;  /* 0x000000ff0800720b */ /* 0x000fda0003f1c000 */
[----:B------:R-:W-:Y:S01]  /*25f0*/  VOTEU.ANY UP0, P0 ;  /* 0x00000000003f7886 */ /* 0x000fe20000000100 */
[----:B------:R-:W-:-:S04]  /*2600*/  PLOP3.LUT P0, PT, PT, PT, UP0, 0x80, 0x0 ;  /* 0x000000000000781c */ /* 0x000fc80003f0f008 */
[----:B------:R-:W-:-:S09]  /*2610*/  @UP0 ULDC UR6, c[0x0][0x238] ;  /* 0x00008e0000060ab9 */ /* 0x000fd20000000800 */
[----:B------:R-:W-:Y:S01]  /*2620*/  @P0 FADD.FTZ R10, R8, UR6 ;  /* 0x00000006080a0e21 */ /* 0x000fe20008010000 */
[----:B------:R-:W-:Y:S01]  /*2630*/  UMOV UR6, 0x3f800000 ;  /* 0x3f80000000067882 */ /* 0x000fe20000000000 */
[----:B------:R-:W-:-:S04]  /*2640*/  IADD3 R8, R3, 0x80, RZ ;  /* 0x0000008003087810 */ /* 0x000fc80007ffe0ff */
[----:B------:R-:W0:Y:S02]  /*2650*/  @P0 MUFU.RSQ R10, R10 ;  /* 0x0000000a000a0308 */ /* 0x000e240000001400 */
[----:B0-----:R-:W-:Y:S01]  /*2660*/  @P0 R2UR UR7, R10 ;  /* 0x000000000a0702ca */ /* 0x001fe200000e0000 */
[----:B------:R-:W-:Y:S01]  /*2670*/  FADD.FTZ R10, -R6, R20 ;  /* 0x00000014060a7221 */ /* 0x000fe20000010100 */
[----:B------:R-:W-:-:S11]  /*2680*/  ISETP.GE.U32.AND P0, PT, R8, UR16, PT ;  /* 0x0000001008007c0c */ /* 0x000fd6000bf06070 */
        /* <DEDUP_REMOVED lines=16> */
.L_x_2951:
        /* <DEDUP_REMOVED lines=13> */
.L_x_2953:
[----:B------:R-:W-:Y:S05]  /*2860*/  BSYNC B0 ;  /* 0x0000000000007941 */ /* 0x000fea0003800000 */
.L_x_2952:
[----:B0-----:R-:W-:Y:S01]  /*2870*/  FMUL.FTZ R19, R10, UR6 ;  /* 0x000000060a137c20 */ /* 0x001fe20008410000 */
[----:B------:R-:W-:Y:S01]  /*2880*/  FMUL.FTZ R34, R34, UR6 ;  /* 0x0000000622227c20 */ /* 0x000fe20008410000 */
[C---:B------:R-:W-:Y:S01]  /*2890*/  FADD.FTZ R10, -R6.reuse, R22 ;  /* 0x00000016060a7221 */ /* 0x040fe20000010100 */
[----:B------:R-:W-:Y:S01]  /*28a0*/  FADD.FTZ R32, -R6, R23 ;  /* 0x0000001706207221 */ /* 0x000fe20000010100 */
        /* <DEDUP_REMOVED lines=13> */
.L_x_2954:
        /* <DEDUP_REMOVED lines=13> */
.L_x_2956:
[----:B------:R-:W-:Y:S05]  /*2a50*/  BSYNC B0 ;  /* 0x0000000000007941 */ /* 0x000fea0003800000 */
.L_x_2955:
        /* <DEDUP_REMOVED lines=17> */
.L_x_2957:
        /* <DEDUP_REMOVED lines=13> */
.L_x_2959:
[----:B------:R-:W-:Y:S05]  /*2c40*/  BSYNC B0 ;  /* 0x0000000000007941 */ /* 0x000fea0003800000 */
.L_x_2958:
[----:B0-----:R-:W-:Y:S01]  /*2c50*/  FMUL.FTZ R19, R24, UR6 ;  /* 0x0000000618137c20 */ /* 0x001fe20008410000 */
[----:B------:R-:W-:Y:S01]  /*2c60*/  FMUL.FTZ R20, R25, UR6 ;  /* 0x0000000619147c20 */ /* 0x000fe20008410000 */
[----:B------:R-:W-:Y:S02]  /*2c70*/  IADD3 R10, R3, 0xa0, RZ ;  /* 0x000000a0030a7810 */ /* 0x000fe40007ffe0ff */
        /* <DEDUP_REMOVED lines=14> */
.L_x_2960:
        /* <DEDUP_REMOVED lines=13> */
[----:B------:R-:W-:-:S05]  /*2e30*/  LEA.HI.X R23, R20, UR15, R23, 0x2, P5 ;  /* 0x0000000f14177c11 */ /* 0x000fca000a8f1417 */
[----:B------:R0:W-:Y:S02]  /*2e40*/  STG.E.64 desc[UR8][R22.64], R18 ;  /* 0x0000001216007986 */ /* 0x0001e4000c101b08 */
.L_x_2962:
[----:B------:R-:W-:Y:S05]  /*2e50*/  BSYNC B0 ;  /* 0x0000000000007941 */ /* 0x000fea0003800000 */
.L_x_2961:
[C---:B------:R-:W-:Y:S01]  /*2e60*/  FADD.FTZ R16, -R6.reuse, R16 ;  /* 0x0000001006107221 */ /* 0x040fe20000010100 */
[----:B0-----:R-:W-:Y:S01]  /*2e70*/  FADD.FTZ R18, -R6, R17 ;  /* 0x0000001106127221 */ /* 0x001fe20000010100 */
[----:B------:R-:W-:Y:S02]  /*2e80*/  ISETP.GE.U32.AND P5, PT, R10, UR16, PT ;  /* 0x000000100a007c0c */ /* 0x000fe4000bfa6070 */
[----:B------:R-:W-:Y:S01]  /*2e90*/  FMUL.FTZ R17, R16, UR6 ;  /* 0x0000000610117c20 */ /* 0x000fe20008410000 */
[----:B------:R-:W-:Y:S01]  /*2ea0*/  SHF.R.S32.HI R21, RZ, 0x1f, R10 ;  /* 0x0000001fff157819 */ /* 0x000fe2000001140a */
[----:B------:R-:W-:Y:S01]  /*2eb0*/  FMUL.FTZ R18, R18, UR6 ;  /* 0x0000000612127c20 */ /* 0x000fe20008410000 */
[----:B------:R-:W-:Y:S01]  /*2ec0*/  ISETP.GE.AND.EX P0, PT, R24, UR17, PT, P0 ;  /* 0x0000001118007c0c */ /* 0x000fe2000bf06300 */
[----:B------:R-:W-:Y:S01]  /*2ed0*/  FFMA.FTZ R16, R12, R17, R14 ;  /* 0x000000110c107223 */ /* 0x000fe2000001000e */
[----:B------:R-:W-:Y:S01]  /*2ee0*/  ISETP.GE.AND.EX P5, PT, R21, UR17, PT, P5 ;  /* 0x0000001115007c0c */ /* 0x000fe2000bfa6350 */
[----:B------:R-:W-:Y:S01]  /*2ef0*/  FFMA.FTZ R17, R13, R18, R15 ;  /* 0x000000120d117223 */ /* 0x000fe2000001000f */
[----:B------:R-:W-:-:S02]  /*2f00*/  ISETP.LT.U32.AND P0, PT, R2, 0x80, !P0 ;  /* 0x000000800200780c */ /* 0x000fc40004701070 */
[----:B------:R-:W-:Y:S01]  /*2f10*/  IADD3 R20, R3, 0xc0, RZ ;  /* 0x000000c003147810 */ /* 0x000fe20007ffe0ff */
        /* <DEDUP_REMOVED lines=11> */
.L_x_2963:
        /* <DEDUP_REMOVED lines=13> */
.L_x_2965:
[----:B------:R-:W-:Y:S05]  /*30a0*/  BSYNC B0 ;  /* 0x0000000000007941 */ /* 0x000fea0003800000 */
.L_x_2964:
[C---:B------:R-:W-:Y:S01]  /*30b0*/  FADD.FTZ R26, -R6.reuse, R26 ;  /* 0x0000001a061a7221 */ /* 0x040fe20000010100 */
[----:B------:R-:W-:Y:S01]  /*30c0*/  FADD.FTZ R27, -R6, R27 ;  /* 0x0000001b061b7221 */ /* 0x000fe20000010100 */
[----:B------:R-:W-:Y:S02]  /*30d0*/  ISETP.GE.U32.AND P0, PT, R20, UR16, PT ;  /* 0x0000001014007c0c */ /* 0x000fe4000bf06070 */
[----:B0-----:R-:W-:Y:S01]  /*30e0*/  FMUL.FTZ R17, R26, UR6 ;  /* 0x000000061a117c20 */ /* 0x001fe20008410000 */
[----:B------:R-:W-:Y:S01]  /*30f0*/  FMUL.FTZ R18, R27, UR6 ;  /* 0x000000061b127c20 */ /* 0x000fe20008410000 */
[----:B------:R-:W-:Y:S02]  /*3100*/  ISETP.LT.U32.AND P5, PT, R2, 0x80, !P5 ;  /* 0x000000800200780c */ /* 0x000fe40006fa1070 */
[----:B------:R-:W-:Y:S01]  /*3110*/  FFMA.FTZ R16, R12, R17, R14 ;  /* 0x000000110c107223 */ /* 0x000fe2000001000e */
[----:B------:R-:W-:Y:S01]  /*3120*/  IADD3 R8, R3, 0xe0, RZ ;  /* 0x000000e003087810 */ /* 0x000fe20007ffe0ff */
[----:B------:R-:W-:Y:S01]  /*3130*/  FFMA.FTZ R17, R13, R18, R15 ;  /* 0x000000120d117223 */ /* 0x000fe2000001000f */
[----:B------:R-:W-:Y:S08]  /*3140*/  @!P6 BRA `(.L_x_2966) ;  /* 0x000000000028e947 */ /* 0x000ff00003800000 */
        /* <DEDUP_REMOVED lines=10> */
.L_x_2966:
        /* <DEDUP_REMOVED lines=13> */
.L_x_2968:
[----:B------:R-:W-:Y:S05]  /*32c0*/  BSYNC B0 ;  /* 0x0000000000007941 */ /* 0x000fea0003800000 */
.L_x_2967:
[C---:B------:R-:W-:Y:S01]  /*32d0*/  FADD.FTZ R28, -R6.reuse, R28 ;  /* 0x0000001c061c7221 */ /* 0x040fe20000010100 */
[C---:B------:R-:W-:Y:S01]  /*32e0*/  FADD.FTZ R29, -R6.reuse, R29 ;  /* 0x0000001d061d7221 */ /* 0x040fe20000010100 */
[C---:B------:R-:W-:Y:S01]  /*32f0*/  FADD.FTZ R30, -R6.reuse, R30 ;  /* 0x0000001e061e7221 */ /* 0x040fe20000010100 */
[----:B------:R-:W-:Y:S01]  /*3300*/  FADD.FTZ R6, -R6, R31 ;  /* 0x0000001f06067221 */ /* 0x000fe20000010100 */
[----:B------:R-:W-:Y:S01]  /*3310*/  ISETP.GE.U32.AND P5, PT, R8, UR16, PT ;  /* 0x0000001008007c0c */ /* 0x000fe2000bfa6070 */
[----:B0-----:R-:W-:Y:S01]  /*3320*/  FMUL.FTZ R17, R28, UR6 ;  /* 0x000000061c117c20 */ /* 0x001fe20008410000 */
[----:B------:R-:W-:Y:S01]  /*3330*/  SHF.R.S32.HI R21, RZ, 0x1f, R20 ;  /* 0x0000001fff157819 */ /* 0x000fe20000011414 */
[----:B------:R-:W-:Y:S01]  /*3340*/  FMUL.FTZ R19, R30, UR6 ;  /* 0x000000061e137c20 */ /* 0x000fe20008410000 */
[----:B------:R-:W-:Y:S01]  /*3350*/  SHF.R.S32.HI R10, RZ, 0x1f, R8 ;  /* 0x0000001fff0a7819 */ /* 0x000fe20000011408 */
[----:B------:R-:W-:Y:S01]  /*3360*/  FMUL.FTZ R22, R6, UR6 ;  /* 0x0000000606167c20 */ /* 0x000fe20008410000 */
[----:B------:R-:W-:Y:S01]  /*3370*/  ISETP.GE.AND.EX P0, PT, R21, UR17, PT, P0 ;  /* 0x0000001115007c0c */ /* 0x000fe2000bf06300 */
[----:B------:R-:W-:Y:S01]  /*3380*/  FMUL.FTZ R6, R29, UR6 ;  /* 0x000000061d067c20 */ /* 0x000fe20008410000 */
[----:B------:R-:W-:Y:S01]  /*3390*/  ISETP.GE.AND.EX P5, PT, R10, UR17, PT, P5 ;  /* 0x000000110a007c0c */ /* 0x000fe2000bfa6350 */
[C-C-:B------:R-:W-:Y:S01]  /*33a0*/  FFMA.FTZ R18, R12.reuse, R17, R14.reuse ;  /* 0x000000110c127223 */ /* 0x140fe2000001000e */
[----:B------:R-:W-:Y:S01]  /*33b0*/  FFMA.FTZ R16, R12, R19, R14 ;  /* 0x000000130c107223 */ /* 0x000fe2000001000e */
[C---:B------:R-:W-:Y:S01]  /*33c0*/  ISETP.LT.U32.AND P0, PT, R2.reuse, 0x80, !P0 ;  /* 0x000000800200780c */ /* 0x040fe20004701070 */
[C-C-:B------:R-:W-:Y:S01]  /*33d0*/  FFMA.FTZ R17, R13.reuse, R22, R15.reuse ;  /* 0x000000160d117223 */ /* 0x140fe2000001000f */
        /* <DEDUP_REMOVED lines=13> */
.L_x_2969:
        /* <DEDUP_REMOVED lines=13> */
.L_x_2971:
[----:B------:R-:W-:Y:S05]  /*3580*/  BSYNC B0 ;  /* 0x0000000000007941 */ /* 0x000fea0003800000 */
.L_x_2970:
        /* <DEDUP_REMOVED lines=11> */
.L_x_2972:
[----:B------:R-:W-:Y:S04]  /*3640*/  BSSY B0, `(.L_x_2973) ;  /* 0x000000c000007945 */ /* 0x000fe80003800000 */
[----:B------:R-:W-:Y:S05]  /*3650*/  @!P5 BRA `(.L_x_2974) ;  /* 0x000000000028d947 */ /* 0x000fea0003800000 */
[----:B------:R-:W-:Y:S01]  /*3660*/  ULDC.64 UR6, c[0x0][0x270] ;  /* 0x00009c0000067ab9 */ /* 0x000fe20000000a00 */
[----:B------:R-:W-:Y:S01]  /*3670*/  MOV R37, R39 ;  /* 0x0000002700257202 */ /* 0x000fe20000000f00 */
[----:B0-----:R-:W-:Y:S02]  /*3680*/  IMAD R13, R10, UR6, RZ ;  /* 0x000000060a0d7c24 */ /* 0x001fe4000f8e02ff */
[----:B------:R-:W-:-:S04]  /*3690*/  IMAD.WIDE.U32 R36, R8, UR6, R36 ;  /* 0x0000000608247c25 */ /* 0x000fc8000f8e0024 */
[----:B------:R-:W-:Y:S01]  /*36a0*/  IMAD R13, R8, UR7, R13 ;  /* 0x00000007080d7c24 */ /* 0x000fe2000f8e020d */
[----:B------:R-:W-:Y:S02]  /*36b0*/  ULDC.64 UR6, c[0x0][0x210] ;  /* 0x0000840000067ab9 */ /* 0x000fe40000000a00 */
[----:B------:R-:W-:Y:S02]  /*36c0*/  LEA R12, P0, R36, UR6, 0x2 ;  /* 0x00000006240c7c11 */ /* 0x000fe4000f8010ff */
[----:B------:R-:W-:-:S04]  /*36d0*/  IADD3 R13, R37, R13, RZ ;  /* 0x0000000d250d7210 */ /* 0x000fc80007ffe0ff */
[----:B------:R-:W-:-:S05]  /*36e0*/  LEA.HI.X R13, R36, UR7, R13, 0x2, P0 ;  /* 0x00000007240d7c11 */ /* 0x000fca00080f140d */
[----:B------:R1:W-:Y:S02]  /*36f0*/  STG.E.64 desc[UR8][R12.64], R16 ;  /* 0x000000100c007986 */ /* 0x0003e4000c101b08 */
.L_x_2974:
[----:B------:R-:W-:Y:S05]  /*3700*/  BSYNC B0 ;  /* 0x0000000000007941 */ /* 0x000fea0003800000 */
.L_x_2973:
[----:B------:R-:W-:Y:S02]  /*3710*/  UIADD3 UR11, UR12, UR11, URZ ;  /* 0x0000000b0c0b7290 */ /* 0x000fe4000fffe03f */
[----:B------:R-:W-:Y:S02]  /*3720*/  UIADD3 UR4, UR4, 0x1, URZ ;  /* 0x0000000104047890 */ /* 0x000fe4000fffe03f */
[----:B------:R-:W-:-:S06]  /*3730*/  UISETP.GE.AND UP0, UPT, UR11, UR5, UPT ;  /* 0x000000050b00728c */ /* 0x000fcc000bf06270 */
[----:B------:R-:W-:-:S13]  /*3740*/  PLOP3.LUT P0, PT, PT, PT, UP0, 0x80, 0x0 ;  /* 0x000000000000781c */ /* 0x000fda0003f0f008 */
[----:B------:R-:W-:Y:S05]  /*3750*/  @!P0 BRA `(.L_x_2975) ;  /* 0xffffffc800b48947 */ /* 0x000fea000383ffff */
[----:B------:R-:W-:Y:S05]  /*3760*/  EXIT ;  /* 0x000000000000794d */ /* 0x000fea0003800000 */
.L_x_2976:
        /* <DEDUP_REMOVED lines=9> */
.L_x_3394:


//--------------------- .text._Z35group_norm_nhwc_fwd_one_pass_kernelI11Fp32IOFp32WLi512ELi8ELi128EEv26Group_norm_nhwc_fwd_params --------------------------
	.section	.text._Z35group_norm_nhwc_fwd_one_pass_kernelI11Fp32IOFp32WLi512ELi8ELi128EEv26Group_norm_nhwc_fwd_params,"ax",@progbits
	.align	128
        .global         _Z35group_norm_nhwc_fwd_one_pass_kernelI11Fp32IOFp32WLi512ELi8ELi128EEv26Group_norm_nhwc_fwd_params
        .type           _Z35group_norm_nhwc_fwd_one_pass_kernelI11Fp32IOFp32WLi512ELi8ELi128EEv26Group_norm_nhwc_fwd_params,@function
        .size           _Z35group_norm_nhwc_fwd_one_pass_kernelI11Fp32IOFp32WLi512ELi8ELi128EEv26Group_norm_nhwc_fwd_params,(.L_x_3395 - _Z35group_norm_nhwc_fwd_one_pass_kernelI11Fp32IOFp32WLi512ELi8ELi128EEv26Group_norm_nhwc_fwd_params)
        .other          _Z35group_norm_nhwc_fwd_one_pass_kernelI11Fp32IOFp32WLi512ELi8ELi128EEv26Group_norm_nhwc_fwd_params,@"STO_CUDA_ENTRY STV_DEFAULT"
_Z35group_norm_nhwc_fwd_one_pass_kernelI11Fp32IOFp32WLi512ELi8ELi128EEv26Group_norm_nhwc_fwd_params:
.text._Z35group_norm_nhwc_fwd_one_pass_kernelI11Fp32IOFp32WLi512ELi8ELi128EEv26Group_norm_nhwc_fwd_params:
        /* <DEDUP_REMOVED lines=14> */
[----:B------:R-:W-:Y:S01]  /*00e0*/  ULDC.U8 UR13, c[0x0][0x28c] ;  /* 0x0000a300000d7ab9 */ /* 0x000fe20000000000 */
[----:B------:R-:W-:Y:S02]  /*00f0*/  ULDC.64 UR8, c[0x0][0x208] ;  /* 0x0000820000087ab9 */ /* 0x000fe40000000a00 */
[----:B------:R-:W1:Y:S01]  /*0100*/  LDC R3, c[0x0][0x294] ;  /* 0x0000a500ff037b82 */ /* 0x000e620000000800 */
[----:B0-----:R-:W-:-:S02]  /*0110*/  SHF.R.U32.HI R2, RZ, 0x2, R69 ;  /* 0x00000002ff027819 */ /* 0x001fc40000011645 */
[----:B------:R-:W-:Y:S02]  /*0120*/  ISETP.GE.U32.AND P6, PT, R69, 0x80, PT ;  /* 0x000000804500780c */ /* 0x000fe40003fc6070 */
[----:B------:R-:W-:Y:S01]  /*0130*/  SHF.R.S32.HI R12, RZ, 0x1f, R69 ;  /* 0x0000001fff0c7819 */ /* 0x000fe20000011445 */
[----:B-1----:R-:W-:-:S03]  /*0140*/  IMAD R2, R3, UR10, R2 ;  /* 0x0000000a03027c24 */ /* 0x002fc6000f8e0202 */
[----:B------:R-:W-:Y:S02]  /*0150*/  LEA.HI R12, R12, R69, RZ, 0x5 ;  /* 0x000000450c0c7211 */ /* 0x000fe400078f28ff */
[C---:B------:R-:W-:Y:S02]  /*0160*/  IADD3 R3, R2.reuse, 0xc0, RZ ;  /* 0x000000c002037810 */ /* 0x040fe40007ffe0ff */
[C---:B------:R-:W-:Y:S02]  /*0170*/  IADD3 R4, R2.reuse, 0xe0, RZ ;  /* 0x000000e002047810 */ /* 0x040fe40007ffe0ff */
[----:B------:R-:W-:Y:S02]  /*0180*/  ISETP.LT.U32.AND P0, PT, R3, UR6, PT ;  /* 0x0000000603007c0c */ /* 0x000fe4000bf01070 */
[----:B------:R-:W-:Y:S02]  /*0190*/  IADD3 R5, R2, 0x100, RZ ;  /* 0x0000010002057810 */ /* 0x000fe40007ffe0ff */
[----:B------:R-:W-:-:S02]  /*01a0*/  SHF.R.S32.HI R3, RZ, 0x1f, R3 ;  /* 0x0000001fff037819 */ /* 0x000fc40000011403 */
[----:B------:R-:W-:Y:S02]  /*01b0*/  ISETP.LT.U32.AND P1, PT, R4, UR6, PT ;  /* 0x0000000604007c0c */ /* 0x000fe4000bf21070 */
[----:B------:R-:W-:Y:S02]  /*01c0*/  SHF.R.S32.HI R4, RZ, 0x1f, R4 ;  /* 0x0000001fff047819 */ /* 0x000fe40000011404 */
[----:B------:R-:W-:Y:S02]  /*01d0*/  ISETP.LT.U32.AND P2, PT, R5, UR6, PT ;  /* 0x0000000605007c0c */ /* 0x000fe4000bf41070 */
[----:B------:R-:W-:Y:S02]  /*01e0*/  ISETP.LT.AND.EX P0, PT, R3, UR7, !P6, P0 ;  /* 0x0000000703007c0c */ /* 0x000fe4000f701300 */
[----:B------:R-:W-:Y:S02]  /*01f0*/  SHF.R.S32.HI R5, RZ, 0x1f, R5 ;  /* 0x0000001fff057819 */ /* 0x000fe40000011405 */
[----:B------:R-:W-:-:S02]  /*0200*/  ISETP.LT.AND.EX P1, PT, R4, UR7, !P6, P1 ;  /* 0x0000000704007c0c */ /* 0x000fc4000f721310 */
[C---:B------:R-:W-:Y:S02]  /*0210*/  IADD3 R3, R2.reuse, 0x120, RZ ;  /* 0x0000012002037810 */ /* 0x040fe40007ffe0ff */
[----:B------:R-:W-:Y:S02]  /*0220*/  P2R R9, PR, RZ, 0x1 ;  /* 0x00000001ff097803 */ /* 0x000fe40000000000 */
[----:B------:R-:W-:Y:S02]  /*0230*/  ISETP.LT.AND.EX P0, PT, R5, UR7, !P6, P2 ;  /* 0x0000000705007c0c */ /* 0x000fe4000f701320 */
[----:B------:R-:W-:Y:S02]  /*0240*/  P2R R10, PR, RZ, 0x2 ;  /* 0x00000002ff0a7803 */ /* 0x000fe40000000000 */
[----:B------:R-:W-:Y:S02]  /*0250*/  IADD3 R5, R2, 0x160, RZ ;  /* 0x0000016002057810 */ /* 0x000fe40007ffe0ff */
[----:B------:R-:W-:-:S02]  /*0260*/  ISETP.LT.U32.AND P1, PT, R3, UR6, PT ;  /* 0x0000000603007c0c */ /* 0x000fc4000bf21070 */
[----:B------:R-:W-:Y:S02]  /*0270*/  SHF.R.S32.HI R3, RZ, 0x1f, R3 ;  /* 0x0000001fff037819 */ /* 0x000fe40000011403 */
[C---:B------:R-:W-:Y:S02]  /*0280*/  IADD3 R6, R2.reuse, 0x180, RZ ;  /* 0x0000018002067810 */ /* 0x040fe40007ffe0ff */
[----:B------:R-:W-:Y:S02]  /*0290*/  SHF.R.S32.HI R7, RZ, 0x1f, R2 ;  /* 0x0000001fff077819 */ /* 0x000fe40000011402 */
[----:B------:R-:W-:Y:S02]  /*02a0*/  ISETP.LT.U32.AND P5, PT, R2, UR6, PT ;  /* 0x0000000602007c0c */ /* 0x000fe4000bfa1070 */
[----:B------:R-:W-:Y:S02]  /*02b0*/  ISETP.LT.U32.AND P3, PT, R5, UR6, PT ;  /* 0x0000000605007c0c */ /* 0x000fe4000bf61070 */
[----:B------:R-:W-:-:S02]  /*02c0*/  SHF.R.S32.HI R5, RZ, 0x1f, R5 ;  /* 0x0000001fff057819 */ /* 0x000fc40000011405 */
[----:B------:R-:W-:Y:S02]  /*02d0*/  ISETP.LT.AND.EX P1, PT, R3, UR7, !P6, P1 ;  /* 0x0000000703007c0c */ /* 0x000fe4000f721310 */
[----:B------:R-:W-:Y:S02]  /*02e0*/  SHF.R.S32.HI R3, RZ, 0x1f, R6 ;  /* 0x0000001fff037819 */ /* 0x000fe40000011406 */
[----:B------:R-:W-:Y:S02]  /*02f0*/  ISETP.LT.U32.AND P4, PT, R6, UR6, PT ;  /* 0x0000000606007c0c */ /* 0x000fe4000bf81070 */
[----:B------:R-:W-:Y:S02]  /*0300*/  ISETP.LT.AND.EX P5, PT, R7, UR7, !P6, P5 ;  /* 0x0000000707007c0c */ /* 0x000fe4000f7a1350 */
[----:B------:R-:W-:Y:S02]  /*0310*/  IADD3 R68, R2, 0x20, RZ ;  /* 0x0000002002447810 */ /* 0x000fe40007ffe0ff */
[----:B------:R-:W-:-:S02]  /*0320*/  ISETP.LT.AND.EX P3, PT, R5, UR7, !P6, P3 ;  /* 0x0000000705007c0c */ /* 0x000fc4000f761330 */
[----:B------:R-:W-:Y:S02]  /*0330*/  IADD3 R4, R2, 0x140, RZ ;  /* 0x0000014002047810 */ /* 0x000fe40007ffe0ff */
[----:B------:R-:W-:Y:S02]  /*0340*/  ISETP.LT.AND.EX P4, PT, R3, UR7, !P6, P4 ;  /* 0x0000000703007c0c */ /* 0x000fe4000f781340 */
[----:B------:R-:W-:Y:S02]  /*0350*/  P2R R5, PR, RZ, 0x20 ;  /* 0x00000020ff057803 */ /* 0x000fe40000000000 */
[----:B------:R-:W-:Y:S02]  /*0360*/  SHF.R.S32.HI R3, RZ, 0x1f, R68 ;  /* 0x0000001fff037819 */ /* 0x000fe40000011444 */
[----:B------:R-:W-:Y:S02]  /*0370*/  ISETP.LT.U32.AND P5, PT, R68, UR6, PT ;  /* 0x0000000644007c0c */ /* 0x000fe4000bfa1070 */
[----:B------:R-:W-:-:S02]  /*0380*/  ISETP.LT.U32.AND P2, PT, R4, UR6, PT ;  /* 0x0000000604007c0c */ /* 0x000fc4000bf41070 */
[----:B------:R-:W-:Y:S02]  /*0390*/  SHF.R.S32.HI R4, RZ, 0x1f, R4 ;  /* 0x0000001fff047819 */ /* 0x000fe40000011404 */
[----:B------:R-:W-:Y:S02]  /*03a0*/  ISETP.LT.AND.EX P5, PT, R3, UR7, !P6, P5 ;  /* 0x0000000703007c0c */ /* 0x000fe4000f7a1350 */
[----:B------:R-:W-:Y:S02]  /*03b0*/  IADD3 R67, R2, 0x40, RZ ;  /* 0x0000004002437810 */ /* 0x000fe40007ffe0ff */
[----:B------:R-:W-:Y:S02]  /*03c0*/  ISETP.LT.AND.EX P2, PT, R4, UR7, !P6, P2 ;  /* 0x0000000704007c0c */ /* 0x000fe4000f741320 */
[----:B------:R-:W-:Y:S02]  /*03d0*/  P2R R3, PR, RZ, 0x20 ;  /* 0x00000020ff037803 */ /* 0x000fe40000000000 */
[----:B------:R-:W-:-:S02]  /*03e0*/  SHF.R.S32.HI R4, RZ, 0x1f, R67 ;  /* 0x0000001fff047819 */ /* 0x000fc40000011443 */
[----:B------:R-:W-:Y:S02]  /*03f0*/  ISETP.LT.U32.AND P5, PT, R67, UR6, PT ;  /* 0x0000000643007c0c */ /* 0x000fe4000bfa1070 */
[----:B------:R-:W-:Y:S02]  /*0400*/  IADD3 R66, R2, 0x60, RZ ;  /* 0x0000006002427810 */ /* 0x000fe40007ffe0ff */
[----:B------:R-:W-:Y:S02]  /*0410*/  ISETP.LT.AND.EX P5, PT, R4, UR7, !P6, P5 ;  /* 0x0000000704007c0c */ /* 0x000fe4000f7a1350 */
[----:B------:R-:W-:Y:S02]  /*0420*/  SHF.R.S32.HI R6, RZ, 0x1f, R66 ;  /* 0x0000001fff067819 */ /* 0x000fe40000011442 */
[----:B------:R-:W-:Y:S02]  /*0430*/  P2R R4, PR, RZ, 0x20 ;  /* 0x00000020ff047803 */ /* 0x000fe40000000000 */
[----:B------:R-:W-:-:S02]  /*0440*/  ISETP.LT.U32.AND P5, PT, R66, UR6, PT ;  /* 0x0000000642007c0c */ /* 0x000fc4000bfa1070 */
[----:B------:R-:W-:Y:S02]  /*0450*/  IADD3 R65, R2, 0x80, RZ ;  /* 0x0000008002417810 */ /* 0x000fe40007ffe0ff */
[----:B------:R-:W-:Y:S02]  /*0460*/  ISETP.LT.AND.EX P5, PT, R6, UR7, !P6, P5 ;  /* 0x0000000706007c0c */ /* 0x000fe4000f7a1350 */
[----:B------:R-:W-:Y:S02]  /*0470*/  SHF.R.S32.HI R7, RZ, 0x1f, R65 ;  /* 0x0000001fff077819 */ /* 0x000fe40000011441 */
[----:B------:R-:W-:Y:S02]  /*0480*/  P2R R6, PR, RZ, 0x20 ;  /* 0x00000020ff067803 */ /* 0x000fe40000000000 */
[----:B------:R-:W-:Y:S02]  /*0490*/  ISETP.LT.U32.AND P5, PT, R65, UR6, PT ;  /* 0x0000000641007c0c */ /* 0x000fe4000bfa1070 */
[----:B------:R-:W-:-:S02]  /*04a0*/  IADD3 R64, R2, 0xa0, RZ ;  /* 0x000000a002407810 */ /* 0x000fc40007ffe0ff */
[----:B------:R-:W-:Y:S02]  /*04b0*/  ISETP.LT.AND.EX P5, PT, R7, UR7, !P6, P5 ;  /* 0x0000000707007c0c */ /* 0x000fe4000f7a1350 */
[----:B------:R-:W-:Y:S02]  /*04c0*/  SHF.R.S32.HI R8, RZ, 0x1f, R64 ;  /* 0x0000001fff087819 */ /* 0x000fe40000011440 */
[----:B------:R-:W-:Y:S02]  /*04d0*/  P2R R7, PR, RZ, 0x20 ;  /* 0x00000020ff077803 */ /* 0x000fe40000000000 */
[----:B------:R-:W-:Y:S01]  /*04e0*/  ISETP.LT.U32.AND P5, PT, R64, UR6, PT ;  /* 0x0000000640007c0c */ /* 0x000fe2000bfa1070 */
[----:B------:R-:W0:Y:S01]  /*04f0*/  S2UR UR6, SR_CgaCtaId ;  /* 0x00000000000679c3 */ /* 0x000e220000008800 */
[----:B------:R-:W-:Y:S02]  /*0500*/  IADD3 R62, R2, 0x1e0, RZ ;  /* 0x000001e0023e7810 */ /* 0x000fe40007ffe0ff */
[----:B------:R-:W-:-:S02]  /*0510*/  ISETP.LT.AND.EX P5, PT, R8, UR7, !P6, P5 ;  /* 0x0000000708007c0c */ /* 0x000fc4000f7a1350 */
[----:B------:R-:W-:Y:S02]  /*0520*/  SHF.R.S32.HI R12, RZ, 0x5, R12 ;  /* 0x00000005ff0c7819 */ /* 0x000fe4000001140c */
[----:B------:R-:W-:Y:S02]  /*0530*/  P2R R8, PR, RZ, 0x20 ;  /* 0x00000020ff087803 */ /* 0x000fe40000000000 */
[----:B------:R-:W-:Y:S02]  /*0540*/  IADD3 R61, R2, 0x1c0, RZ ;  /* 0x000001c0023d7810 */ /* 0x000fe40007ffe0ff */
[----:B------:R-:W-:Y:S01]  /*0550*/  SHF.R.S32.HI R11, RZ, 0x1f, R62 ;  /* 0x0000001fff0b7819 */ /* 0x000fe2000001143e */
[----:B0-----:R-:W-:-:S06]  /*0560*/  ULEA UR4, UR6, UR4, 0x18 ;  /* 0x0000000406047291 */ /* 0x001fcc000f8ec03f */
[----:B------:R-:W-:Y:S01]  /*0570*/  LEA R63, R12, UR4, 0x3 ;  /* 0x000000040c3f7c11 */ /* 0x000fe2000f8e18ff */
[----:B------:R-:W-:-:S06]  /*0580*/  UMOV UR4, URZ ;  /* 0x0000003f00047c82 */ /* 0x000fcc0008000000 */
.L_x_3037:
[----:B0-----:R-:W0:Y:S01]  /*0590*/  LDC R19, c[0x0][0x288] ;  /* 0x0000a200ff137b82 */ /* 0x001e220000000800 */
[----:B------:R-:W-:Y:S01]  /*05a0*/  P2R R11, PR, RZ, 0x2 ;  /* 0x00000002ff0b7803 */ /* 0x000fe20000000000 */
[----:B------:R-:W-:Y:S01]  /*05b0*/  ULDC.64 UR6, c[0x0][0x280] ;  /* 0x0000a00000067ab9 */ /* 0x000fe20000000a00 */
[----:B------:R-:W-:Y:S02]  /*05c0*/  ISETP.NE.AND P1, PT, R5, RZ, PT ;  /* 0x000000ff0500720c */ /* 0x000fe40003f25270 */
[----:B------:R-:W-:Y:S02]  /*05d0*/  SHF.R.S32.HI R20, RZ, 0x1f, R2 ;  /* 0x0000001fff147819 */ /* 0x000fe40000011402 */
[----:B------:R-:W-:Y:S01]  /*05e0*/  ISETP.NE.AND P6, PT, R3, RZ, PT ;  /* 0x000000ff0300720c */ /* 0x000fe20003fc5270 */
[----:B-1----:R-:W1:Y:S01]  /*05f0*/  @P0 LDC.64 R24, c[0x0][0x220] ;  /* 0x00008800ff180b82 */ /* 0x002e620000000a00 */
[----:B------:R-:W-:Y:S02]  /*0600*/  P2R R16, PR, RZ, 0x10 ;  /* 0x00000010ff107803 */ /* 0x000fe40000000000 */
[----:B------:R-:W-:-:S02]  /*0610*/  ISETP.NE.AND P4, PT, R4, RZ, PT ;  /* 0x000000ff0400720c */ /* 0x000fc40003f85270 */
[----:B------:R-:W-:Y:S02]  /*0620*/  IADD3 R22, R2, 0x1a0, RZ ;  /* 0x000001a002167810 */ /* 0x000fe40007ffe0ff */
[----:B------:R-:W-:Y:S01]  /*0630*/  SHF.R.S32.HI R23, RZ, 0x1f, R62 ;  /* 0x0000001fff177819 */ /* 0x000fe2000001143e */
[----:B------:R-:W2:Y:S01]  /*0640*/  @P1 LDC.64 R36, c[0x0][0x220] ;  /* 0x00008800ff241b82 */ /* 0x000ea20000000a00 */
[----:B------:R-:W-:Y:S02]  /*0650*/  P2R R57, PR, RZ, 0x4 ;  /* 0x00000004ff397803 */ /* 0x000fe40000000000 */
[----:B0-----:R-:W-:-:S05]  /*0660*/  IABS R15, R19 ;  /* 0x00000013000f7213 */ /* 0x001fca0000000000 */
[----:B------:R-:W0:Y:S01]  /*0670*/  @P6 LDC.64 R34, c[0x0][0x220] ;  /* 0x00008800ff226b82 */ /* 0x000e220000000a00 */
[----:B------:R-:W3:Y:S07]  /*0680*/  I2F.RP R14, R15 ;  /* 0x0000000f000e7306 */ /* 0x000eee0000209400 */
[----:B------:R-:W4:Y:S08]  /*0690*/  @P4 LDC.64 R38, c[0x0][0x220] ;  /* 0x00008800ff264b82 */ /* 0x000f300000000a00 */
[----:B------:R-:W5:Y:S01]  /*06a0*/  @P2 LDC.64 R48, c[0x0][0x220] ;  /* 0x00008800ff302b82 */ /* 0x000f620000000a00 */
[----:B---3--:R-:W3:Y:S07]  /*06b0*/  MUFU.RCP R14, R14 ;  /* 0x0000000e000e7308 */ /* 0x008eee0000001000 */
[----:B------:R-:W5:Y:S01]  /*06c0*/  @P3 LDC.64 R46, c[0x0][0x220] ;  /* 0x00008800ff2e3b82 */ /* 0x000f620000000a00 */
[----:B---3--:R-:W-:-:S04]  /*06d0*/  IADD3 R12, R14, 0xffffffe, RZ ;  /* 0x0ffffffe0e0c7810 */ /* 0x008fc80007ffe0ff */
[----:B------:R3:W1:Y:S02]  /*06e0*/  F2I.FTZ.U32.TRUNC.NTZ R13, R12 ;  /* 0x0000000c000d7305 */ /* 0x000664000021f000 */
[----:B---3--:R-:W-:Y:S01]  /*06f0*/  HFMA2.MMA R12, -RZ, RZ, 0, 0 ;  /* 0x00000000ff0c7435 */ /* 0x008fe200000001ff */
[----:B-1----:R-:W-:-:S05]  /*0700*/  IADD3 R18, RZ, -R13, RZ ;  /* 0x8000000dff127210 */ /* 0x002fca0007ffe0ff */
[----:B------:R-:W-:Y:S01]  /*0710*/  IMAD R17, R18, R15, RZ ;  /* 0x0000000f12117224 */ /* 0x000fe200078e02ff */
[----:B------:R-:W-:-:S03]  /*0720*/  IABS R18, UR11 ;  /* 0x0000000b00127c13 */ /* 0x000fc60008000000 */
[----:B------:R-:W-:Y:S01]  /*0730*/  IMAD.HI.U32 R13, R13, R17, R12 ;  /* 0x000000110d0d7227 */ /* 0x000fe200078e000c */
[----:B------:R-:W-:Y:S02]  /*0740*/  LOP3.LUT R12, R19, UR11, RZ, 0x3c, !PT ;  /* 0x0000000b130c7c12 */ /* 0x000fe4000f8e3cff */
[----:B------:R-:W-:-:S03]  /*0750*/  SHF.R.S32.HI R17, RZ, 0x1f, R66 ;  /* 0x0000001fff117819 */ /* 0x000fc60000011442 */
[----:B------:R-:W-:-:S05]  /*0760*/  IMAD.HI.U32 R13, R13, R18, RZ ;  /* 0x000000120d0d7227 */ /* 0x000fca00078e00ff */
[----:B------:R-:W-:-:S05]  /*0770*/  IADD3 R14, -R13, RZ, RZ ;  /* 0x000000ff0d0e7210 */ /* 0x000fca0007ffe1ff */
[----:B------:R-:W-:Y:S01]  /*0780*/  IMAD R14, R15, R14, R18 ;  /* 0x0000000e0f0e7224 */ /* 0x000fe200078e0212 */
[----:B------:R-:W-:-:S04]  /*0790*/  IADD3 R18, R2, 0x180, RZ ;  /* 0x0000018002127810 */ /* 0x000fc80007ffe0ff */
        /* <DEDUP_REMOVED lines=15> */
[----:B------:R-:W-:Y:S01]  /*0890*/  IMAD R28, R19, R28, UR11 ;  /* 0x0000000b131c7e24 */ /* 0x000fe2000f8e021c */
[----:B------:R-:W-:Y:S01]  /*08a0*/  IADD3 R19, R2, 0x140, RZ ;  /* 0x0000014002137810 */ /* 0x000fe20007ffe0ff */
[----:B------:R-:W-:-:S03]  /*08b0*/  IMAD R14, R14, UR6, RZ ;  /* 0x000000060e0e7c24 */ /* 0x000fc6000f8e02ff */
[----:B------:R-:W-:Y:S01]  /*08c0*/  LEA R28, R28, R29, 0x3 ;  /* 0x0000001d1c1c7211 */ /* 0x000fe200078e18ff */
[C---:B------:R-:W-:Y:S02]  /*08d0*/  IMAD R33, R31.reuse, UR7, R14 ;  /* 0x000000071f217c24 */ /* 0x040fe4000f8e020e */
[----:B-1----:R-:W-:Y:S01]  /*08e0*/  @P1 IMAD R14, R20, R12, RZ ;  /* 0x0000000c140e1224 */ /* 0x002fe200078e02ff */
[----:B------:R-:W-:Y:S02]  /*08f0*/  SHF.R.S32.HI R29, RZ, 0x1f, R28 ;  /* 0x0000001fff1d7819 */ /* 0x000fe4000001141c */
[----:B------:R-:W-:Y:S01]  /*0900*/  SHF.R.S32.HI R20, RZ, 0x1f, R68 ;  /* 0x0000001fff147819 */ /* 0x000fe20000011444 */
        /* <DEDUP_REMOVED lines=13> */
[----:B-1----:R-:W-:Y:S01]  /*09e0*/  @P6 IMAD R14, R20, R12, RZ ;  /* 0x0000000c140e6224 */ /* 0x002fe200078e02ff */
[----:B------:R-:W-:-:S03]  /*09f0*/  SHF.R.S32.HI R20, RZ, 0x1f, R67 ;  /* 0x0000001fff147819 */ /* 0x000fc60000011443 */
        /* <DEDUP_REMOVED lines=10> */
[----:B0-----:R-:W-:Y:S01]  /*0aa0*/  @P4 IMAD R14, R20, R12, RZ ;  /* 0x0000000c140e4224 */ /* 0x001fe200078e02ff */
[----:B------:R-:W-:-:S03]  /*0ab0*/  SHF.R.S32.HI R20, RZ, 0x1f, R22 ;  /* 0x0000001fff147819 */ /* 0x000fc60000011416 */
        /* <DEDUP_REMOVED lines=10> */
[----:B0-----:R-:W-:Y:S01]  /*0b60*/  @P1 IMAD R14, R17, R12, RZ ;  /* 0x0000000c110e1224 */ /* 0x001fe200078e02ff */
[----:B------:R-:W-:-:S03]  /*0b70*/  SHF.R.S32.HI R17, RZ, 0x1f, R65 ;  /* 0x0000001fff117819 */ /* 0x000fc60000011441 */
        /* <DEDUP_REMOVED lines=10> */
[----:B0-----:R-:W-:Y:S01]  /*0c20*/  @P6 IMAD R14, R17, R12, RZ ;  /* 0x0000000c110e6224 */ /* 0x001fe200078e02ff */
        /* <DEDUP_REMOVED lines=9> */
[----:B------:R-:W-:-:S13]  /*0cc0*/  ISETP.NE.AND P6, PT, R10, RZ, PT ;  /* 0x000000ff0a00720c */ /* 0x000fda0003fc5270 */
[----:B------:R-:W1:Y:S01]  /*0cd0*/  @P6 LDC.64 R50, c[0x0][0x220] ;  /* 0x00008800ff326b82 */ /* 0x000e620000000a00 */
[----:B0-----:R-:W-:Y:S01]  /*0ce0*/  @P4 IMAD R14, R17, R12, RZ ;  /* 0x0000000c110e4224 */ /* 0x001fe200078e02ff */
[----:B------:R-:W-:-:S03]  /*0cf0*/  IADD3 R17, R2, 0xc0, RZ ;  /* 0x000000c002117810 */ /* 0x000fc60007ffe0ff */
[----:B------:R-:W-:Y:S01]  /*0d00*/  @P4 IMAD R13, R64, R13, R14 ;  /* 0x0000000d400d4224 */ /* 0x000fe200078e020e */
[----:B------:R-:W-:-:S05]  /*0d10*/  @P4 MOV R14, R30 ;  /* 0x0000001e000e4202 */ /* 0x000fca0000000f00 */
[----:B------:R-:W-:-:S05]  /*0d20*/  @P4 IMAD.WIDE.U32 R14, R64, R12, R14 ;  /* 0x0000000c400e4225 */ /* 0x000fca00078e000e */
[----:B------:R-:W-:Y:S02]  /*0d30*/  @P4 IADD3 R12, R15, R13, RZ ;  /* 0x0000000d0f0c4210 */ /* 0x000fe40007ffe0ff */
[C---:B---3--:R-:W-:Y:S02]  /*0d40*/  @P4 LEA R44, P5, R14.reuse, R44, 0x2 ;  /* 0x0000002c0e2c4211 */ /* 0x048fe400078a10ff */
[----:B------:R-:W-:Y:S02]  /*0d50*/  SHF.R.S32.HI R15, RZ, 0x1f, R17 ;  /* 0x0000001fff0f7819 */ /* 0x000fe40000011411 */
[----:B------:R-:W-:Y:S02]  /*0d60*/  @P4 LEA.HI.X R45, R14, R45, R12, 0x2, P5 ;  /* 0x0000002d0e2d4211 */ /* 0x000fe400028f140c */
        /* <DEDUP_REMOVED lines=10> */
[C---:B--2---:R-:W-:Y:S02]  /*0e10*/  @P1 LEA R52, P5, R14.reuse, R52, 0x2 ;  /* 0x000000340e341211 */ /* 0x044fe400078a10ff */
[----:B------:R-:W-:Y:S02]  /*0e20*/  @P6 MOV R15, R33 ;  /* 0x00000021000f6202 */ /* 0x000fe40000000f00 */
[----:B------:R-:W-:Y:S02]  /*0e30*/  @P1 LEA.HI.X R53, R14, R53, R12, 0x2, P5 ;  /* 0x000000350e351211 */ /* 0x000fe400028f140c */
[----:B------:R-:W0:Y:S01]  /*0e40*/  @P6 LDC.64 R12, c[0x0][0x270] ;  /* 0x00009c00ff0c6b82 */ /* 0x000e220000000a00 */
[----:B------:R-:W-:Y:S02]  /*0e50*/  ISETP.NE.AND P1, PT, R11, RZ, PT ;  /* 0x000000ff0b00720c */ /* 0x000fe40003f25270 */
[----:B------:R-:W-:-:S11]  /*0e60*/  SHF.R.S32.HI R11, RZ, 0x1f, R17 ;  /* 0x0000001fff0b7819 */ /* 0x000fd60000011411 */
[----:B------:R-:W2:Y:S01]  /*0e70*/  @P1 LDC.64 R54, c[0x0][0x220] ;  /* 0x00008800ff361b82 */ /* 0x000ea20000000a00 */
[----:B0-----:R-:W-:-:S04]  /*0e80*/  @P6 IMAD R14, R11, R12, RZ ;  /* 0x0000000c0b0e6224 */ /* 0x001fc800078e02ff */
[----:B------:R-:W-:Y:S01]  /*0e90*/  @P6 IMAD R11, R17, R13, R14 ;  /* 0x0000000d110b6224 */ /* 0x000fe200078e020e */
[----:B------:R-:W-:-:S05]  /*0ea0*/  @P6 MOV R14, R30 ;  /* 0x0000001e000e6202 */ /* 0x000fca0000000f00 */
[----:B------:R-:W-:Y:S01]  /*0eb0*/  @P6 IMAD.WIDE.U32 R14, R17, R12, R14 ;  /* 0x0000000c110e6225 */ /* 0x000fe200078e000e */
[----:B------:R-:W-:Y:S01]  /*0ec0*/  IADD3 R17, R2, 0x100, RZ ;  /* 0x0000010002117810 */ /* 0x000fe20007ffe0ff */
[----:B------:R-:W0:Y:S03]  /*0ed0*/  @P0 LDC.64 R12, c[0x0][0x270] ;  /* 0x00009c00ff0c0b82 */ /* 0x000e260000000a00 */
[----:B------:R-:W-:Y:S02]  /*0ee0*/  @P6 IADD3 R11, R15, R11, RZ ;  /* 0x0000000b0f0b6210 */ /* 0x000fe40007ffe0ff */
[C---:B-1----:R-:W-:Y:S02]  /*0ef0*/  @P6 LEA R50, P5, R14.reuse, R50, 0x2 ;  /* 0x000000320e326211 */ /* 0x042fe400078a10ff */
[----:B------:R-:W-:Y:S02]  /*0f00*/  @P0 MOV R15, R33 ;  /* 0x00000021000f0202 */ /* 0x000fe40000000f00 */
[----:B------:R-:W-:-:S02]  /*0f10*/  @P6 LEA.HI.X R51, R14, R51, R11, 0x2, P5 ;  /* 0x000000330e336211 */ /* 0x000fc400028f140b */
[----:B------:R-:W-:-:S05]  /*0f20*/  SHF.R.S32.HI R11, RZ, 0x1f, R17 ;  /* 0x0000001fff0b7819 */ /* 0x000fca0000011411 */
[----:B0-----:R-:W-:-:S04]  /*0f30*/  @P0 IMAD R14, R11, R12, RZ ;  /* 0x0000000c0b0e0224 */ /* 0x001fc800078e02ff */
[----:B------:R-:W-:Y:S01]  /*0f40*/  @P0 IMAD R11, R17, R13, R14 ;  /* 0x0000000d110b0224 */ /* 0x000fe200078e020e */
[----:B------:R-:W-:-:S05]  /*0f50*/  @P0 MOV R14, R30 ;  /* 0x0000001e000e0202 */ /* 0x000fca0000000f00 */
[----:B------:R-:W-:Y:S01]  /*0f60*/  @P0 IMAD.WIDE.U32 R14, R17, R12, R14 ;  /* 0x0000000c110e0225 */ /* 0x000fe200078e000e */
[----:B------:R-:W-:-:S04]  /*0f70*/  SHF.R.S32.HI R17, RZ, 0x1f, R19 ;  /* 0x0000001fff117819 */ /* 0x000fc80000011413 */
[----:B------:R-:W-:Y:S02]  /*0f80*/  @P0 IADD3 R11, R15, R11, RZ ;  /* 0x0000000b0f0b0210 */ /* 0x000fe40007ffe0ff */
[----:B------:R-:W-:-:S04]  /*0f90*/  @P0 LEA R24, P5, R14, R24, 0x2 ;  /* 0x000000180e180211 */ /* 0x000fc800078a10ff */
[----:B------:R-:W-:Y:S02]  /*0fa0*/  @P0 LEA.HI.X R25, R14, R25, R11, 0x2, P5 ;  /* 0x000000190e190211 */ /* 0x000fe400028f140b */
[----:B------:R-:W0:Y:S01]  /*0fb0*/  @P2 LDC.64 R14, c[0x0][0x270] ;  /* 0x00009c00ff0e2b82 */ /* 0x000e220000000a00 */
[----:B------:R-:W-:Y:S02]  /*0fc0*/  P2R R11, PR, RZ, 0x1 ;  /* 0x00000001ff0b7803 */ /* 0x000fe40000000000 */
[----:B------:R-:W-:-:S04]  /*0fd0*/  ISETP.NE.AND P0, PT, R8, RZ, PT ;  /* 0x000000ff0800720c */ /* 0x000fc80003f05270 */
[----:B------:R-:W-:Y:S02]  /*0fe0*/  P2R R59, PR, RZ, 0x1 ;  /* 0x00000001ff3b7803 */ /* 0x000fe40000000000 */
[----:B------:R-:W-:-:S04]  /*0ff0*/  ISETP.NE.AND P0, PT, R7, RZ, PT ;  /* 0x000000ff0700720c */ /* 0x000fc80003f05270 */
[----:B------:R-:W-:Y:S02]  /*1000*/  P2R R60, PR, RZ, 0x1 ;  /* 0x00000001ff3c7803 */ /* 0x000fe40000000000 */
[----:B------:R-:W-:-:S04]  /*1010*/  ISETP.NE.AND P0, PT, R6, RZ, PT ;  /* 0x000000ff0600720c */ /* 0x000fc80003f05270 */
[----:B------:R-:W-:Y:S02]  /*1020*/  P2R R13, PR, RZ, 0x1 ;  /* 0x00000001ff0d7803 */ /* 0x000fe40000000000 */
[----:B------:R-:W-:Y:S01]  /*1030*/  ISETP.NE.AND P0, PT, R4, RZ, PT ;  /* 0x000000ff0400720c */ /* 0x000fe20003f05270 */
[----:B0-----:R-:W-:Y:S01]  /*1040*/  @P2 IMAD R16, R17, R14, RZ ;  /* 0x0000000e11102224 */ /* 0x001fe200078e02ff */
[----:B------:R-:W-:Y:S02]  /*1050*/  @P2 MOV R17, R33 ;  /* 0x0000002100112202 */ /* 0x000fe40000000f00 */
[----:B------:R-:W-:Y:S01]  /*1060*/  P2R R12, PR, RZ, 0x1 ;  /* 0x00000001ff0c7803 */ /* 0x000fe20000000000 */
[----:B------:R-:W-:Y:S01]  /*1070*/  @P2 IMAD R15, R19, R15, R16 ;  /* 0x0000000f130f2224 */ /* 0x000fe200078e0210 */
[----:B------:R-:W-:Y:S02]  /*1080*/  @P2 MOV R16, R30 ;  /* 0x0000001e00102202 */ /* 0x000fe40000000f00 */
[----:B------:R-:W-:-:S03]  /*1090*/  ISETP.NE.AND P0, PT, R3, RZ, PT ;  /* 0x000000ff0300720c */ /* 0x000fc60003f05270 */
[----:B------:R-:W-:Y:S01]  /*10a0*/  @P2 IMAD.WIDE.U32 R16, R19, R14, R16 ;  /* 0x0000000e13102225 */ /* 0x000fe200078e0010 */
[----:B------:R-:W-:Y:S02]  /*10b0*/  IADD3 R19, R2, 0x160, RZ ;  /* 0x0000016002137810 */ /* 0x000fe40007ffe0ff */
[----:B------:R-:W-:Y:S02]  /*10c0*/  P2R R58, PR, RZ, 0x1 ;  /* 0x00000001ff3a7803 */ /* 0x000fe40000000000 */
[----:B------:R-:W-:Y:S02]  /*10d0*/  @P2 IADD3 R14, R17, R15, RZ ;  /* 0x0000000f110e2210 */ /* 0x000fe40007ffe0ff */
[C---:B-----5:R-:W-:Y:S02]  /*10e0*/  @P2 LEA R48, P5, R16.reuse, R48, 0x2 ;  /* 0x0000003010302211 */ /* 0x060fe400078a10ff */
[----:B------:R-:W-:Y:S02]  /*10f0*/  SHF.R.S32.HI R17, RZ, 0x1f, R19 ;  /* 0x0000001fff117819 */ /* 0x000fe40000011413 */
[----:B------:R-:W-:-:S02]  /*1100*/  @P2 LEA.HI.X R49, R16, R49, R14, 0x2, P5 ;  /* 0x0000003110312211 */ /* 0x000fc400028f140e */
[----:B------:R-:W0:Y:S01]  /*1110*/  @P3 LDC.64 R14, c[0x0][0x270] ;  /* 0x00009c00ff0e3b82 */ /* 0x000e220000000a00 */
[----:B------:R-:W-:-:S04]  /*1120*/  ISETP.NE.AND P0, PT, R5, RZ, PT ;  /* 0x000000ff0500720c */ /* 0x000fc80003f05270 */
[----:B------:R-:W-:Y:S01]  /*1130*/  P2R R56, PR, RZ, 0x1 ;  /* 0x00000001ff387803 */ /* 0x000fe20000000000 */
[----:B0-----:R-:W-:Y:S01]  /*1140*/  @P3 IMAD R16, R17, R14, RZ ;  /* 0x0000000e11103224 */ /* 0x001fe200078e02ff */
[----:B------:R-:W-:-:S03]  /*1150*/  @P3 MOV R17, R33 ;  /* 0x0000002100113202 */ /* 0x000fc60000000f00 */
[----:B------:R-:W-:Y:S01]  /*1160*/  @P3 IMAD R15, R19, R15, R16 ;  /* 0x0000000f130f3224 */ /* 0x000fe200078e0210 */
[----:B------:R-:W-:-:S05]  /*1170*/  @P3 MOV R16, R30 ;  /* 0x0000001e00103202 */ /* 0x000fca0000000f00 */
[----:B------:R-:W-:-:S05]  /*1180*/  @P3 IMAD.WIDE.U32 R16, R19, R14, R16 ;  /* 0x0000000e13103225 */ /* 0x000fca00078e0010 */
[----:B------:R-:W-:Y:S02]  /*1190*/  @P3 IADD3 R15, R17, R15, RZ ;  /* 0x0000000f110f3210 */ /* 0x000fe40007ffe0ff */
[C---:B------:R-:W-:Y:S02]  /*11a0*/  @P3 LEA R46, P5, R16.reuse, R46, 0x2 ;  /* 0x0000002e102e3211 */ /* 0x040fe400078a10ff */
[----:B------:R-:W-:Y:S02]  /*11b0*/  SHF.R.S32.HI R17, RZ, 0x1f, R18 ;  /* 0x0000001fff117819 */ /* 0x000fe40000011412 */
[----:B------:R-:W-:Y:S02]  /*11c0*/  @P3 LEA.HI.X R47, R16, R47, R15, 0x2, P5 ;  /* 0x0000002f102f3211 */ /* 0x000fe400028f140f */
[----:B------:R-:W0:Y:S02]  /*11d0*/  @P4 LDC.64 R14, c[0x0][0x270] ;  /* 0x00009c00ff0e4b82 */ /* 0x000e240000000a00 */
[----:B0-----:R-:W-:Y:S01]  /*11e0*/  @P4 IMAD R16, R17, R14, RZ ;  /* 0x0000000e11104224 */ /* 0x001fe200078e02ff */
[----:B------:R-:W-:-:S03]  /*11f0*/  @P4 MOV R17, R33 ;  /* 0x0000002100114202 */ /* 0x000fc60000000f00 */
[----:B------:R-:W-:Y:S01]  /*1200*/  @P4 IMAD R15, R18, R15, R16 ;  /* 0x0000000f120f4224 */ /* 0x000fe200078e0210 */
[----:B------:R-:W-:-:S05]  /*1210*/  @P4 MOV R16, R30 ;  /* 0x0000001e00104202 */ /* 0x000fca0000000f00 */
[----:B------:R-:W-:-:S05]  /*1220*/  @P4 IMAD.WIDE.U32 R16, R18, R14, R16 ;  /* 0x0000000e12104225 */ /* 0x000fca00078e0010 */
[----:B------:R-:W-:Y:S02]  /*1230*/  @P4 IADD3 R15, R17, R15, RZ ;  /* 0x0000000f110f4210 */ /* 0x000fe40007ffe0ff */
[----:B---3--:R-:W-:-:S04]  /*1240*/  @P4 LEA R26, P5, R16, R26, 0x2 ;  /* 0x0000001a101a4211 */ /* 0x008fc800078a10ff */
[----:B------:R-:W-:Y:S02]  /*1250*/  @P4 LEA.HI.X R27, R16, R27, R15, 0x2, P5 ;  /* 0x0000001b101b4211 */ /* 0x000fe400028f140f */
        /* <DEDUP_REMOVED lines=23> */
[----:B------:R-:W-:Y:S01]  /*13d0*/  @P0 IMAD.WIDE.U32 R20, R22, R14, R20 ;  /* 0x0000000e16140225 */ /* 0x000fe200078e0014 */
[----:B------:R-:W-:-:S04]  /*13e0*/  IADD3 R22, R2, 0x120, RZ ;  /* 0x0000012002167810 */ /* 0x000fc80007ffe0ff */
[----:B------:R-:W-:Y:S02]  /*13f0*/  @P0 IADD3 R15, R21, R15, RZ ;  /* 0x0000000f150f0210 */ /* 0x000fe40007ffe0ff */
[C---:B-1----:R-:W-:Y:S02]  /*1400*/  @P0 LEA R16, P6, R20.reuse, R16, 0x2 ;  /* 0x0000001014100211 */ /* 0x042fe400078c10ff */
[----:B------:R-:W-:Y:S02]  /*1410*/  @P1 MOV R21, R33 ;  /* 0x0000002100151202 */ /* 0x000fe40000000f00 */
[----:B------:R-:W-:Y:S02]  /*1420*/  @P0 LEA.HI.X R17, R20, R17, R15, 0x2, P6 ;  /* 0x0000001114110211 */ /* 0x000fe400030f140f */
[----:B------:R-:W0:Y:S01]  /*1430*/  @P1 LDC.64 R14, c[0x0][0x270] ;  /* 0x00009c00ff0e1b82 */ /* 0x000e220000000a00 */
[----:B------:R-:W-:-:S05]  /*1440*/  SHF.R.S32.HI R20, RZ, 0x1f, R22 ;  /* 0x0000001fff147819 */ /* 0x000fca0000011416 */
[----:B0-----:R-:W-:-:S04]  /*1450*/  @P1 IMAD R20, R20, R14, RZ ;  /* 0x0000000e14141224 */ /* 0x001fc800078e02ff */
[----:B------:R-:W-:Y:S01]  /*1460*/  @P1 IMAD R15, R22, R15, R20 ;  /* 0x0000000f160f1224 */ /* 0x000fe200078e0214 */
[----:B------:R-:W-:-:S05]  /*1470*/  @P1 MOV R20, R30 ;  /* 0x0000001e00141202 */ /* 0x000fca0000000f00 */
[----:B------:R-:W-:-:S05]  /*1480*/  @P1 IMAD.WIDE.U32 R20, R22, R14, R20 ;  /* 0x0000000e16141225 */ /* 0x000fca00078e0014 */
[----:B------:R-:W-:Y:S02]  /*1490*/  @P1 IADD3 R15, R21, R15, RZ ;  /* 0x0000000f150f1210 */ /* 0x000fe40007ffe0ff */
[----:B--2---:R-:W-:-:S04]  /*14a0*/  @P1 LEA R54, P6, R20, R54, 0x2 ;  /* 0x0000003614361211 */ /* 0x004fc800078c10ff */
        /* <DEDUP_REMOVED lines=13> */
[----:B------:R-:W-:Y:S02]  /*1580*/  @P6 LEA.HI.X R15, R22, R15, R21, 0x2, P2 ;  /* 0x0000000f160f6211 */ /* 0x000fe400010f1415 */
[----:B------:R-:W-:Y:S02]  /*1590*/  CS2R R20, SRZ ;  /* 0x0000000000147805 */ /* 0x000fe4000001ff00 */
[----:B------:R-:W-:Y:S02]  /*15a0*/  CS2R R22, SRZ ;  /* 0x0000000000167805 */ /* 0x000fe4000001ff00 */
[----:B------:R-:W-:Y:S02]  /*15b0*/  ISETP.NE.AND P2, PT, R57, RZ, PT ;  /* 0x000000ff3900720c */ /* 0x000fe40003f45270 */
[----:B------:R0:W2:Y:S01]  /*15c0*/  @P0 LDG.E.64 R20, desc[UR8][R16.64] ;  /* 0x0000000810140981 */ /* 0x0000a2000c1e1b00 */
[----:B------:R-:W-:-:S03]  /*15d0*/  ISETP.NE.AND P0, PT, R56, RZ, PT ;  /* 0x000000ff3800720c */ /* 0x000fc60003f05270 */
[----:B------:R1:W3:Y:S01]  /*15e0*/  @P5 LDG.E.64 R22, desc[UR8][R18.64] ;  /* 0x0000000812165981 */ /* 0x0002e2000c1e1b00 */
[----:B------:R-:W-:Y:S02]  /*15f0*/  ISETP.NE.AND P5, PT, R10, RZ, PT ;  /* 0x000000ff0a00720c */ /* 0x000fe40003fa5270 */
[----:B0-----:R-:W-:Y:S02]  /*1600*/  CS2R R16, SRZ ;  /* 0x0000000000107805 */ /* 0x001fe4000001ff00 */
[----:B-1----:R-:W-:-:S05]  /*1610*/  CS2R R18, SRZ ;  /* 0x0000000000127805 */ /* 0x002fca000001ff00 */
[----:B------:R-:W4:Y:S01]  /*1620*/  @P0 LDG.E.64 R16, desc[UR8][R36.64] ;  /* 0x0000000824100981 */ /* 0x000f22000c1e1b00 */
[----:B------:R-:W-:-:S03]  /*1630*/  ISETP.NE.AND P0, PT, R58, RZ, PT ;  /* 0x000000ff3a00720c */ /* 0x000fc60003f05270 */
[----:B------:R0:W5:Y:S02]  /*1640*/  @P6 LDG.E.64 R18, desc[UR8][R14.64] ;  /* 0x000000080e126981 */ /* 0x000164000c1e1b00 */
[----:B0-----:R-:W-:-:S08]  /*1650*/  CS2R R14, SRZ ;  /* 0x00000000000e7805 */ /* 0x001fd0000001ff00 */
[----:B------:R0:W2:Y:S01]  /*1660*/  @P0 LDG.E.64 R14, desc[UR8][R34.64] ;  /* 0x00000008220e0981 */ /* 0x0000a2000c1e1b00 */
[----:B------:R-:W-:Y:S02]  /*1670*/  ISETP.NE.AND P0, PT, R12, RZ, PT ;  /* 0x000000ff0c00720c */ /* 0x000fe40003f05270 */
[----:B0-----:R-:W-:-:S11]  /*1680*/  CS2R R34, SRZ ;  /* 0x0000000000227805 */ /* 0x001fd6000001ff00 */
[----:B------:R0:W3:Y:S01]  /*1690*/  @P0 LDG.E.64 R34, desc[UR8][R38.64] ;  /* 0x0000000826220981 */ /* 0x0000e2000c1e1b00 */
[----:B------:R-:W-:Y:S02]  /*16a0*/  ISETP.NE.AND P0, PT, R13, RZ, PT ;  /* 0x000000ff0d00720c */ /* 0x000fe40003f05270 */
[----:B------:R-:W-:Y:S01]  /*16b0*/  CS2R R36, SRZ ;  /* 0x0000000000247805 */ /* 0x000fe2000001ff00 */
[----:B------:R-:W-:Y:S01]  /*16c0*/  HFMA2.MMA R13, -RZ, RZ, 0, 0 ;  /* 0x00000000ff0d7435 */ /* 0x000fe200000001ff */
[----:B------:R-:W-:-:S09]  /*16d0*/  MOV R12, RZ ;  /* 0x000000ff000c7202 */ /* 0x000fd20000000f00 */
[----:B------:R1:W5:Y:S01]  /*16e0*/  @P0 LDG.E.64 R36, desc[UR8][R42.64] ;  /* 0x000000082a240981 */ /* 0x000362000c1e1b00 */
[----:B------:R-:W-:Y:S02]  /*16f0*/  ISETP.NE.AND P0, PT, R60, RZ, PT ;  /* 0x000000ff3c00720c */ /* 0x000fe40003f05270 */
[----:B------:R-:W-:Y:S02]  /*1700*/  ISETP.NE.AND P6, PT, R9, RZ, PT ;  /* 0x000000ff0900720c */ /* 0x000fe40003fc5270 */
[----:B0-----:R-:W-:-:S09]  /*1710*/  CS2R R38, SRZ ;  /* 0x0000000000267805 */ /* 0x001fd2000001ff00 */
[----:B------:R0:W5:Y:S01]  /*1720*/  @P0 LDG.E.64 R12, desc[UR8][R40.64] ;  /* 0x00000008280c0981 */ /* 0x000162000c1e1b00 */
[----:B------:R-:W-:Y:S02]  /*1730*/  ISETP.NE.AND P0, PT, R59, RZ, PT ;  /* 0x000000ff3b00720c */ /* 0x000fe40003f05270 */
[----:B-1----:R-:W-:-:S06]  /*1740*/  CS2R R42, SRZ ;  /* 0x00000000002a7805 */ /* 0x002fcc000001ff00 */
[----:B------:R1:W5:Y:S01]  /*1750*/  @P6 LDG.E.64 R42, desc[UR8][R52.64] ;  /* 0x00000008342a6981 */ /* 0x000362000c1e1b00 */
[----:B0-----:R-:W-:-:S04]  /*1760*/  CS2R R40, SRZ ;  /* 0x0000000000287805 */ /* 0x001fc8000001ff00 */
[----:B------:R0:W5:Y:S01]  /*1770*/  @P0 LDG.E.64 R38, desc[UR8][R44.64] ;  /* 0x000000082c260981 */ /* 0x000162000c1e1b00 */
[----:B------:R-:W-:-:S03]  /*1780*/  ISETP.NE.AND P0, PT, R11, RZ, PT ;  /* 0x000000ff0b00720c */ /* 0x000fc60003f05270 */
[----:B------:R0:W5:Y:S01]  /*1790*/  @P5 LDG.E.64 R40, desc[UR8][R50.64] ;  /* 0x0000000832285981 */ /* 0x000162000c1e1b00 */
[----:B-1----:R-:W-:Y:S02]  /*17a0*/  CS2R R52, SRZ ;  /* 0x0000000000347805 */ /* 0x002fe4000001ff00 */
[----:B0-----:R-:W-:-:S04]  /*17b0*/  CS2R R44, SRZ ;  /* 0x00000000002c7805 */ /* 0x001fc8000001ff00 */
[----:B------:R-:W5:Y:S01]  /*17c0*/  @P1 LDG.E.64 R52, desc[UR8][R54.64] ;  /* 0x0000000836341981 */ /* 0x000f62000c1e1b00 */
[----:B------:R-:W-:-:S03]  /*17d0*/  CS2R R50, SRZ ;  /* 0x0000000000327805 */ /* 0x000fc6000001ff00 */
[----:B------:R-:W5:Y:S04]  /*17e0*/  @P0 LDG.E.64 R44, desc[UR8][R24.64] ;  /* 0x00000008182c0981 */ /* 0x000f68000c1e1b00 */
[----:B------:R0:W5:Y:S02]  /*17f0*/  @P2 LDG.E.64 R50, desc[UR8][R48.64] ;  /* 0x0000000830322981 */ /* 0x000164000c1e1b00 */
[----:B0-----:R-:W-:-:S06]  /*1800*/  CS2R R48, SRZ ;  /* 0x0000000000307805 */ /* 0x001fcc000001ff00 */
[----:B------:R0:W5:Y:S02]  /*1810*/  @P3 LDG.E.64 R48, desc[UR8][R46.64] ;  /* 0x000000082e303981 */ /* 0x000164000c1e1b00 */
[----:B0-----:R-:W-:-:S06]  /*1820*/  CS2R R46, SRZ ;  /* 0x00000000002e7805 */ /* 0x001fcc000001ff00 */
[----:B------:R0:W5:Y:S01]  /*1830*/  @P4 LDG.E.64 R46, desc[UR8][R26.64] ;  /* 0x000000081a2e4981 */ /* 0x000162000c1e1b00 */
[----:B------:R-:W1:Y:S02]  /*1840*/  S2R R56, SR_LANEID ;  /* 0x0000000000387919 */ /* 0x000e640000000000 */
[----:B-1----:R-:W-:Y:S01]  /*1850*/  ISETP.GT.AND P5, PT, R56, 0x1e, PT ;  /* 0x0000001e3800780c */ /* 0x002fe20003fa4270 */
[----:B----4-:R-:W-:Y:S01]  /*1860*/  FMUL.FTZ R25, R17, R17 ;  /* 0x0000001111197220 */ /* 0x010fe20000410000 */
[----:B------:R-:W-:-:S03]  /*1870*/  FADD.FTZ R24, R16, R17 ;  /* 0x0000001110187221 */ /* 0x000fc60000010000 */
[----:B------:R-:W-:Y:S01]  /*1880*/  FFMA.FTZ R25, R16, R16, R25 ;  /* 0x0000001010197223 */ /* 0x000fe20000010019 */
[----:B------:R-:W-:-:S03]  /*1890*/  FADD.FTZ R24, RZ, R24 ;  /* 0x00000018ff187221 */ /* 0x000fc60000010000 */
[----:B0-----:R-:W-:Y:S01]  /*18a0*/  FADD.FTZ R26, RZ, R25 ;  /* 0x00000019ff1a7221 */ /* 0x001fe20000010000 */
[----:B--2---:R-:W-:Y:S01]  /*18b0*/  FMUL.FTZ R57, R15, R15 ;  /* 0x0000000f0f397220 */ /* 0x004fe20000410000 */
[----:B------:R-:W-:-:S03]  /*18c0*/  FADD.FTZ R11, R14, R15 ;  /* 0x0000000f0e0b7221 */ /* 0x000fc60000010000 */
[----:B------:R-:W-:Y:S01]  /*18d0*/  FFMA.FTZ R27, R14, R14, R57 ;  /* 0x0000000e0e1b7223 */ /* 0x000fe20000010039 */
[----:B------:R-:W-:-:S03]  /*18e0*/  FADD.FTZ R11, R24, R11 ;  /* 0x0000000b180b7221 */ /* 0x000fc60000010000 */
[----:B------:R-:W-:Y:S01]  /*18f0*/  FADD.FTZ R26, R26, R27 ;  /* 0x0000001b1a1a7221 */ /* 0x000fe20000010000 */
[----:B---3--:R-:W-:Y:S01]  /*1900*/  FMUL.FTZ R25, R35, R35 ;  /* 0x0000002323197220 */ /* 0x008fe20000410000 */
[----:B------:R-:W-:-:S03]  /*1910*/  FADD.FTZ R24, R34, R35 ;  /* 0x0000002322187221 */ /* 0x000fc60000010000 */
[----:B------:R-:W-:Y:S01]  /*1920*/  FFMA.FTZ R27, R34, R34, R25 ;  /* 0x00000022221b7223 */ /* 0x000fe20000010019 */
[----:B------:R-:W-:-:S03]  /*1930*/  FADD.FTZ R11, R11, R24 ;  /* 0x000000180b0b7221 */ /* 0x000fc60000010000 */
[----:B------:R-:W-:Y:S01]  /*1940*/  FADD.FTZ R26, R26, R27 ;  /* 0x0000001b1a1a7221 */ /* 0x000fe20000010000 */
[----:B-----5:R-:W-:Y:S01]  /*1950*/  FMUL.FTZ R25, R37, R37 ;  /* 0x0000002525197220 */ /* 0x020fe20000410000 */
[----:B------:R-:W-:-:S03]  /*1960*/  FADD.FTZ R24, R36, R37 ;  /* 0x0000002524187221 */ /* 0x000fc60000010000 */
[----:B------:R-:W-:Y:S01]  /*1970*/  FFMA.FTZ R27, R36, R36, R25 ;  /* 0x00000024241b7223 */ /* 0x000fe20000010019 */
[----:B------:R-:W-:-:S03]  /*1980*/  FADD.FTZ R11, R11, R24 ;  /* 0x000000180b0b7221 */ /* 0x000fc60000010000 */
[----:B------:R-:W-:Y:S01]  /*1990*/  FADD.FTZ R26, R26, R27 ;  /* 0x0000001b1a1a7221 */ /* 0x000fe20000010000 */
[----:B------:R-:W-:Y:S01]  /*19a0*/  FMUL.FTZ R25, R13, R13 ;  /* 0x0000000d0d197220 */ /* 0x000fe20000410000 */
[----:B------:R-:W-:-:S03]  /*19b0*/  FADD.FTZ R24, R12, R13 ;  /* 0x0000000d0c187221 */ /* 0x000fc60000010000 */
[----:B------:R-:W-:Y:S01]  /*19c0*/  FFMA.FTZ R27, R12, R12, R25 ;  /* 0x0000000c0c1b7223 */ /* 0x000fe20000010019 */
[----:B------:R-:W-:-:S03]  /*19d0*/  FADD.FTZ R11, R11, R24 ;  /* 0x000000180b0b7221 */ /* 0x000fc60000010000 */
[----:B------:R-:W-:Y:S01]  /*19e0*/  FADD.FTZ R26, R26, R27 ;  /* 0x0000001b1a1a7221 */ /* 0x000fe20000010000 */
[----:B------:R-:W-:Y:S01]  /*19f0*/  FMUL.FTZ R25, R39, R39 ;  /* 0x0000002727197220 */ /* 0x000fe20000410000 */
[----:B------:R-:W-:-:S03]  /*1a00*/  FADD.FTZ R24, R38, R39 ;  /* 0x0000002726187221 */ /* 0x000fc60000010000 */
[----:B------:R-:W-:Y:S01]  /*1a10*/  FFMA.FTZ R27, R38, R38, R25 ;  /* 0x00000026261b7223 */ /* 0x000fe20000010019 */
[----:B------:R-:W-:Y:S01]  /*1a20*/  FMUL.FTZ R25, R43, R43 ;  /* 0x0000002b2b197220 */ /* 0x000fe20000410000 */
[----:B------:R-:W-:Y:S01]  /*1a30*/  FADD.FTZ R11, R11, R24 ;  /* 0x000000180b0b7221 */ /* 0x000fe20000010000 */
[----:B------:R-:W-:Y:S01]  /*1a40*/  FADD.FTZ R24, R42, R43 ;  /* 0x0000002b2a187221 */ /* 0x000fe20000010000 */
[----:B------:R-:W-:Y:S01]  /*1a50*/  FADD.FTZ R26, R26, R27 ;  /* 0x0000001b1a1a7221 */ /* 0x000fe20000010000 */
[----:B------:R-:W-:Y:S01]  /*1a60*/  FFMA.FTZ R27, R42, R42, R25 ;  /* 0x0000002a2a1b7223 */ /* 0x000fe20000010019 */
[----:B------:R-:W-:Y:S01]  /*1a70*/  FMUL.FTZ R25, R41, R41 ;  /* 0x0000002929197220 */ /* 0x000fe20000410000 */
[----:B------:R-:W-:Y:S01]  /*1a80*/  FADD.FTZ R11, R11, R24 ;  /* 0x000000180b0b7221 */ /* 0x000fe20000010000 */
[----:B------:R-:W-:Y:S01]  /*1a90*/  FADD.FTZ R24, R40, R41 ;  /* 0x0000002928187221 */ /* 0x000fe20000010000 */
[----:B------:R-:W-:Y:S01]  /*1aa0*/  FADD.FTZ R26, R26, R27 ;  /* 0x0000001b1a1a7221 */ /* 0x000fe20000010000 */
[----:B------:R-:W-:Y:S01]  /*1ab0*/  FFMA.FTZ R27, R40, R40, R25 ;  /* 0x00000028281b7223 */ /* 0x000fe20000010019 */
[----:B------:R-:W-:Y:S01]  /*1ac0*/  FMUL.FTZ R25, R45, R45 ;  /* 0x0000002d2d197220 */ /* 0x000fe20000410000 */
[----:B------:R-:W-:-:S02]  /*1ad0*/  FADD.FTZ R11, R11, R24 ;  /* 0x000000180b0b7221 */ /* 0x000fc40000010000 */
[----:B------:R-:W-:Y:S01]  /*1ae0*/  FADD.FTZ R26, R26, R27 ;  /* 0x0000001b1a1a7221 */ /* 0x000fe20000010000 */
[C---:B------:R-:W-:Y:S01]  /*1af0*/  FADD.FTZ R24, R44.reuse, R45 ;  /* 0x0000002d2c187221 */ /* 0x040fe20000010000 */
[----:B------:R-:W-:Y:S01]  /*1b00*/  FFMA.FTZ R27, R44, R44, R25 ;  /* 0x0000002c2c1b7223 */ /* 0x000fe20000010019 */
[----:B------:R-:W-:Y:S02]  /*1b10*/  FMUL.FTZ R25, R53, R53 ;  /* 0x0000003535197220 */ /* 0x000fe40000410000 */
[----:B------:R-:W-:Y:S01]  /*1b20*/  FADD.FTZ R11, R11, R24 ;  /* 0x000000180b0b7221 */ /* 0x000fe20000010000 */
        /* <DEDUP_REMOVED lines=8> */
[----:B------:R-:W-:-:S02]  /*1bb0*/  FMUL.FTZ R25, R49, R49 ;  /* 0x0000003131197220 */ /* 0x000fc40000410000 */
[----:B------:R-:W-:Y:S01]  /*1bc0*/  FADD.FTZ R11, R11, R24 ;  /* 0x000000180b0b7221 */ /* 0x000fe20000010000 */
[----:B------:R-:W-:Y:S01]  /*1bd0*/  FADD.FTZ R26, R26, R27 ;  /* 0x0000001b1a1a7221 */ /* 0x000fe20000010000 */
[C---:B------:R-:W-:Y:S01]  /*1be0*/  FADD.FTZ R24, R48.reuse, R49 ;  /* 0x0000003130187221 */ /* 0x040fe20000010000 */
[----:B------:R-:W-:-:S03]  /*1bf0*/  FFMA.FTZ R27, R48, R48, R25 ;  /* 0x00000030301b7223 */ /* 0x000fc60000010019 */
[----:B------:R-:W-:Y:S01]  /*1c00*/  FADD.FTZ R11, R11, R24 ;  /* 0x000000180b0b7221 */ /* 0x000fe20000010000 */
        /* <DEDUP_REMOVED lines=10> */
[----:B------:R-:W-:Y:S02]  /*1cb0*/  FADD.FTZ R24, R11, R24 ;  /* 0x000000180b187221 */ /* 0x000fe40000010000 */
        /* <DEDUP_REMOVED lines=53> */
.L_x_2978:
[----:B------:R-:W-:Y:S05]  /*2010*/  BSYNC B0 ;  /* 0x0000000000007941 */ /* 0x000fea0003800000 */
.L_x_2977:
[----:B------:R-:W0:Y:S02]  /*2020*/  LDC R11, c[0x0][0xc] ;  /* 0x00000300ff0b7b82 */ /* 0x000e240000000800 */
[----:B0-----:R-:W-:-:S13]  /*2030*/  ISETP.GE.U32.AND P6, PT, R11, 0x2, PT ;  /* 0x000000020b00780c */ /* 0x001fda0003fc6070 */
        /* <DEDUP_REMOVED lines=19> */
[----:B------:R-:W-:-:S05]  /*2170*/  IMAD.WIDE.U32 R56, R56, 0x8, R26 ;  /* 0x0000000838387825 */ /* 0x000fca00078e001a */
[----:B------:R0:W-:Y:S02]  /*2180*/  STG.E.64 desc[UR8][R56.64], R54 ;  /* 0x0000003638007986 */ /* 0x0001e4000c101b08 */
[----:B0-----:R-:W-:Y:S02]  /*2190*/  SEL R56, R11, RZ, P6 ;  /* 0x000000ff0b387207 */ /* 0x001fe40003000000 */
[----:B------:R-:W-:Y:S02]  /*21a0*/  MOV R57, UR6 ;  /* 0x0000000600397c02 */ /* 0x000fe40008000f00 */
[----:B------:R-:W-:Y:S01]  /*21b0*/  ISETP.NE.AND P6, PT, R56, -0x1, PT ;  /* 0xffffffff3800780c */ /* 0x000fe20003fc5270 */
[----:B------:R-:W-:Y:S06]  /*21c0*/  MEMBAR.ALL.GPU ;  /* 0x0000000000007992 */ /* 0x000fec000000a000 */
[----:B------:R-:W-:-:S00]  /*21d0*/  ERRBAR ;  /* 0x00000000000079ab */ /* 0x000fc00000000000 */
[----:B------:R-:W-:Y:S06]  /*21e0*/  CGAERRBAR ;  /* 0x00000000000075ab */ /* 0x000fec0000000000 */
[----:B------:R0:W-:Y:S01]  /*21f0*/  REDG.E.ADD.S32.STRONG.GPU desc[UR8][R24.64], R57 ;  /* 0x000000391800798e */ /* 0x0001e2000c10e388 */
[----:B------:R-:W-:Y:S05]  /*2200*/  @!P6 BRA `(.L_x_2980) ;  /* 0x000000000014e947 */ /* 0x000fea0003800000 */
.L_x_2981:
[----:B0-----:R-:W2:Y:S04]  /*2210*/  LDG.E.STRONG.GPU R57, desc[UR8][R24.64] ;  /* 0x0000000818397981 */ /* 0x001ea8000c1ef900 */
[----:B--2---:R-:W-:Y:S01]  /*2220*/  CCTL.IVALL ;  /* 0x00000000ff00798f */ /* 0x004fe20002000000 */
[----:B------:R-:W-:Y:S05]  /*2230*/  YIELD ;  /* 0x0000000000007946 */ /* 0x000fea0003800000 */
[----:B------:R-:W-:-:S13]  /*2240*/  ISETP.NE.AND P6, PT, R57, R56, PT ;  /* 0x000000383900720c */ /* 0x000fda0003fc5270 */
[----:B------:R-:W-:Y:S05]  /*2250*/  @P6 BRA `(.L_x_2981) ;  /* 0xfffffffc00ec6947 */ /* 0x000fea000383ffff */
.L_x_2980:
        /* <DEDUP_REMOVED lines=19> */
.L_x_2985:
        /* <DEDUP_REMOVED lines=116> */
.L_x_2984:
        /* <DEDUP_REMOVED lines=62> */
.L_x_2986:
[----:B------:R-:W-:-:S06]  /*2eb0*/  UISETP.NE.OR UP0, UPT, UR6, URZ, UP0 ;  /* 0x0000003f0600728c */ /* 0x000fcc0008705670 */
[----:B------:R-:W-:-:S13]  /*2ec0*/  PLOP3.LUT P6, PT, PT, PT, UP0, 0x80, 0x0 ;  /* 0x000000000000781c */ /* 0x000fda0003fcf008 */
[----:B------:R-:W-:Y:S05]  /*2ed0*/  @!P6 BRA `(.L_x_2982) ;  /* 0x00000000007ce947 */ /* 0x000fea0003800000 */
.L_x_2983:
        /* <DEDUP_REMOVED lines=31> */
.L_x_2982:
        /* <DEDUP_REMOVED lines=10> */
.L_x_2988:
[----:B------:R-:W-:Y:S05]  /*3170*/  BSYNC B0 ;  /* 0x0000000000007941 */ /* 0x000fea0003800000 */
.L_x_2987:
        /* <DEDUP_REMOVED lines=17> */
.L_x_2979:
[----:B------:R-:W-:Y:S01]  /*3290*/  ULDC.64 UR6, c[0x0][0x218] ;  /* 0x0000860000067ab9 */ /* 0x000fe20000000a00 */
[----:B------:R-:W-:Y:S01]  /*32a0*/  P2R R11, PR, RZ, 0x1 ;  /* 0x00000001ff0b7803 */ /* 0x000fe20000000000 */
[----:B------:R-:W-:Y:S01]  /*32b0*/  ULDC.64 UR14, c[0x0][0x228] ;  /* 0x00008a00000e7ab9 */ /* 0x000fe20000000a00 */
[----:B------:R-:W-:Y:S02]  /*32c0*/  LOP3.LUT P0, RZ, R69, UR10, RZ, 0xfc, !PT ;  /* 0x0000000a45ff7c12 */ /* 0x000fe4000f80fcff */
[----:B------:R-:W-:Y:S01]  /*32d0*/  ISETP.EQ.U32.AND P6, PT, RZ, UR6, PT ;  /* 0x00000006ff007c0c */ /* 0x000fe2000bfc2070 */
[----:B------:R-:W-:-:S03]  /*32e0*/  UMOV UR6, 0x400 ;  /* 0x0000040000067882 */ /* 0x000fc60000000000 */
[----:B------:R-:W-:Y:S01]  /*32f0*/  ISETP.EQ.OR.EX P6, PT, RZ, UR7, P0, P6 ;  /* 0x00000007ff007c0c */ /* 0x000fe200087c2760 */
[----:B------:R-:W1:Y:S01]  /*3300*/  S2UR UR7, SR_CgaCtaId ;  /* 0x00000000000779c3 */ /* 0x000e620000008800 */
[----:B------:R-:W-:Y:S02]  /*3310*/  ISETP.NE.AND P0, PT, R11, RZ, PT ;  /* 0x000000ff0b00720c */ /* 0x000fe40003f05270 */
[----:B------:R-:W-:-:S09]  /*3320*/  MOV R11, UR11 ;  /* 0x0000000b000b7c02 */ /* 0x000fd20008000f00 */
[----:B0-----:R-:W0:Y:S01]  /*3330*/  @!P6 LDC.64 R24, c[0x0][0x218] ;  /* 0x00008600ff18eb82 */ /* 0x001e220000000a00 */
[----:B-1----:R-:W-:-:S03]  /*3340*/  ULEA UR6, UR7, UR6, 0x18 ;  /* 0x0000000607067291 */ /* 0x002fc6000f8ec03f */
[----:B------:R-:W-:-:S06]  /*3350*/  ULDC UR7, c[0x0][0x2a4] ;  /* 0x0000a90000077ab9 */ /* 0x000fcc0000000800 */
[----:B------:R1:W-:Y:S01]  /*3360*/  @!P5 STS.64 [UR6+0x30], R54 ;  /* 0x00003036ff00d988 */ /* 0x0003e20008000a06 */
[----:B0-----:R-:W-:-:S04]  /*3370*/  @!P6 IMAD.WIDE R24, R11, 0x8, R24 ;  /* 0x000000080b18e825 */ /* 0x001fc800078e0218 */
[----:B-1----:R-:W-:Y:S01]  /*3380*/  @!P6 FMUL.FTZ R55, R55, UR7 ;  /* 0x000000073737ec20 */ /* 0x002fe20008410000 */
[----:B------:R-:W-:-:S05]  /*3390*/  @!P6 FMUL.FTZ R54, R54, UR7 ;  /* 0x000000073636ec20 */ /* 0x000fca0008410000 */
[----:B------:R-:W-:Y:S01]  /*33a0*/  @!P6 STG.E.64 desc[UR8][R24.64], R54 ;  /* 0x000000361800e986 */ /* 0x000fe2000c101b08 */
[----:B------:R-:W-:Y:S06]  /*33b0*/  BAR.SYNC.DEFER_BLOCKING 0x0 ;  /* 0x0000000000007b1d */ /* 0x000fec0000010000 */
[----:B------:R-:W0:Y:S02]  /*33c0*/  LDS.64 R24, [UR6+0x30] ;  /* 0x00003006ff187984 */ /* 0x000e240008000a00 */
[----:B0-----:R-:W-:-:S05]  /*33d0*/  FMUL.FTZ R11, R24, UR7 ;  /* 0x00000007180b7c20 */ /* 0x001fca0008410000 */
[----:B------:R-:W-:-:S13]  /*33e0*/  R2UR UR6, R11 ;  /* 0x000000000b0672ca */ /* 0x000fda00000e0000 */
[----:B------:R-:W-:-:S05]  /*33f0*/  MOV R26, UR6 ;  /* 0x00000006001a7c02 */ /* 0x000fca0008000f00 */
[----:B------:R-:W-:-:S04]  /*3400*/  FMUL.FTZ R26, R26, UR6 ;  /* 0x000000061a1a7c20 */ /* 0x000fc80008410000 */
[----:B------:R-:W-:Y:S01]  /*3410*/  FFMA.FTZ R11, R25, UR7, -R26 ;  /* 0x00000007190b7c23 */ /* 0x000fe2000801081a */
[C---:B------:R-:W-:Y:S02]  /*3420*/  SHF.L.U32 R26, R28.reuse, 0x2, RZ ;  /* 0x000000021c1a7819 */ /* 0x040fe400000006ff */
[----:B------:R-:W-:Y:S02]  /*3430*/  SHF.L.U64.HI R28, R28, 0x2, R29 ;  /* 0x000000021c1c7819 */ /* 0x000fe4000001021d */
        /* <DEDUP_REMOVED lines=16> */
[----:B------:R-:W-:-:S08]  /*3540*/  ISETP.NE.AND P6, PT, RZ, UR13, PT ;  /* 0x0000000dff007c0c */ /* 0x000fd0000bfc5270 */
[----:B0-----:R-:W-:Y:S01]  /*3550*/  @P5 R2UR UR7, R11 ;  /* 0x000000000b0752ca */ /* 0x001fe200000e0000 */
[----:B------:R-:W-:Y:S01]  /*3560*/  FADD.FTZ R16, R16, -UR6 ;  /* 0x8000000610107e21 */ /* 0x000fe20008010000 */
[----:B------:R-:W-:Y:S01]  /*3570*/  FADD.FTZ R28, R17, -UR6 ;  /* 0x80000006111c7e21 */ /* 0x000fe20008010000 */
[----:B------:R-:W-:Y:S01]  /*3580*/  FADD.FTZ R11, R14, -UR6 ;  /* 0x800000060e0b7e21 */ /* 0x000fe20008010000 */
[----:B------:R-:W-:-:S09]  /*3590*/  FADD.FTZ R54, R15, -UR6 ;  /* 0x800000060f367e21 */ /* 0x000fd20008010000 */
[----:B------:R-:W-:Y:S01]  /*35a0*/  FMUL.FTZ R17, R16, UR7 ;  /* 0x0000000710117c20 */ /* 0x000fe20008410000 */
[----:B------:R-:W-:-:S03]  /*35b0*/  FMUL.FTZ R16, R28, UR7 ;  /* 0x000000071c107c20 */ /* 0x000fc60008410000 */
[----:B--2---:R-:W-:Y:S01]  /*35c0*/  FFMA.FTZ R14, R24, R17, R26 ;  /* 0x00000011180e7223 */ /* 0x004fe2000001001a */
[----:B------:R-:W-:Y:S01]  /*35d0*/  FFMA.FTZ R15, R25, R16, R27 ;  /* 0x00000010190f7223 */ /* 0x000fe2000001001b */
[----:B------:R-:W-:Y:S06]  /*35e0*/  @!P6 BRA `(.L_x_2989) ;  /* 0x000000000028e947 */ /* 0x000fec0003800000 */
        /* <DEDUP_REMOVED lines=10> */
.L_x_2989:
[----:B------:R-:W-:Y:S01]  /*3690*/  ISETP.NE.AND P5, PT, R5, RZ, PT ;  /* 0x000000ff0500720c */ /* 0x000fe20003fa5270 */
[----:B------:R-:W-:-:S12]  /*36a0*/  BSSY B0, `(.L_x_2990) ;  /* 0x000000e000007945 */ /* 0x000fd80003800000 */
[----:B------:R-:W-:Y:S05]  /*36b0*/  @!P5 BRA `(.L_x_2991) ;  /* 0x000000000030d947 */ /* 0x000fea0003800000 */
[----:B------:R-:W-:Y:S01]  /*36c0*/  SHF.R.S32.HI R16, RZ, 0x1f, R2 ;  /* 0x0000001fff107819 */ /* 0x000fe20000011402 */
[----:B------:R-:W-:Y:S01]  /*36d0*/  ULDC.64 UR14, c[0x0][0x270] ;  /* 0x00009c00000e7ab9 */ /* 0x000fe20000000a00 */
[----:B------:R-:W-:-:S03]  /*36e0*/  MOV R17, R33 ;  /* 0x0000002100117202 */ /* 0x000fc60000000f00 */
        /* <DEDUP_REMOVED lines=9> */
.L_x_2991:
[----:B------:R-:W-:Y:S05]  /*3780*/  BSYNC B0 ;  /* 0x0000000000007941 */ /* 0x000fea0003800000 */
.L_x_2990:
[----:B0-----:R-:W-:Y:S01]  /*3790*/  FMUL.FTZ R15, R11, UR7 ;  /* 0x000000070b0f7c20 */ /* 0x001fe20008410000 */
[----:B------:R-:W-:Y:S01]  /*37a0*/  FADD.FTZ R34, R34, -UR6 ;  /* 0x8000000622227e21 */ /* 0x000fe20008010000 */
[----:B------:R-:W-:Y:S01]  /*37b0*/  FADD.FTZ R35, R35, -UR6 ;  /* 0x8000000623237e21 */ /* 0x000fe20008010000 */
[----:B------:R-:W-:Y:S01]  /*37c0*/  FMUL.FTZ R54, R54, UR7 ;  /* 0x0000000736367c20 */ /* 0x000fe20008410000 */
[----:B------:R-:W-:Y:S01]  /*37d0*/  FFMA.FTZ R14, R24, R15, R26 ;  /* 0x0000000f180e7223 */ /* 0x000fe2000001001a */
[----:B------:R-:W-:Y:S01]  /*37e0*/  FMUL.FTZ R34, R34, UR7 ;  /* 0x0000000722227c20 */ /* 0x000fe20008410000 */
        /* <DEDUP_REMOVED lines=13> */
.L_x_2992:
        /* <DEDUP_REMOVED lines=15> */
.L_x_2994:
[----:B------:R-:W-:Y:S05]  /*39b0*/  BSYNC B0 ;  /* 0x0000000000007941 */ /* 0x000fea0003800000 */
.L_x_2993:
        /* <DEDUP_REMOVED lines=15> */
.L_x_2995:
[----:B------:R-:W-:Y:S01]  /*3ab0*/  ISETP.NE.AND P5, PT, R4, RZ, PT ;  /* 0x000000ff0400720c */ /* 0x000fe20003fa5270 */
[----:B------:R-:W-:-:S12]  /*3ac0*/  BSSY B0, `(.L_x_2996) ;  /* 0x000000e000007945 */ /* 0x000fd80003800000 */
[----:B------:R-:W-:Y:S05]  /*3ad0*/  @!P5 BRA `(.L_x_2997) ;  /* 0x000000000030d947 */ /* 0x000fea0003800000 */
[----:B------:R-:W-:Y:S01]  /*3ae0*/  SHF.R.S32.HI R11, RZ, 0x1f, R67 ;  /* 0x0000001fff0b7819 */ /* 0x000fe20000011443 */
[----:B------:R-:W-:Y:S01]  /*3af0*/  ULDC.64 UR14, c[0x0][0x270] ;  /* 0x00009c00000e7ab9 */ /* 0x000fe20000000a00 */
[----:B------:R-:W-:Y:S02]  /*3b00*/  MOV R16, R30 ;  /* 0x0000001e00107202 */ /* 0x000fe40000000f00 */
[----:B------:R-:W-:Y:S01]  /*3b10*/  MOV R17, R33 ;  /* 0x0000002100117202 */ /* 0x000fe20000000f00 */
        /* <DEDUP_REMOVED lines=8> */
.L_x_2997:
[----:B------:R-:W-:Y:S05]  /*3ba0*/  BSYNC B0 ;  /* 0x0000000000007941 */ /* 0x000fea0003800000 */
.L_x_2996:
[----:B0-----:R-:W-:Y:S01]  /*3bb0*/  FADD.FTZ R28, R13, -UR6 ;  /* 0x800000060d1c7e21 */ /* 0x001fe20008010000 */
[----:B------:R-:W-:Y:S01]  /*3bc0*/  FMUL.FTZ R13, R36, UR7 ;  /* 0x00000007240d7c20 */ /* 0x000fe20008410000 */
[----:B------:R-:W-:Y:S01]  /*3bd0*/  FADD.FTZ R11, R12, -UR6 ;  /* 0x800000060c0b7e21 */ /* 0x000fe20008010000 */
[----:B------:R-:W-:Y:S01]  /*3be0*/  FMUL.FTZ R14, R37, UR7 ;  /* 0x00000007250e7c20 */ /* 0x000fe20008410000 */
[----:B------:R-:W-:Y:S01]  /*3bf0*/  FMUL.FTZ R28, R28, UR7 ;  /* 0x000000071c1c7c20 */ /* 0x000fe20008410000 */
[----:B------:R-:W-:Y:S01]  /*3c00*/  FFMA.FTZ R12, R24, R13, R26 ;  /* 0x0000000d180c7223 */ /* 0x000fe2000001001a */
        /* <DEDUP_REMOVED lines=13> */
.L_x_2998:
        /* <DEDUP_REMOVED lines=15> */
.L_x_3000:
[----:B------:R-:W-:Y:S05]  /*3dd0*/  BSYNC B0 ;  /* 0x0000000000007941 */ /* 0x000fea0003800000 */
.L_x_2999:
        /* <DEDUP_REMOVED lines=15> */
.L_x_3001:
        /* <DEDUP_REMOVED lines=15> */
.L_x_3003:
[----:B------:R-:W-:Y:S05]  /*3fc0*/  BSYNC B0 ;  /* 0x0000000000007941 */ /* 0x000fea0003800000 */
.L_x_3002:
        /* <DEDUP_REMOVED lines=19> */
.L_x_3004:
        /* <DEDUP_REMOVED lines=15> */
.L_x_3006:
[----:B------:R-:W-:Y:S05]  /*41f0*/  BSYNC B0 ;  /* 0x0000000000007941 */ /* 0x000fea0003800000 */
.L_x_3005:
        /* <DEDUP_REMOVED lines=15> */
.L_x_3007:
        /* <DEDUP_REMOVED lines=16> */
.L_x_3009:
[----:B------:R-:W-:Y:S05]  /*43f0*/  BSYNC B0 ;  /* 0x0000000000007941 */ /* 0x000fea0003800000 */
.L_x_3008:
        /* <DEDUP_REMOVED lines=19> */
.L_x_3010:
        /* <DEDUP_REMOVED lines=16> */
.L_x_3012:
[----:B------:R-:W-:Y:S05]  /*4630*/  BSYNC B0 ;  /* 0x0000000000007941 */ /* 0x000fea0003800000 */
.L_x_3011:
        /* <DEDUP_REMOVED lines=15> */
.L_x_3013:
        /* <DEDUP_REMOVED lines=15> */
.L_x_3015:
[----:B------:R-:W-:Y:S05]  /*4820*/  BSYNC B0 ;  /* 0x0000000000007941 */ /* 0x000fea0003800000 */
.L_x_3014:
        /* <DEDUP_REMOVED lines=19> */
.L_x_3016:
        /* <DEDUP_REMOVED lines=15> */
.L_x_3018:
[----:B------:R-:W-:Y:S05]  /*4a50*/  BSYNC B0 ;  /* 0x0000000000007941 */ /* 0x000fea0003800000 */
.L_x_3017:
        /* <DEDUP_REMOVED lines=15> */
.L_x_3019:
        /* <DEDUP_REMOVED lines=15> */
.L_x_3021:
[----:B------:R-:W-:Y:S05]  /*4c40*/  BSYNC B0 ;  /* 0x0000000000007941 */ /* 0x000fea0003800000 */
.L_x_3020:
[----:B------:R-:W-:Y:S01]  /*4c50*/  FADD.FTZ R46, R46, -UR6 ;  /* 0x800000062e2e7e21 */ /* 0x000fe20008010000 */
[----:B------:R-:W-:Y:S01]  /*4c60*/  FADD.FTZ R47, R47, -UR6 ;  /* 0x800000062f2f7e21 */ /* 0x000fe20008010000 */
[----:B------:R-:W-:Y:S01]  /*4c70*/  FMUL.FTZ R11, R48, UR7 ;  /* 0x00000007300b7c20 */ /* 0x000fe20008410000 */
[----:B------:R-:W-:Y:S01]  /*4c80*/  FMUL.FTZ R14, R49, UR7 ;  /* 0x00000007310e7c20 */ /* 0x000fe20008410000 */
[----:B------:R-:W-:Y:S01]  /*4c90*/  FMUL.FTZ R29, R46, UR7 ;  /* 0x000000072e1d7c20 */ /* 0x000fe20008410000 */
[----:B------:R-:W-:Y:S01]  /*4ca0*/  FMUL.FTZ R34, R47, UR7 ;  /* 0x000000072f227c20 */ /* 0x000fe20008410000 */
        /* <DEDUP_REMOVED lines=13> */
.L_x_3022:
        /* <DEDUP_REMOVED lines=15> */
.L_x_3024:
[----:B------:R-:W-:Y:S05]  /*4e70*/  BSYNC B0 ;  /* 0x0000000000007941 */ /* 0x000fea0003800000 */
.L_x_3023:
        /* <DEDUP_REMOVED lines=15> */
.L_x_3025:
        /* <DEDUP_REMOVED lines=15> */
.L_x_3027:
[----:B------:R-:W-:Y:S05]  /*5060*/  BSYNC B0 ;  /* 0x0000000000007941 */ /* 0x000fea0003800000 */
.L_x_3026:
[----:B------:R-:W-:Y:S01]  /*5070*/  IADD3 R29, R2, 0x1a0, RZ ;  /* 0x000001a0021d7810 */ /* 0x000fe20007ffe0ff */
[----:B------:R-:W-:Y:S01]  /*5080*/  FMUL.FTZ R11, R28, UR7 ;  /* 0x000000071c0b7c20 */ /* 0x000fe20008410000 */
[----:B0-----:R-:W-:Y:S01]  /*5090*/  FMUL.FTZ R12, R21, UR7 ;  /* 0x00000007150c7c20 */ /* 0x001fe20008410000 */
        /* <DEDUP_REMOVED lines=15> */
.L_x_3028:
[----:B------:R-:W-:Y:S01]  /*5190*/  ISETP.GE.U32.AND P5, PT, R29, UR14, PT ;  /* 0x0000000e1d007c0c */ /* 0x000fe2000bfa6070 */
[----:B------:R-:W-:Y:S01]  /*51a0*/  FADD.FTZ R22, R22, -UR6 ;  /* 0x8000000616167e21 */ /* 0x000fe20008010000 */
[----:B------:R-:W-:Y:S01]  /*51b0*/  FADD.FTZ R23, R23, -UR6 ;  /* 0x8000000617177e21 */ /* 0x000fe20008010000 */
[----:B------:R-:W-:Y:S01]  /*51c0*/  BSSY B0, `(.L_x_3029) ;  /* 0x0000011000007945 */ /* 0x000fe20003800000 */
[----:B------:R-:W-:Y:S01]  /*51d0*/  ISETP.GE.AND.EX P5, PT, R21, UR15, PT, P5 ;  /* 0x0000000f15007c0c */ /* 0x000fe2000bfa6350 */
[----:B------:R-:W-:Y:S01]  /*51e0*/  FMUL.FTZ R11, R22, UR7 ;  /* 0x00000007160b7c20 */ /* 0x000fe20008410000 */
[----:B------:R-:W-:Y:S02]  /*51f0*/  FMUL.FTZ R20, R23, UR7 ;  /* 0x0000000717147c20 */ /* 0x000fe40008410000 */
        /* <DEDUP_REMOVED lines=13> */
.L_x_3030:
[----:B------:R-:W-:Y:S05]  /*52d0*/  BSYNC B0 ;  /* 0x0000000000007941 */ /* 0x000fea0003800000 */
.L_x_3029:
[----:B------:R-:W-:Y:S01]  /*52e0*/  SHF.R.S32.HI R21, RZ, 0x1f, R61 ;  /* 0x0000001fff157819 */ /* 0x000fe2000001143d */
        /* <DEDUP_REMOVED lines=13> */
.L_x_3031:
[----:B------:R-:W-:Y:S01]  /*53c0*/  ISETP.GE.U32.AND P5, PT, R61, UR14, PT ;  /* 0x0000000e3d007c0c */ /* 0x000fe2000bfa6070 */
[----:B------:R-:W-:Y:S01]  /*53d0*/  FADD.FTZ R18, R18, -UR6 ;  /* 0x8000000612127e21 */ /* 0x000fe20008010000 */
[----:B------:R-:W-:Y:S01]  /*53e0*/  FADD.FTZ R19, R19, -UR6 ;  /* 0x8000000613137e21 */ /* 0x000fe20008010000 */
[----:B------:R-:W-:Y:S01]  /*53f0*/  BSSY B0, `(.L_x_3032) ;  /* 0x0000013000007945 */ /* 0x000fe20003800000 */
[----:B------:R-:W-:Y:S01]  /*5400*/  ISETP.GE.AND.EX P5, PT, R21, UR15, PT, P5 ;  /* 0x0000000f15007c0c */ /* 0x000fe2000bfa6350 */
[----:B------:R-:W-:Y:S01]  /*5410*/  FMUL.FTZ R11, R18, UR7 ;  /* 0x00000007120b7c20 */ /* 0x000fe20008410000 */
[----:B0-----:R-:W-:Y:S02]  /*5420*/  FMUL.FTZ R14, R19, UR7 ;  /* 0x00000007130e7c20 */ /* 0x001fe40008410000 */
[----:B------:R-:W-:Y:S01]  /*5430*/  ISETP.LT.U32.AND P5, PT, R69, 0x80, !P5 ;  /* 0x000000804500780c */ /* 0x000fe20006fa1070 */
[----:B------:R-:W-:Y:S01]  /*5440*/  FFMA.FTZ R24, R24, R11, R26 ;  /* 0x0000000b18187223 */ /* 0x000fe2000001001a */
[----:B------:R-:W-:-:S11]  /*5450*/  FFMA.FTZ R25, R25, R14, R27 ;  /* 0x0000000e19197223 */ /* 0x000fd6000001001b */
        /* <DEDUP_REMOVED lines=12> */
.L_x_3033:
[----:B------:R-:W-:Y:S05]  /*5520*/  BSYNC B0 ;  /* 0x0000000000007941 */ /* 0x000fea0003800000 */
.L_x_3032:
        /* <DEDUP_REMOVED lines=11> */
.L_x_3034:
        /* <DEDUP_REMOVED lines=16> */
.L_x_3036:
[----:B------:R-:W-:Y:S05]  /*56e0*/  BSYNC B0 ;  /* 0x0000000000007941 */ /* 0x000fea0003800000 */
.L_x_3035:
[----:B------:R-:W-:Y:S02]  /*56f0*/  UIADD3 UR11, UR12, UR11, URZ ;  /* 0x0000000b0c0b7290 */ /* 0x000fe4000fffe03f */
[----:B------:R-:W-:Y:S02]  /*5700*/  UIADD3 UR4, UR4, 0x1, URZ ;  /* 0x0000000104047890 */ /* 0x000fe4000fffe03f */
[----:B------:R-:W-:-:S06]  /*5710*/  UISETP.GE.AND UP0, UPT, UR11, UR5, UPT ;  /* 0x000000050b00728c */ /* 0x000fcc000bf06270 */
[----:B------:R-:W-:-:S13]  /*5720*/  PLOP3.LUT P5, PT, PT, PT, UP0, 0x40, 0x0 ;  /* 0x000000000000781c */ /* 0x000fda0003fae808 */
[----:B------:R-:W-:Y:S05]  /*5730*/  @P5 BRA `(.L_x_3037) ;  /* 0xffffffac00945947 */ /* 0x000fea000383ffff */
[----:B------:R-:W-:Y:S05]  /*5740*/  EXIT ;  /* 0x000000000000794d */ /* 0x000fea0003800000 */
.L_x_3038:
        /* <DEDUP_REMOVED lines=11> */
.L_x_3395:


//--------------------- .text._Z35group_norm_nhwc_fwd_one_pass_kernelI11Fp32IOBf16WLi64ELi8ELi128EEv26Group_norm_nhwc_fwd_params --------------------------
	.section	.text._Z35group_norm_nhwc_fwd_one_pass_kernelI11Fp32IOBf16WLi64ELi8ELi128EEv26Group_norm_nhwc_fwd_params,"ax",@progbits
	.align	128
        .global         _Z35group_norm_nhwc_fwd_one_pass_kernelI11Fp32IOBf16WLi64ELi8ELi128EEv26Group_norm_nhwc_fwd_params
        .type           _Z35group_norm_nhwc_fwd_one_pass_kernelI11Fp32IOBf16WLi64ELi8ELi128EEv26Group_norm_nhwc_fwd_params,@function
        .size           _Z35group_norm_nhwc_fwd_one_pass_kernelI11Fp32IOBf16WLi64ELi8ELi128EEv26Group_norm_nhwc_fwd_params,(.L_x_3396 - _Z35group_norm_nhwc_fwd_one_pass_kernelI11Fp32IOBf16WLi64ELi8ELi128EEv26Group_norm_nhwc_fwd_params)
        .other          _Z35group_norm_nhwc_fwd_one_pass_kernelI11Fp32IOBf16WLi64ELi8ELi128EEv26Group_norm_nhwc_fwd_params,@"STO_CUDA_ENTRY STV_DEFAULT"
_Z35group_norm_nhwc_fwd_one_pass_kernelI11Fp32IOBf16WLi64ELi8ELi128EEv26Group_norm_nhwc_fwd_params:
.text._Z35group_norm_nhwc_fwd_one_pass_kernelI11Fp32IOBf16WLi64ELi8ELi128EEv26Group_norm_nhwc_fwd_params:
        /* <DEDUP_REMOVED lines=23> */
.L_x_3057:
[----:B0-----:R-:W0:Y:S01]  /*0170*/  LDC R9, c[0x0][0x288] ;  /* 0x0000a200ff097b82 */ /* 0x001e220000000800 */
        /* <DEDUP_REMOVED lines=129> */
.L_x_3040:
[----:B------:R-:W-:Y:S05]  /*0990*/  BSYNC B0 ;  /* 0x0000000000007941 */ /* 0x000fea0003800000 */
.L_x_3039:
        /* <DEDUP_REMOVED lines=28> */
.L_x_3043:
[----:B0-----:R-:W2:Y:S04]  /*0b60*/  LDG.E.STRONG.GPU R9, desc[UR8][R10.64] ;  /* 0x000000080a097981 */ /* 0x001ea8000c1ef900 */
[----:B--2---:R-:W-:Y:S01]  /*0b70*/  CCTL.IVALL ;  /* 0x00000000ff00798f */ /* 0x004fe20002000000 */
[----:B------:R-:W-:Y:S05]  /*0b80*/  YIELD ;  /* 0x0000000000007946 */ /* 0x000fea0003800000 */
[----:B------:R-:W-:-:S13]  /*0b90*/  ISETP.NE.AND P0, PT, R9, R20, PT ;  /* 0x000000140900720c */ /* 0x000fda0003f05270 */
[----:B------:R-:W-:Y:S05]  /*0ba0*/  @P0 BRA `(.L_x_3043) ;  /* 0xfffffffc00ec0947 */ /* 0x000fea000383ffff */
.L_x_3042:
        /* <DEDUP_REMOVED lines=17> */
.L_x_3047:
        /* <DEDUP_REMOVED lines=115> */
.L_x_3046:
        /* <DEDUP_REMOVED lines=61> */
.L_x_3048:
[----:B------:R-:W-:-:S13]  /*17c0*/  ISETP.NE.OR P0, PT, R9, RZ, P0 ;  /* 0x000000ff0900720c */ /* 0x000fda0000705670 */
[----:B------:R-:W-:Y:S05]  /*17d0*/  @!P0 BRA `(.L_x_3044) ;  /* 0x00000000007c8947 */ /* 0x000fea0003800000 */
.L_x_3045:
        /* <DEDUP_REMOVED lines=31> */
.L_x_3044:
        /* <DEDUP_REMOVED lines=11> */
.L_x_3050:
[----:B------:R-:W-:Y:S05]  /*1a80*/  BSYNC B0 ;  /* 0x0000000000007941 */ /* 0x000fea0003800000 */
.L_x_3049:
        /* <DEDUP_REMOVED lines=16> */
.L_x_3041:
        /* <DEDUP_REMOVED lines=20> */
[----:B------:R-:W-:Y:S01]  /*1cd0*/  @!P2 STS.64 [UR5+0x30], R12 ;  /* 0x0000300cff00a988 */ /* 0x000fe20008000a05 */
[----:B0-----:R-:W-:-:S05]  /*1ce0*/  @!P0 IMAD.WIDE R8, R6, 0x8, R8 ;  /* 0x0000000806088825 */ /* 0x001fca00078e0208 */
[----:B------:R0:W-:Y:S01]  /*1cf0*/  @!P0 STG.E.64 desc[UR8][R8.64], R10 ;  /* 0x0000000a08008986 */ /* 0x0001e2000c101b08 */
[----:B------:R-:W-:Y:S01]  /*1d00*/  BAR.SYNC.DEFER_BLOCKING 0x0 ;  /* 0x0000000000007b1d */ /* 0x000fe20000010000 */
[----:B0-----:R-:W-:-:S07]  /*1d10*/  HFMA2.MMA R9, -RZ, RZ, 1.875, 0 ;  /* 0x3f800000ff097435 */ /* 0x001fce00000001ff */
[----:B------:R-:W0:Y:S01]  /*1d20*/  LDC R8, c[0x0][0x294] ;  /* 0x0000a500ff087b82 */ /* 0x000e220000000800 */
[----:B------:R-:W2:Y:S04]  /*1d30*/  LDG.E.U16 R29, desc[UR8][R20.64] ;  /* 0x00000008141d7981 */ /* 0x000ea8000c1e1500 */
[----:B------:R-:W3:Y:S04]  /*1d40*/  LDG.E.U16 R28, desc[UR8][R18.64] ;  /* 0x00000008121c7981 */ /* 0x000ee8000c1e1500 */
[----:B------:R-:W1:Y:S04]  /*1d50*/  LDS.64 R26, [UR5+0x30] ;  /* 0x00003005ff1a7984 */ /* 0x000e680008000a00 */
[----:B------:R-:W4:Y:S04]  /*1d60*/  LDG.E.U16 R20, desc[UR8][R20.64+0x2] ;  /* 0x0000020814147981 */ /* 0x000f28000c1e1500 */
[----:B------:R3:W5:Y:S01]  /*1d70*/  LDG.E.U16 R18, desc[UR8][R18.64+0x2] ;  /* 0x0000020812127981 */ /* 0x000762000c1e1500 */
[----:B-1----:R-:W-:-:S04]  /*1d80*/  FMUL.FTZ R11, R26, UR11 ;  /* 0x0000000b1a0b7c20 */ /* 0x002fc80008410000 */
[----:B------:R-:W-:-:S04]  /*1d90*/  FMUL.FTZ R26, R11, R11 ;  /* 0x0000000b0b1a7220 */ /* 0x000fc80000410000 */
[----:B------:R-:W-:-:S05]  /*1da0*/  FFMA.FTZ R26, R27, UR11, -R26 ;  /* 0x0000000b1b1a7c23 */ /* 0x000fca000801081a */
[----:B------:R-:W-:-:S13]  /*1db0*/  FSETP.GTU.FTZ.AND P0, PT, R26, RZ, PT ;  /* 0x000000ff1a00720b */ /* 0x000fda0003f1c000 */
[----:B------:R-:W1:Y:S01]  /*1dc0*/  @P0 LDC R13, c[0x0][0x238] ;  /* 0x00008e00ff0d0b82 */ /* 0x000e620000000800 */
[C---:B------:R-:W-:Y:S01]  /*1dd0*/  FADD.FTZ R12, -R11.reuse, R14 ;  /* 0x0000000e0b0c7221 */ /* 0x040fe20000010100 */
[----:B------:R-:W-:Y:S01]  /*1de0*/  FADD.FTZ R10, -R11, R16 ;  /* 0x000000100b0a7221 */ /* 0x000fe20000010100 */
[----:B-1----:R-:W-:-:S04]  /*1df0*/  @P0 FADD.FTZ R13, R26, R13 ;  /* 0x0000000d1a0d0221 */ /* 0x002fc80000010000 */
[----:B------:R-:W1:Y:S01]  /*1e00*/  @P0 MUFU.RSQ R9, R13 ;  /* 0x0000000d00090308 */ /* 0x000e620000001400 */
[----:B------:R-:W-:Y:S01]  /*1e10*/  ISETP.NE.AND P0, PT, RZ, UR10, PT ;  /* 0x0000000aff007c0c */ /* 0x000fe2000bf05270 */
[C---:B------:R-:W-:Y:S01]  /*1e20*/  FADD.FTZ R26, -R11.reuse, R15 ;  /* 0x0000000f0b1a7221 */ /* 0x040fe20000010100 */
[----:B------:R-:W-:Y:S01]  /*1e30*/  FADD.FTZ R11, -R11, R17 ;  /* 0x000000110b0b7221 */ /* 0x000fe20000010100 */
[----:B------:R-:W-:-:S05]  /*1e40*/  SHF.R.U32.HI R17, RZ, 0x2, R2 ;  /* 0x00000002ff117819 */ /* 0x000fca0000011602 */
[----:B0-----:R-:W-:Y:S02]  /*1e50*/  IMAD R17, R8, UR7, R17 ;  /* 0x0000000708117c24 */ /* 0x001fe4000f8e0211 */
[-C--:B-1----:R-:W-:Y:S01]  /*1e60*/  FMUL.FTZ R12, R12, R9.reuse ;  /* 0x000000090c0c7220 */ /* 0x082fe20000410000 */
[-C--:B------:R-:W-:Y:S01]  /*1e70*/  FMUL.FTZ R26, R26, R9.reuse ;  /* 0x000000091a1a7220 */ /* 0x080fe20000410000 */
[----:B--2---:R-:W-:Y:S02]  /*1e80*/  SHF.L.U32 R14, R29, 0x10, RZ ;  /* 0x000000101d0e7819 */ /* 0x004fe400000006ff */
[----:B---3--:R-:W-:Y:S02]  /*1e90*/  SHF.L.U32 R19, R28, 0x10, RZ ;  /* 0x000000101c137819 */ /* 0x008fe400000006ff */
[----:B----4-:R-:W-:Y:S02]  /*1ea0*/  SHF.L.U32 R15, R20, 0x10, RZ ;  /* 0x00000010140f7819 */ /* 0x010fe400000006ff */
[----:B-----5:R-:W-:Y:S01]  /*1eb0*/  SHF.L.U32 R16, R18, 0x10, RZ ;  /* 0x0000001012107819 */ /* 0x020fe200000006ff */
[-C--:B------:R-:W-:Y:S01]  /*1ec0*/  FMUL.FTZ R20, R10, R9.reuse ;  /* 0x000000090a147220 */ /* 0x080fe20000410000 */
[----:B------:R-:W-:Y:S01]  /*1ed0*/  FMUL.FTZ R18, R11, R9 ;  /* 0x000000090b127220 */ /* 0x000fe20000410000 */
[----:B------:R-:W-:-:S02]  /*1ee0*/  FFMA.FTZ R8, R14, R12, R19 ;  /* 0x0000000c0e087223 */ /* 0x000fc40000010013 */
        /* <DEDUP_REMOVED lines=12> */
.L_x_3051:
        /* <DEDUP_REMOVED lines=13> */
.L_x_3053:
[----:B------:R-:W-:Y:S05]  /*2080*/  BSYNC B0 ;  /* 0x0000000000007941 */ /* 0x000fea0003800000 */
.L_x_3052:
[----:B------:R-:W-:Y:S01]  /*2090*/  FFMA.FTZ R14, R14, R20, R19 ;  /* 0x000000140e0e7223 */ /* 0x000fe20000010013 */
[----:B------:R-:W-:Y:S01]  /*20a0*/  IADD3 R7, R17, 0x20, RZ ;  /* 0x0000002011077810 */ /* 0x000fe20007ffe0ff */
        /* <DEDUP_REMOVED lines=12> */
.L_x_3054:
        /* <DEDUP_REMOVED lines=17> */
.L_x_3056:
[----:B------:R-:W-:Y:S05]  /*2280*/  BSYNC B0 ;  /* 0x0000000000007941 */ /* 0x000fea0003800000 */
.L_x_3055:
[----:B------:R-:W-:Y:S02]  /*2290*/  IADD3 R6, R3, R6, RZ ;  /* 0x0000000603067210 */ /* 0x000fe40007ffe0ff */
[----:B------:R-:W-:Y:S02]  /*22a0*/  IADD3 R4, R4, 0x1, RZ ;  /* 0x0000000104047810 */ /* 0x000fe40007ffe0ff */
[----:B------:R-:W-:-:S13]  /*22b0*/  ISETP.GE.AND P0, PT, R6, UR4, PT ;  /* 0x0000000406007c0c */ /* 0x000fda000bf06270 */
[----:B------:R-:W-:Y:S05]  /*22c0*/  @!P0 BRA `(.L_x_3057) ;  /* 0xffffffdc00a88947 */ /* 0x000fea000383ffff */
[----:B------:R-:W-:Y:S05]  /*22d0*/  EXIT ;  /* 0x000000000000794d */ /* 0x000fea0003800000 */
.L_x_3058:
        /* <DEDUP_REMOVED lines=10> */
.L_x_3396:


//--------------------- .text._Z35group_norm_nhwc_fwd_one_pass_kernelI11Fp32IOBf16WLi128ELi8ELi128EEv26Group_norm_nhwc_fwd_params --------------------------
	.section	.text._Z35group_norm_nhwc_fwd_one_pass_kernelI11Fp32IOBf16WLi128ELi8ELi128EEv26Group_norm_nhwc_fwd_params,"ax",@progbits
	.align	128
        .global         _Z35group_norm_nhwc_fwd_one_pass_kernelI11Fp32IOBf16WLi128ELi8ELi128EEv26Group_norm_nhwc_fwd_params
        .type           _Z35group_norm_nhwc_fwd_one_pass_kernelI11Fp32IOBf16WLi128ELi8ELi128EEv26Group_norm_nhwc_fwd_params,@function
        .size           _Z35group_norm_nhwc_fwd_one_pass_kernelI11Fp32IOBf16WLi128ELi8ELi128EEv26Group_norm_nhwc_fwd_params,(.L_x_3397 - _Z35group_norm_nhwc_fwd_one_pass_kernelI11Fp32IOBf16WLi128ELi8ELi128EEv26Group_norm_nhwc_fwd_params)
        .other          _Z35group_norm_nhwc_fwd_one_pass_kernelI11Fp32IOBf16WLi128ELi8ELi128EEv26Group_norm_nhwc_fwd_params,@"STO_CUDA_ENTRY STV_DEFAULT"
_Z35group_norm_nhwc_fwd_one_pass_kernelI11Fp32IOBf16WLi128ELi8ELi128EEv26Group_norm_nhwc_fwd_params:
.text._Z35group_norm_nhwc_fwd_one_pass_kernelI11Fp32IOBf16WLi128ELi8ELi128EEv26Group_norm_nhwc_fwd_params:
        /* <DEDUP_REMOVED lines=8> */
[----:B------:R-:W0:Y:S01]  /*0080*/  S2UR UR8, SR_CTAID.X ;  /* 0x00000000000879c3 */ /* 0x000e220000002500 */
[----:B------:R-:W-:Y:S01]  /*0090*/  HFMA2.MMA R29, -RZ, RZ, 0, 0 ;  /* 0x00000000ff1d7435 */ /* 0x000fe200000001ff */
[----:B------:R-:W-:Y:S01]  /*00a0*/  MOV R28, R0 ;  /* 0x00000000001c7202 */ /* 0x000fe20000000f00 */
[----:B------:R-:W-:-:S05]  /*00b0*/  ULDC.64 UR6, c[0x0][0x208] ;  /* 0x0000820000067ab9 */ /* 0x000fca0000000a00 */
[----:B------:R-:W1:Y:S04]  /*00c0*/  LDC R2, c[0x0][0x10] ;  /* 0x00000400ff027b82 */ /* 0x000e680000000800 */
.L_x_3083:
[----:B------:R-:W2:Y:S01]  /*00d0*/  LDC R3, c[0x0][0x288] ;  /* 0x0000a200ff037b82 */ /* 0x000ea20000000800 */
[----:B------:R-:W3:Y:S01]  /*00e0*/  S2R R26, SR_TID.X ;  /* 0x00000000001a7919 */ /* 0x000ee20000002100 */
[----:B------:R-:W-:Y:S01]  /*00f0*/  ULDC.64 UR10, c[0x0][0x278] ;  /* 0x00009e00000a7ab9 */ /* 0x000fe20000000a00 */
[----:B------:R-:W-:-:S05]  /*0100*/  ULDC.64 UR4, c[0x0][0x280] ;  /* 0x0000a00000047ab9 */ /* 0x000fca0000000a00 */
[----:B0-----:R-:W0:Y:S01]  /*0110*/  LDC R10, c[0x0][0x294] ;  /* 0x0000a500ff0a7b82 */ /* 0x001e220000000800 */
[----:B-12---:R-:W-:Y:S02]  /*0120*/  IABS R7, R3 ;  /* 0x0000000300077213 */ /* 0x006fe40000000000 */
[----:B------:R-:W-:Y:S02]  /*0130*/  ISETP.NE.AND P2, PT, R3, RZ, PT ;  /* 0x000000ff0300720c */ /* 0x000fe40003f45270 */
[----:B------:R-:W2:Y:S01]  /*0140*/  I2F.RP R6, R7 ;  /* 0x0000000700067306 */ /* 0x000ea20000209400 */
[----:B---3--:R-:W-:-:S05]  /*0150*/  SHF.R.U32.HI R15, RZ, 0x2, R26 ;  /* 0x00000002ff0f7819 */ /* 0x008fca000001161a */
[----:B0-----:R-:W-:Y:S02]  /*0160*/  IMAD R15, R10, UR8, R15 ;  /* 0x000000080a0f7c24 */ /* 0x001fe4000f8e020f */
[----:B--2---:R-:W0:Y:S03]  /*0170*/  MUFU.RCP R6, R6 ;  /* 0x0000000600067308 */ /* 0x004e260000001000 */
[C---:B------:R-:W-:Y:S02]  /*0180*/  IADD3 R19, R15.reuse, 0x20, RZ ;  /* 0x000000200f137810 */ /* 0x040fe40007ffe0ff */
[C---:B------:R-:W-:Y:S02]  /*0190*/  ISETP.GE.U32.AND P0, PT, R15.reuse, UR10, PT ;  /* 0x0000000a0f007c0c */ /* 0x040fe4000bf06070 */
[----:B------:R-:W-:-:S04]  /*01a0*/  IADD3 R16, R15, 0x60, RZ ;  /* 0x000000600f107810 */ /* 0x000fc80007ffe0ff */
[----:B------:R-:W-:Y:S02]  /*01b0*/  SHF.R.S32.HI R18, RZ, 0x1f, R16 ;  /* 0x0000001fff127819 */ /* 0x000fe40000011410 */
[----:B0-----:R-:W-:-:S04]  /*01c0*/  IADD3 R4, R6, 0xffffffe, RZ ;  /* 0x0ffffffe06047810 */ /* 0x001fc80007ffe0ff */
[----:B------:R0:W2:Y:S02]  /*01d0*/  F2I.FTZ.U32.TRUNC.NTZ R5, R4 ;  /* 0x0000000400057305 */ /* 0x0000a4000021f000 */
[----:B0-----:R-:W-:Y:S02]  /*01e0*/  MOV R4, RZ ;  /* 0x000000ff00047202 */ /* 0x001fe40000000f00 */
[----:B--2---:R-:W-:-:S05]  /*01f0*/  IADD3 R8, RZ, -R5, RZ ;  /* 0x80000005ff087210 */ /* 0x004fca0007ffe0ff */
[----:B------:R-:W-:Y:S01]  /*0200*/  IMAD R9, R8, R7, RZ ;  /* 0x0000000708097224 */ /* 0x000fe200078e02ff */
[----:B------:R-:W-:-:S03]  /*0210*/  IABS R8, R28 ;  /* 0x0000001c00087213 */ /* 0x000fc60000000000 */
[----:B------:R-:W-:Y:S01]  /*0220*/  IMAD.HI.U32 R5, R5, R9, R4 ;  /* 0x0000000905057227 */ /* 0x000fe200078e0004 */
[----:B------:R-:W-:-:S05]  /*0230*/  SHF.R.S32.HI R9, RZ, 0x1f, R19 ;  /* 0x0000001fff097819 */ /* 0x000fca0000011413 */
[----:B------:R-:W-:-:S05]  /*0240*/  IMAD.HI.U32 R5, R5, R8, RZ ;  /* 0x0000000805057227 */ /* 0x000fca00078e00ff */
[----:B------:R-:W-:-:S05]  /*0250*/  IADD3 R6, -R5, RZ, RZ ;  /* 0x000000ff05067210 */ /* 0x000fca0007ffe1ff */
[----:B------:R-:W-:-:S05]  /*0260*/  IMAD R4, R7, R6, R8 ;  /* 0x0000000607047224 */ /* 0x000fca00078e0208 */
[----:B------:R-:W-:-:S13]  /*0270*/  ISETP.GT.U32.AND P1, PT, R7, R4, PT ;  /* 0x000000040700720c */ /* 0x000fda0003f24070 */
[-C--:B------:R-:W-:Y:S02]  /*0280*/  @!P1 IADD3 R4, R4, -R7.reuse, RZ ;  /* 0x8000000704049210 */ /* 0x080fe40007ffe0ff */
[----:B------:R-:W-:Y:S02]  /*0290*/  @!P1 IADD3 R5, R5, 0x1, RZ ;  /* 0x0000000105059810 */ /* 0x000fe40007ffe0ff */
[----:B------:R-:W-:Y:S02]  /*02a0*/  ISETP.GE.U32.AND P4, PT, R4, R7, PT ;  /* 0x000000070400720c */ /* 0x000fe40003f86070 */
[----:B------:R-:W-:Y:S02]  /*02b0*/  LOP3.LUT R4, R28, R3, RZ, 0x3c, !PT ;  /* 0x000000031c047212 */ /* 0x000fe400078e3cff */
[----:B------:R-:W-:Y:S02]  /*02c0*/  SHF.R.S32.HI R7, RZ, 0x1f, R15 ;  /* 0x0000001fff077819 */ /* 0x000fe4000001140f */
[----:B------:R-:W-:-:S02]  /*02d0*/  ISETP.GE.AND P3, PT, R4, RZ, PT ;  /* 0x000000ff0400720c */ /* 0x000fc40003f66270 */
[----:B------:R-:W-:Y:S02]  /*02e0*/  ISETP.GE.U32.AND P1, PT, R19, UR10, PT ;  /* 0x0000000a13007c0c */ /* 0x000fe4000bf26070 */
[----:B------:R-:W-:Y:S02]  /*02f0*/  ISETP.GE.AND.EX P0, PT, R7, UR11, PT, P0 ;  /* 0x0000000b07007c0c */ /* 0x000fe4000bf06300 */
[----:B------:R-:W-:Y:S02]  /*0300*/  ISETP.GE.AND.EX P1, PT, R9, UR11, PT, P1 ;  /* 0x0000000b09007c0c */ /* 0x000fe4000bf26310 */
[----:B------:R-:W-:Y:S02]  /*0310*/  @P4 IADD3 R5, R5, 0x1, RZ ;  /* 0x0000000105054810 */ /* 0x000fe40007ffe0ff */
[----:B------:R-:W-:Y:S02]  /*0320*/  ISETP.GT.U32.OR P0, PT, R26, 0x7f, P0 ;  /* 0x0000007f1a00780c */ /* 0x000fe40000704470 */
[----:B------:R-:W-:-:S02]  /*0330*/  MOV R23, R5 ;  /* 0x0000000500177202 */ /* 0x000fc40000000f00 */
[C---:B------:R-:W-:Y:S02]  /*0340*/  ISETP.GT.U32.OR P1, PT, R26.reuse, 0x7f, P1 ;  /* 0x0000007f1a00780c */ /* 0x040fe40000f24470 */
[----:B------:R-:W-:Y:S02]  /*0350*/  @!P3 IADD3 R23, -R23, RZ, RZ ;  /* 0x000000ff1717b210 */ /* 0x000fe40007ffe1ff */
[----:B------:R-:W-:Y:S02]  /*0360*/  @!P2 LOP3.LUT R23, RZ, R3, RZ, 0x33, !PT ;  /* 0x00000003ff17a212 */ /* 0x000fe400078e33ff */
[----:B------:R-:W-:Y:S02]  /*0370*/  SHF.L.U32 R4, R26, 0x1, RZ ;  /* 0x000000011a047819 */ /* 0x000fe400000006ff */
[----:B------:R-:W-:Y:S01]  /*0380*/  IADD3 R5, -R23, RZ, RZ ;  /* 0x000000ff17057210 */ /* 0x000fe20007ffe1ff */
[----:B------:R-:W0:Y:S01]  /*0390*/  @!P0 LDC.64 R12, c[0x0][0x270] ;  /* 0x00009c00ff0c8b82 */ /* 0x000e220000000a00 */
[----:B------:R-:W-:-:S02]  /*03a0*/  LOP3.LUT R24, R4, 0x6, RZ, 0xc0, !PT ;  /* 0x0000000604187812 */ /* 0x000fc400078ec0ff */
[----:B------:R-:W-:Y:S01]  /*03b0*/  SHF.R.S32.HI R6, RZ, 0x1f, R23 ;  /* 0x0000001fff067819 */ /* 0x000fe20000011417 */
[----:B------:R-:W-:Y:S01]  /*03c0*/  IMAD R3, R3, R5, R28 ;  /* 0x0000000503037224 */ /* 0x000fe200078e021c */
[----:B------:R-:W-:-:S03]  /*03d0*/  ISETP.GE.U32.AND P3, PT, R16, UR10, PT ;  /* 0x0000000a10007c0c */ /* 0x000fc6000bf66070 */
[----:B------:R-:W2:Y:S01]  /*03e0*/  @!P1 LDC.64 R4, c[0x0][0x270] ;  /* 0x00009c00ff049b82 */ /* 0x000ea20000000a00 */
[----:B------:R-:W-:Y:S01]  /*03f0*/  LEA R24, R3, R24, 0x3 ;  /* 0x0000001803187211 */ /* 0x000fe200078e18ff */
[----:B------:R-:W-:Y:S01]  /*0400*/  IMAD R6, R6, UR4, RZ ;  /* 0x0000000406067c24 */ /* 0x000fe2000f8e02ff */
[----:B------:R-:W-:Y:S02]  /*0410*/  IADD3 R3, R15, 0x40, RZ ;  /* 0x000000400f037810 */ /* 0x000fe40007ffe0ff */
[----:B------:R-:W-:Y:S01]  /*0420*/  SHF.R.S32.HI R25, RZ, 0x1f, R24 ;  /* 0x0000001fff197819 */ /* 0x000fe20000011418 */
[----:B------:R-:W-:Y:S01]  /*0430*/  IMAD R21, R23, UR5, R6 ;  /* 0x0000000517157c24 */ /* 0x000fe2000f8e0206 */
[----:B------:R-:W-:Y:S01]  /*0440*/  ISETP.GE.U32.AND P2, PT, R3, UR10, PT ;  /* 0x0000000a03007c0c */ /* 0x000fe2000bf46070 */
[----:B------:R-:W3:Y:S01]  /*0450*/  @!P0 LDC.64 R10, c[0x0][0x220] ;  /* 0x00008800ff0a8b82 */ /* 0x000ee20000000a00 */
[----:B------:R-:W-:Y:S01]  /*0460*/  SHF.R.S32.HI R17, RZ, 0x1f, R3 ;  /* 0x0000001fff117819 */ /* 0x000fe20000011403 */
[----:B------:R-:W-:Y:S01]  /*0470*/  IMAD.WIDE.U32 R22, R23, UR4, R24 ;  /* 0x0000000417167c25 */ /* 0x000fe2000f8e0018 */
[----:B------:R-:W-:-:S02]  /*0480*/  ISETP.GE.AND.EX P3, PT, R18, UR11, PT, P3 ;  /* 0x0000000b12007c0c */ /* 0x000fc4000bf66330 */
[----:B------:R-:W-:Y:S02]  /*0490*/  ISETP.GE.AND.EX P2, PT, R17, UR11, PT, P2 ;  /* 0x0000000b11007c0c */ /* 0x000fe4000bf46320 */
[----:B------:R-:W-:Y:S01]  /*04a0*/  IADD3 R21, R23, R21, RZ ;  /* 0x0000001517157210 */ /* 0x000fe20007ffe0ff */
[----:B0-----:R-:W-:Y:S01]  /*04b0*/  @!P0 IMAD R6, R7, R12, RZ ;  /* 0x0000000c07068224 */ /* 0x001fe200078e02ff */
[C---:B------:R-:W-:Y:S02]  /*04c0*/  ISETP.GT.U32.OR P2, PT, R26.reuse, 0x7f, P2 ;  /* 0x0000007f1a00780c */ /* 0x040fe40001744470 */
[----:B------:R-:W-:Y:S01]  /*04d0*/  @!P0 MOV R20, R22 ;  /* 0x0000001600148202 */ /* 0x000fe20000000f00 */
[----:B------:R-:W-:Y:S01]  /*04e0*/  @!P0 IMAD R13, R15, R13, R6 ;  /* 0x0000000d0f0d8224 */ /* 0x000fe200078e0206 */
[----:B------:R-:W-:Y:S01]  /*04f0*/  ISETP.GT.U32.OR P3, PT, R26, 0x7f, P3 ;  /* 0x0000007f1a00780c */ /* 0x000fe20001f64470 */
[----:B------:R-:W0:Y:S01]  /*0500*/  @!P1 LDC.64 R6, c[0x0][0x220] ;  /* 0x00008800ff069b82 */ /* 0x000e220000000a00 */
[----:B--2---:R-:W-:-:S02]  /*0510*/  @!P1 IMAD R14, R9, R4, RZ ;  /* 0x00000004090e9224 */ /* 0x004fc400078e02ff */
[----:B------:R-:W-:Y:S01]  /*0520*/  @!P0 IMAD.WIDE.U32 R8, R15, R12, R20 ;  /* 0x0000000c0f088225 */ /* 0x000fe200078e0014 */
[----:B------:R-:W-:-:S03]  /*0530*/  @!P1 MOV R15, R21 ;  /* 0x00000015000f9202 */ /* 0x000fc60000000f00 */
[----:B------:R-:W-:Y:S01]  /*0540*/  @!P1 IMAD R12, R19, R5, R14 ;  /* 0x00000005130c9224 */ /* 0x000fe200078e020e */
[----:B------:R-:W-:Y:S02]  /*0550*/  @!P1 MOV R14, R22 ;  /* 0x00000016000e9202 */ /* 0x000fe40000000f00 */
[----:B------:R-:W-:Y:S02]  /*0560*/  @!P0 IADD3 R13, R9, R13, RZ ;  /* 0x0000000d090d8210 */ /* 0x000fe40007ffe0ff */
[C---:B---3--:R-:W-:Y:S01]  /*0570*/  @!P0 LEA R10, P4, R8.reuse, R10, 0x2 ;  /* 0x0000000a080a8211 */ /* 0x048fe200078810ff */
[----:B------:R-:W-:Y:S02]  /*0580*/  @!P1 IMAD.WIDE.U32 R4, R19, R4, R14 ;  /* 0x0000000413049225 */ /* 0x000fe400078e000e */
[----:B------:R-:W2:Y:S01]  /*0590*/  @!P2 LDC.64 R14, c[0x0][0x270] ;  /* 0x00009c00ff0eab82 */ /* 0x000ea20000000a00 */
[----:B------:R-:W-:Y:S02]  /*05a0*/  @!P0 LEA.HI.X R11, R8, R11, R13, 0x2, P4 ;  /* 0x0000000b080b8211 */ /* 0x000fe400020f140d */
[----:B------:R-:W-:-:S05]  /*05b0*/  @!P1 IADD3 R5, R5, R12, RZ ;  /* 0x0000000c05059210 */ /* 0x000fca0007ffe0ff */
[----:B------:R-:W3:Y:S01]  /*05c0*/  @!P2 LDC.64 R8, c[0x0][0x220] ;  /* 0x00008800ff08ab82 */ /* 0x000ee20000000a00 */
[----:B0-----:R-:W-:-:S04]  /*05d0*/  @!P1 LEA R6, P4, R4, R6, 0x2 ;  /* 0x0000000604069211 */ /* 0x001fc800078810ff */
[----:B------:R-:W-:Y:S02]  /*05e0*/  @!P1 LEA.HI.X R7, R4, R7, R5, 0x2, P4 ;  /* 0x0000000704079211 */ /* 0x000fe400020f1405 */
[----:B------:R-:W-:Y:S01]  /*05f0*/  @!P2 MOV R5, R21 ;  /* 0x000000150005a202 */ /* 0x000fe20000000f00 */
[----:B------:R-:W0:Y:S01]  /*0600*/  @!P3 LDC.64 R12, c[0x0][0x270] ;  /* 0x00009c00ff0cbb82 */ /* 0x000e220000000a00 */
[----:B--2---:R-:W-:-:S04]  /*0610*/  @!P2 IMAD R4, R17, R14, RZ ;  /* 0x0000000e1104a224 */ /* 0x004fc800078e02ff */
[----:B------:R-:W-:Y:S01]  /*0620*/  @!P2 IMAD R17, R3, R15, R4 ;  /* 0x0000000f0311a224 */ /* 0x000fe200078e0204 */
[----:B------:R-:W-:-:S05]  /*0630*/  @!P2 MOV R4, R22 ;  /* 0x000000160004a202 */ /* 0x000fca0000000f00 */
[----:B------:R-:W-:Y:S02]  /*0640*/  @!P2 IMAD.WIDE.U32 R14, R3, R14, R4 ;  /* 0x0000000e030ea225 */ /* 0x000fe400078e0004 */
[----:B------:R-:W2:Y:S03]  /*0650*/  @!P3 LDC.64 R4, c[0x0][0x220] ;  /* 0x00008800ff04bb82 */ /* 0x000ea60000000a00 */
[----:B------:R-:W-:Y:S01]  /*0660*/  @!P2 IADD3 R17, R15, R17, RZ ;  /* 0x000000110f11a210 */ /* 0x000fe20007ffe0ff */
[----:B0-----:R-:W-:Y:S01]  /*0670*/  @!P3 IMAD R3, R18, R12, RZ ;  /* 0x0000000c1203b224 */ /* 0x001fe200078e02ff */
[----:B---3--:R-:W-:Y:S02]  /*0680*/  @!P2 LEA R8, P4, R14, R8, 0x2 ;  /* 0x000000080e08a211 */ /* 0x008fe400078810ff */
[----:B------:R-:W-:Y:S02]  /*0690*/  CS2R R18, SRZ ;  /* 0x0000000000127805 */ /* 0x000fe4000001ff00 */
[----:B------:R-:W-:Y:S01]  /*06a0*/  @!P3 MOV R15, R21 ;  /* 0x00000015000fb202 */ /* 0x000fe20000000f00 */
[----:B------:R-:W-:Y:S01]  /*06b0*/  @!P3 IMAD R3, R16, R13, R3 ;  /* 0x0000000d1003b224 */ /* 0x000fe200078e0203 */
[----:B------:R-:W-:-:S02]  /*06c0*/  @!P2 LEA.HI.X R9, R14, R9, R17, 0x2, P4 ;  /* 0x000000090e09a211 */ /* 0x000fc400020f1411 */
[----:B------:R-:W-:Y:S01]  /*06d0*/  @!P3 MOV R14, R22 ;  /* 0x00000016000eb202 */ /* 0x000fe20000000f00 */
[----:B------:R0:W3:Y:S04]  /*06e0*/  @!P0 LDG.E.64 R18, desc[UR6][R10.64] ;  /* 0x000000060a128981 */ /* 0x0000e8000c1e1b00 */
[----:B------:R-:W-:Y:S01]  /*06f0*/  @!P3 IMAD.WIDE.U32 R12, R16, R12, R14 ;  /* 0x0000000c100cb225 */ /* 0x000fe200078e000e */
[----:B------:R-:W-:Y:S02]  /*0700*/  CS2R R16, SRZ ;  /* 0x0000000000107805 */ /* 0x000fe4000001ff00 */
[----:B0-----:R-:W-:Y:S02]  /*0710*/  CS2R R10, SRZ ;  /* 0x00000000000a7805 */ /* 0x001fe4000001ff00 */
[----:B------:R-:W-:-:S02]  /*0720*/  @!P3 IADD3 R3, R13, R3, RZ ;  /* 0x000000030d03b210 */ /* 0x000fc40007ffe0ff */
[----:B------:R-:W4:Y:S01]  /*0730*/  @!P1 LDG.E.64 R16, desc[UR6][R6.64] ;  /* 0x0000000606109981 */ /* 0x000f22000c1e1b00 */
[----:B--2---:R-:W-:-:S03]  /*0740*/  @!P3 LEA R4, P0, R12, R4, 0x2 ;  /* 0x000000040c04b211 */ /* 0x004fc600078010ff */
[----:B------:R0:W2:Y:S01]  /*0750*/  @!P2 LDG.E.64 R10, desc[UR6][R8.64] ;  /* 0x00000006080aa981 */ /* 0x0000a2000c1e1b00 */
[----:B------:R-:W-:Y:S02]  /*0760*/  @!P3 LEA.HI.X R5, R12, R5, R3, 0x2, P0 ;  /* 0x000000050c05b211 */ /* 0x000fe400000f1403 */
[----:B0-----:R-:W-:-:S06]  /*0770*/  CS2R R8, SRZ ;  /* 0x0000000000087805 */ /* 0x001fcc000001ff00 */
[----:B------:R0:W5:Y:S01]  /*0780*/  @!P3 LDG.E.64 R8, desc[UR6][R4.64] ;  /* 0x000000060408b981 */ /* 0x000162000c1e1b00 */
        /* <DEDUP_REMOVED lines=11> */
[----:B------:R-:W-:-:S03]  /*0840*/  FADD.FTZ R12, RZ, R12 ;  /* 0x0000000cff0c7221 */ /* 0x000fc60000010000 */
[----:B------:R-:W-:Y:S01]  /*0850*/  FADD.FTZ R13, RZ, R13 ;  /* 0x0000000dff0d7221 */ /* 0x000fe20000010000 */
[----:B----4-:R-:W-:Y:S01]  /*0860*/  FMUL.FTZ R15, R17, R17 ;  /* 0x00000011110f7220 */ /* 0x010fe20000410000 */
[----:B------:R-:W-:-:S03]  /*0870*/  FADD.FTZ R7, R16, R17 ;  /* 0x0000001110077221 */ /* 0x000fc60000010000 */
[----:B------:R-:W-:Y:S01]  /*0880*/  FFMA.FTZ R6, R16, R16, R15 ;  /* 0x0000001010067223 */ /* 0x000fe2000001000f */
[----:B--2---:R-:W-:Y:S01]  /*0890*/  FMUL.FTZ R15, R11, R11 ;  /* 0x0000000b0b0f7220 */ /* 0x004fe20000410000 */
[----:B------:R-:W-:Y:S01]  /*08a0*/  FADD.FTZ R7, R12, R7 ;  /* 0x000000070c077221 */ /* 0x000fe20000010000 */
[C---:B0-----:R-:W-:Y:S01]  /*08b0*/  FADD.FTZ R4, R10.reuse, R11 ;  /* 0x0000000b0a047221 */ /* 0x041fe20000010000 */
[----:B------:R-:W-:Y:S01]  /*08c0*/  FADD.FTZ R6, R13, R6 ;  /* 0x000000060d067221 */ /* 0x000fe20000010000 */
[----:B------:R-:W-:Y:S02]  /*08d0*/  FFMA.FTZ R15, R10, R10, R15 ;  /* 0x0000000a0a0f7223 */ /* 0x000fe4000001000f */
[----:B------:R-:W-:Y:S02]  /*08e0*/  FADD.FTZ R4, R7, R4 ;  /* 0x0000000407047221 */ /* 0x000fe40000010000 */
[----:B------:R-:W-:Y:S01]  /*08f0*/  FADD.FTZ R15, R6, R15 ;  /* 0x0000000f060f7221 */ /* 0x000fe20000010000 */
[----:B-----5:R-:W-:Y:S01]  /*0900*/  FMUL.FTZ R13, R9, R9 ;  /* 0x00000009090d7220 */ /* 0x020fe20000410000 */
[----:B------:R-:W-:-:S03]  /*0910*/  FADD.FTZ R5, R8, R9 ;  /* 0x0000000908057221 */ /* 0x000fc60000010000 */
[----:B------:R-:W-:Y:S01]  /*0920*/  FFMA.FTZ R12, R8, R8, R13 ;  /* 0x00000008080c7223 */ /* 0x000fe2000001000d */
[----:B------:R-:W-:-:S03]  /*0930*/  FADD.FTZ R6, R4, R5 ;  /* 0x0000000504067221 */ /* 0x000fc60000010000 */
[----:B------:R-:W-:Y:S02]  /*0940*/  FADD.FTZ R7, R15, R12 ;  /* 0x0000000c0f077221 */ /* 0x000fe40000010000 */
        /* <DEDUP_REMOVED lines=42> */
.L_x_3060:
[----:B------:R-:W-:Y:S05]  /*0bf0*/  BSYNC B0 ;  /* 0x0000000000007941 */ /* 0x000fea0003800000 */
.L_x_3059:
[----:B------:R-:W1:Y:S02]  /*0c00*/  LDC R5, c[0x0][0xc] ;  /* 0x00000300ff057b82 */ /* 0x000e640000000800 */
[----:B-1----:R-:W-:-:S13]  /*0c10*/  ISETP.GE.U32.AND P0, PT, R5, 0x2, PT ;  /* 0x000000020500780c */ /* 0x002fda0003f06070 */
[----:B------:R-:W-:Y:S05]  /*0c20*/  @!P0 BRA `(.L_x_3061) ;  /* 0x0000001000708947 */ /* 0x000fea0003800000 */
[----:B------:R-:W1:Y:S01]  /*0c30*/  LDC.64 R14, c[0x0][0x240] ;  /* 0x00009000ff0e7b82 */ /* 0x000e620000000a00 */
[----:B------:R-:W-:-:S05]  /*0c40*/  LOP3.LUT R3, R29, 0x1, RZ, 0xc0, !PT ;  /* 0x000000011d037812 */ /* 0x000fca00078ec0ff */
        /* <DEDUP_REMOVED lines=23> */
.L_x_3063:
[----:B0-----:R-:W2:Y:S04]  /*0dc0*/  LDG.E.STRONG.GPU R3, desc[UR6][R14.64] ;  /* 0x000000060e037981 */ /* 0x001ea8000c1ef900 */
[----:B--2---:R-:W-:Y:S01]  /*0dd0*/  CCTL.IVALL ;  /* 0x00000000ff00798f */ /* 0x004fe20002000000 */
[----:B------:R-:W-:Y:S05]  /*0de0*/  YIELD ;  /* 0x0000000000007946 */ /* 0x000fea0003800000 */
[----:B------:R-:W-:-:S13]  /*0df0*/  ISETP.NE.AND P0, PT, R3, R4, PT ;  /* 0x000000040300720c */ /* 0x000fda0003f05270 */
[----:B------:R-:W-:Y:S05]  /*0e00*/  @P0 BRA `(.L_x_3063) ;  /* 0xfffffffc00ec0947 */ /* 0x000fea000383ffff */
.L_x_3062:
        /* <DEDUP_REMOVED lines=17> */
.L_x_3067:
[----:B------:R-:W-:-:S13]  /*0f20*/  ISETP.EQ.OR P2, PT, R4, UR8, P1 ;  /* 0x0000000804007c0c */ /* 0x000fda0008f42670 */
[----:B------:R-:W-:-:S04]  /*0f30*/  @!P2 IMAD R15, R2, R4, R0 ;  /* 0x00000004020fa224 */ /* 0x000fc800078e0200 */
[----:B------:R-:W-:-:S06]  /*0f40*/  @!P2 IMAD.WIDE.U32 R14, R15, 0x8, R12 ;  /* 0x000000080f0ea825 */ /* 0x000fcc00078e000c */
[----:B------:R-:W2:Y:S01]  /*0f50*/  @!P2 LDG.E.64 R14, desc[UR6][R14.64] ;  /* 0x000000060e0ea981 */ /* 0x000ea2000c1e1b00 */
[----:B------:R-:W-:-:S04]  /*0f60*/  IADD3 R27, R4, 0x1, RZ ;  /* 0x00000001041b7810 */ /* 0x000fc80007ffe0ff */
[----:B------:R-:W-:-:S13]  /*0f70*/  ISETP.EQ.OR P3, PT, R27, UR8, P1 ;  /* 0x000000081b007c0c */ /* 0x000fda0008f62670 */
[----:B------:R-:W-:Y:S02]  /*0f80*/  @!P3 IMAD R27, R2, R27, R0 ;  /* 0x0000001b021bb224 */ /* 0x000fe400078e0200 */
[----:B--2---:R-:W-:Y:S01]  /*0f90*/  @!P2 FADD.FTZ R6, R6, R14 ;  /* 0x0000000e0606a221 */ /* 0x004fe20000010000 */
[----:B------:R-:W-:Y:S01]  /*0fa0*/  @!P2 FADD.FTZ R7, R7, R15 ;  /* 0x0000000f0707a221 */ /* 0x000fe20000010000 */
        /* <DEDUP_REMOVED lines=106> */
.L_x_3066:
[----:B------:R-:W-:-:S13]  /*1650*/  ISETP.GT.AND P2, PT, R3, 0x4, PT ;  /* 0x000000040300780c */ /* 0x000fda0003f44270 */
[----:B------:R-:W-:Y:S05]  /*1660*/  @!P2 BRA `(.L_x_3068) ;  /* 0x0000000000eca947 */ /* 0x000fea0003800000 */
        /* <DEDUP_REMOVED lines=59> */
.L_x_3068:
[----:B------:R-:W-:-:S13]  /*1a20*/  ISETP.NE.OR P0, PT, R3, RZ, P0 ;  /* 0x000000ff0300720c */ /* 0x000fda0000705670 */
[----:B------:R-:W-:Y:S05]  /*1a30*/  @!P0 BRA `(.L_x_3064) ;  /* 0x00000000007c8947 */ /* 0x000fea0003800000 */
.L_x_3065:
        /* <DEDUP_REMOVED lines=31> */
.L_x_3064:
        /* <DEDUP_REMOVED lines=11> */
.L_x_3070:
[----:B------:R-:W-:Y:S05]  /*1ce0*/  BSYNC B0 ;  /* 0x0000000000007941 */ /* 0x000fea0003800000 */
.L_x_3069:
        /* <DEDUP_REMOVED lines=16> */
.L_x_3061:
[----:B0-----:R-:W0:Y:S01]  /*1df0*/  S2R R3, SR_TID.X ;  /* 0x0000000000037919 */ /* 0x001e220000002100 */
[----:B------:R-:W-:Y:S01]  /*1e00*/  ULDC.64 UR4, c[0x0][0x218] ;  /* 0x0000860000047ab9 */ /* 0x000fe20000000a00 */
[----:B------:R-:W-:Y:S01]  /*1e10*/  SHF.L.U32 R12, R24, 0x1, RZ ;  /* 0x00000001180c7819 */ /* 0x000fe200000006ff */
[----:B------:R-:W-:Y:S01]  /*1e20*/  ULDC.64 UR10, c[0x0][0x228] ;  /* 0x00008a00000a7ab9 */ /* 0x000fe20000000a00 */
[----:B------:R-:W-:Y:S01]  /*1e30*/  ISETP.EQ.U32.AND P2, PT, RZ, UR4, PT ;  /* 0x00000004ff007c0c */ /* 0x000fe2000bf42070 */
[----:B------:R-:W-:Y:S01]  /*1e40*/  UMOV UR4, 0x400 ;  /* 0x0000040000047882 */ /* 0x000fe20000000000 */
[----:B------:R-:W-:Y:S01]  /*1e50*/  ULDC.64 UR12, c[0x0][0x230] ;  /* 0x00008c00000c7ab9 */ /* 0x000fe20000000a00 */
[----:B0-----:R-:W-:Y:S02]  /*1e60*/  LOP3.LUT P0, RZ, R3, UR8, RZ, 0xfc, !PT ;  /* 0x0000000803ff7c12 */ /* 0x001fe4000f80fcff */
[----:B------:R-:W-:Y:S02]  /*1e70*/  SHF.R.S32.HI R3, RZ, 0x1f, R24 ;  /* 0x0000001fff037819 */ /* 0x000fe40000011418 */
[----:B------:R-:W-:Y:S01]  /*1e80*/  ISETP.EQ.OR.EX P0, PT, RZ, UR5, P0, P2 ;  /* 0x00000005ff007c0c */ /* 0x000fe20008702720 */
[----:B------:R-:W0:Y:S01]  /*1e90*/  S2UR UR5, SR_CgaCtaId ;  /* 0x00000000000579c3 */ /* 0x000e220000008800 */
[----:B------:R-:W-:-:S02]  /*1ea0*/  IADD3 R14, P2, R12, UR10, RZ ;  /* 0x0000000a0c0e7c10 */ /* 0x000fc4000ff5e0ff */
[----:B------:R-:W-:Y:S02]  /*1eb0*/  SHF.L.U64.HI R3, R24, 0x1, R3 ;  /* 0x0000000118037819 */ /* 0x000fe40000010203 */
[----:B------:R-:W-:Y:S02]  /*1ec0*/  IADD3 R12, P3, R12, UR12, RZ ;  /* 0x0000000c0c0c7c10 */ /* 0x000fe4000ff7e0ff */
[C---:B------:R-:W-:Y:S02]  /*1ed0*/  IADD3.X R15, R3.reuse, UR11, RZ, P2, !PT ;  /* 0x0000000b030f7c10 */ /* 0x040fe400097fe4ff */
[----:B------:R-:W-:-:S03]  /*1ee0*/  IADD3.X R13, R3, UR13, RZ, P3, !PT ;  /* 0x0000000d030d7c10 */ /* 0x000fc60009ffe4ff */
[----:B------:R-:W1:Y:S01]  /*1ef0*/  @!P0 LDC.64 R4, c[0x0][0x218] ;  /* 0x00008600ff048b82 */ /* 0x000e620000000a00 */
[----:B0-----:R-:W-:-:S03]  /*1f00*/  ULEA UR4, UR5, UR4, 0x18 ;  /* 0x0000000405047291 */ /* 0x001fc6000f8ec03f */
[----:B------:R-:W-:-:S06]  /*1f10*/  ULDC UR5, c[0x0][0x2a4] ;  /* 0x0000a90000057ab9 */ /* 0x000fcc0000000800 */
[----:B------:R0:W-:Y:S01]  /*1f20*/  @!P1 STS.64 [UR4+0x30], R6 ;  /* 0x00003006ff009988 */ /* 0x0001e20008000a04 */
[----:B-1----:R-:W-:-:S04]  /*1f30*/  @!P0 IMAD.WIDE R4, R28, 0x8, R4 ;  /* 0x000000081c048825 */ /* 0x002fc800078e0204 */
[----:B0-----:R-:W-:Y:S01]  /*1f40*/  @!P0 FMUL.FTZ R7, R7, UR5 ;  /* 0x0000000507078c20 */ /* 0x001fe20008410000 */
[----:B------:R-:W-:-:S05]  /*1f50*/  @!P0 FMUL.FTZ R6, R6, UR5 ;  /* 0x0000000506068c20 */ /* 0x000fca0008410000 */
[----:B------:R-:W-:Y:S01]  /*1f60*/  @!P0 STG.E.64 desc[UR6][R4.64], R6 ;  /* 0x0000000604008986 */ /* 0x000fe2000c101b06 */
[----:B------:R-:W-:Y:S06]  /*1f70*/  BAR.SYNC.DEFER_BLOCKING 0x0 ;  /* 0x0000000000007b1d */ /* 0x000fec0000010000 */
[----:B------:R-:W2:Y:S04]  /*1f80*/  LDG.E.U16 R27, desc[UR6][R14.64] ;  /* 0x000000060e1b7981 */ /* 0x000ea8000c1e1500 */
[----:B------:R-:W3:Y:S04]  /*1f90*/  LDG.E.U16 R26, desc[UR6][R12.64] ;  /* 0x000000060c1a7981 */ /* 0x000ee8000c1e1500 */
[----:B------:R-:W0:Y:S01]  /*1fa0*/  LDS.64 R24, [UR4+0x30] ;  /* 0x00003004ff187984 */ /* 0x000e220008000a00 */
[----:B------:R-:W-:-:S03]  /*1fb0*/  ULDC.U8 UR4, c[0x0][0x28c] ;  /* 0x0000a30000047ab9 */ /* 0x000fc60000000000 */
[----:B------:R-:W4:Y:S04]  /*1fc0*/  LDG.E.U16 R14, desc[UR6][R14.64+0x2] ;  /* 0x000002060e0e7981 */ /* 0x000f28000c1e1500 */
[----:B------:R1:W5:Y:S01]  /*1fd0*/  LDG.E.U16 R12, desc[UR6][R12.64+0x2] ;  /* 0x000002060c0c7981 */ /* 0x000362000c1e1500 */
[----:B0-----:R-:W-:-:S04]  /*1fe0*/  FMUL.FTZ R4, R24, UR5 ;  /* 0x0000000518047c20 */ /* 0x001fc80008410000 */
[----:B------:R-:W-:-:S04]  /*1ff0*/  FMUL.FTZ R24, R4, R4 ;  /* 0x0000000404187220 */ /* 0x000fc80000410000 */
[----:B------:R-:W-:Y:S01]  /*2000*/  FFMA.FTZ R24, R25, UR5, -R24 ;  /* 0x0000000519187c23 */ /* 0x000fe20008010818 */
[----:B------:R-:W1:Y:S01]  /*2010*/  S2R R5, SR_TID.X ;  /* 0x0000000000057919 */ /* 0x000e620000002100 */
[----:B------:R-:W0:Y:S03]  /*2020*/  LDC R25, c[0x0][0x294] ;  /* 0x0000a500ff197b82 */ /* 0x000e260000000800 */
[----:B------:R-:W-:-:S13]  /*2030*/  FSETP.GTU.FTZ.AND P0, PT, R24, RZ, PT ;  /* 0x000000ff1800720b */ /* 0x000fda0003f1c000 */
[----:B------:R-:W1:Y:S01]  /*2040*/  @P0 LDC R3, c[0x0][0x238] ;  /* 0x00008e00ff030b82 */ /* 0x000e620000000800 */
[----:B------:R-:W-:Y:S01]  /*2050*/  ISETP.NE.AND P3, PT, RZ, UR4, PT ;  /* 0x00000004ff007c0c */ /* 0x000fe2000bf65270 */
[----:B-1----:R-:W-:Y:S01]  /*2060*/  @P0 FADD.FTZ R24, R24, R3 ;  /* 0x0000000318180221 */ /* 0x002fe20000010000 */
[----:B------:R-:W-:-:S10]  /*2070*/  HFMA2.MMA R3, -RZ, RZ, 1.875, 0 ;  /* 0x3f800000ff037435 */ /* 0x000fd400000001ff */
[----:B------:R-:W1:Y:S01]  /*2080*/  @P0 MUFU.RSQ R3, R24 ;  /* 0x0000001800030308 */ /* 0x000e620000001400 */
[C---:B------:R-:W-:Y:S01]  /*2090*/  FADD.FTZ R19, -R4.reuse, R19 ;  /* 0x0000001304137221 */ /* 0x040fe20000010100 */
[----:B------:R-:W-:Y:S01]  /*20a0*/  FADD.FTZ R18, -R4, R18 ;  /* 0x0000001204127221 */ /* 0x000fe20000010100 */
[----:B------:R-:W-:-:S05]  /*20b0*/  SHF.R.U32.HI R13, RZ, 0x2, R5 ;  /* 0x00000002ff0d7819 */ /* 0x000fca0000011605 */
[----:B0-----:R-:W-:Y:S02]  /*20c0*/  IMAD R25, R25, UR8, R13 ;  /* 0x0000000819197c24 */ /* 0x001fe4000f8e020d */
[-C--:B-1----:R-:W-:Y:S01]  /*20d0*/  FMUL.FTZ R15, R18, R3.reuse ;  /* 0x00000003120f7220 */ /* 0x082fe20000410000 */
[----:B--2---:R-:W-:Y:S02]  /*20e0*/  SHF.L.U32 R24, R27, 0x10, RZ ;  /* 0x000000101b187819 */ /* 0x004fe400000006ff */
[----:B---3--:R-:W-:Y:S02]  /*20f0*/  SHF.L.U32 R6, R26, 0x10, RZ ;  /* 0x000000101a067819 */ /* 0x008fe400000006ff */
[----:B----4-:R-:W-:Y:S02]  /*2100*/  SHF.L.U32 R7, R14, 0x10, RZ ;  /* 0x000000100e077819 */ /* 0x010fe400000006ff */
[----:B-----5:R-:W-:Y:S01]  /*2110*/  SHF.L.U32 R5, R12, 0x10, RZ ;  /* 0x000000100c057819 */ /* 0x020fe200000006ff */
[----:B------:R-:W-:-:S04]  /*2120*/  FMUL.FTZ R12, R19, R3 ;  /* 0x00000003130c7220 */ /* 0x000fc80000410000 */
        /* <DEDUP_REMOVED lines=13> */
.L_x_3071:
[----:B------:R-:W0:Y:S01]  /*2200*/  S2R R15, SR_TID.X ;  /* 0x00000000000f7919 */ /* 0x000e220000002100 */
[----:B------:R-:W-:Y:S01]  /*2210*/  ULDC.64 UR4, c[0x0][0x278] ;  /* 0x00009e0000047ab9 */ /* 0x000fe20000000a00 */
[----:B------:R-:W-:Y:S01]  /*2220*/  SHF.R.S32.HI R14, RZ, 0x1f, R25 ;  /* 0x0000001fff0e7819 */ /* 0x000fe20000011419 */
[----:B------:R-:W-:Y:S01]  /*2230*/  BSSY B0, `(.L_x_3072) ;  /* 0x0000010000007945 */ /* 0x000fe20003800000 */
[----:B------:R-:W-:-:S04]  /*2240*/  ISETP.GE.U32.AND P0, PT, R25, UR4, PT ;  /* 0x0000000419007c0c */ /* 0x000fc8000bf06070 */
[----:B------:R-:W-:-:S04]  /*2250*/  ISETP.GE.AND.EX P0, PT, R14, UR5, PT, P0 ;  /* 0x000000050e007c0c */ /* 0x000fc8000bf06300 */
[----:B0-----:R-:W-:-:S13]  /*2260*/  ISETP.GT.U32.OR P0, PT, R15, 0x7f, P0 ;  /* 0x0000007f0f00780c */ /* 0x001fda0000704470 */
        /* <DEDUP_REMOVED lines=12> */
.L_x_3073:
[----:B------:R-:W-:Y:S05]  /*2330*/  BSYNC B0 ;  /* 0x0000000000007941 */ /* 0x000fea0003800000 */
.L_x_3072:
[----:B------:R-:W1:Y:S01]  /*2340*/  S2R R15, SR_TID.X ;  /* 0x00000000000f7919 */ /* 0x000e620000002100 */
[C---:B0-----:R-:W-:Y:S01]  /*2350*/  FADD.FTZ R19, -R4.reuse, R10 ;  /* 0x0000000a04137221 */ /* 0x041fe20000010100 */
[C---:B------:R-:W-:Y:S01]  /*2360*/  FADD.FTZ R18, -R4.reuse, R11 ;  /* 0x0000000b04127221 */ /* 0x040fe20000010100 */
[C---:B------:R-:W-:Y:S01]  /*2370*/  IADD3 R14, R25.reuse, 0x20, RZ ;  /* 0x00000020190e7810 */ /* 0x040fe20007ffe0ff */
[----:B------:R-:W-:Y:S01]  /*2380*/  ULDC.64 UR4, c[0x0][0x278] ;  /* 0x00009e0000047ab9 */ /* 0x000fe20000000a00 */
[C---:B------:R-:W-:Y:S01]  /*2390*/  IADD3 R10, R25.reuse, 0x40, RZ ;  /* 0x00000040190a7810 */ /* 0x040fe20007ffe0ff */
[C---:B------:R-:W-:Y:S01]  /*23a0*/  FADD.FTZ R16, -R4.reuse, R16 ;  /* 0x0000001004107221 */ /* 0x040fe20000010100 */
[----:B------:R-:W-:Y:S01]  /*23b0*/  IADD3 R11, R25, 0x60, RZ ;  /* 0x00000060190b7810 */ /* 0x000fe20007ffe0ff */
[C---:B------:R-:W-:Y:S01]  /*23c0*/  FADD.FTZ R13, -R4.reuse, R17 ;  /* 0x00000011040d7221 */ /* 0x040fe20000010100 */
[C---:B------:R-:W-:Y:S01]  /*23d0*/  FADD.FTZ R8, -R4.reuse, R8 ;  /* 0x0000000804087221 */ /* 0x040fe20000010100 */
[----:B------:R-:W-:Y:S01]  /*23e0*/  FADD.FTZ R9, -R4, R9 ;  /* 0x0000000904097221 */ /* 0x000fe20000010100 */
[----:B------:R-:W-:Y:S01]  /*23f0*/  ISETP.GE.U32.AND P2, PT, R14, UR4, PT ;  /* 0x000000040e007c0c */ /* 0x000fe2000bf46070 */
[-C--:B------:R-:W-:Y:S01]  /*2400*/  FMUL.FTZ R13, R13, R3.reuse ;  /* 0x000000030d0d7220 */ /* 0x080fe20000410000 */
[----:B------:R-:W-:Y:S01]  /*2410*/  ISETP.GE.U32.AND P0, PT, R10, UR4, PT ;  /* 0x000000040a007c0c */ /* 0x000fe2000bf06070 */
[-C--:B------:R-:W-:Y:S01]  /*2420*/  FMUL.FTZ R19, R19, R3.reuse ;  /* 0x0000000313137220 */ /* 0x080fe20000410000 */
[----:B------:R-:W-:Y:S01]  /*2430*/  ISETP.GE.U32.AND P1, PT, R11, UR4, PT ;  /* 0x000000040b007c0c */ /* 0x000fe2000bf26070 */
[----:B------:R-:W-:Y:S01]  /*2440*/  FMUL.FTZ R18, R18, R3 ;  /* 0x0000000312127220 */ /* 0x000fe20000410000 */
[----:B------:R-:W-:-:S02]  /*2450*/  SHF.R.S32.HI R12, RZ, 0x1f, R14 ;  /* 0x0000001fff0c7819 */ /* 0x000fc4000001140e */
[----:B------:R-:W-:Y:S02]  /*2460*/  SHF.R.S32.HI R17, RZ, 0x1f, R10 ;  /* 0x0000001fff117819 */ /* 0x000fe4000001140a */
[----:B------:R-:W-:Y:S02]  /*2470*/  SHF.R.S32.HI R4, RZ, 0x1f, R11 ;  /* 0x0000001fff047819 */ /* 0x000fe4000001140b */
[----:B------:R-:W-:Y:S02]  /*2480*/  ISETP.GE.AND.EX P2, PT, R12, UR5, PT, P2 ;  /* 0x000000050c007c0c */ /* 0x000fe4000bf46320 */
[----:B------:R-:W-:Y:S02]  /*2490*/  ISETP.GE.AND.EX P0, PT, R17, UR5, PT, P0 ;  /* 0x0000000511007c0c */ /* 0x000fe4000bf06300 */
[----:B------:R-:W-:Y:S02]  /*24a0*/  ISETP.GE.AND.EX P1, PT, R4, UR5, PT, P1 ;  /* 0x0000000504007c0c */ /* 0x000fe4000bf26310 */
[----:B-1----:R-:W-:-:S02]  /*24b0*/  ISETP.GT.U32.OR P2, PT, R15, 0x7f, P2 ;  /* 0x0000007f0f00780c */ /* 0x002fc40001744470 */
[C---:B------:R-:W-:Y:S02]  /*24c0*/  ISETP.GT.U32.OR P0, PT, R15.reuse, 0x7f, P0 ;  /* 0x0000007f0f00780c */ /* 0x040fe40000704470 */
[----:B------:R-:W-:Y:S01]  /*24d0*/  ISETP.GT.U32.OR P1, PT, R15, 0x7f, P1 ;  /* 0x0000007f0f00780c */ /* 0x000fe20000f24470 */
[-C--:B------:R-:W-:Y:S01]  /*24e0*/  FMUL.FTZ R15, R16, R3.reuse ;  /* 0x00000003100f7220 */ /* 0x080fe20000410000 */
[-C--:B------:R-:W-:Y:S01]  /*24f0*/  FMUL.FTZ R16, R8, R3.reuse ;  /* 0x0000000308107220 */ /* 0x080fe20000410000 */
[----:B------:R-:W-:Y:S01]  /*2500*/  FMUL.FTZ R3, R9, R3 ;  /* 0x0000000309037220 */ /* 0x000fe20000410000 */
[----:B------:R-:W-:Y:S01]  /*2510*/  FFMA.FTZ R9, R7, R13, R5 ;  /* 0x0000000d07097223 */ /* 0x000fe20000010005 */
[----:B------:R-:W-:Y:S01]  /*2520*/  FFMA.FTZ R8, R24, R15, R6 ;  /* 0x0000000f18087223 */ /* 0x000fe20000010006 */
[----:B------:R-:W-:Y:S07]  /*2530*/  @!P3 BRA `(.L_x_3074) ;  /* 0x000000000028b947 */ /* 0x000fee0003800000 */
        /* <DEDUP_REMOVED lines=10> */
.L_x_3074:
[----:B------:R-:W-:Y:S04]  /*25e0*/  BSSY B0, `(.L_x_3075) ;  /* 0x000000d000007945 */ /* 0x000fe80003800000 */
[----:B------:R-:W-:Y:S05]  /*25f0*/  @P2 BRA `(.L_x_3076) ;  /* 0x00000000002c2947 */ /* 0x000fea0003800000 */
[----:B------:R-:W-:Y:S02]  /*2600*/  ULDC.64 UR4, c[0x0][0x270] ;  /* 0x00009c0000047ab9 */ /* 0x000fe40000000a00 */
[----:B------:R-:W-:Y:S01]  /*2610*/  IMAD R13, R12, UR4, RZ ;  /* 0x000000040c0d7c24 */ /* 0x000fe2000f8e02ff */
[----:B------:R-:W-:-:S03]  /*2620*/  MOV R12, R22 ;  /* 0x00000016000c7202 */ /* 0x000fc60000000f00 */
[----:B------:R-:W-:Y:S01]  /*2630*/  IMAD R15, R14, UR5, R13 ;  /* 0x000000050e0f7c24 */ /* 0x000fe2000f8e020d */
[----:B------:R-:W-:-:S03]  /*2640*/  MOV R13, R21 ;  /* 0x00000015000d7202 */ /* 0x000fc60000000f00 */
[----:B------:R-:W-:Y:S01]  /*2650*/  IMAD.WIDE.U32 R12, R14, UR4, R12 ;  /* 0x000000040e0c7c25 */ /* 0x000fe2000f8e000c */
[----:B------:R-:W-:-:S04]  /*2660*/  ULDC.64 UR4, c[0x0][0x210] ;  /* 0x0000840000047ab9 */ /* 0x000fc80000000a00 */
[----:B------:R-:W-:Y:S02]  /*2670*/  IADD3 R15, R13, R15, RZ ;  /* 0x0000000f0d0f7210 */ /* 0x000fe40007ffe0ff */
[----:B------:R-:W-:-:S04]  /*2680*/  LEA R14, P2, R12, UR4, 0x2 ;  /* 0x000000040c0e7c11 */ /* 0x000fc8000f8410ff */
[----:B------:R-:W-:-:S05]  /*2690*/  LEA.HI.X R15, R12, UR5, R15, 0x2, P2 ;  /* 0x000000050c0f7c11 */ /* 0x000fca00090f140f */
[----:B------:R0:W-:Y:S04]  /*26a0*/  STG.E.64 desc[UR6][R14.64], R8 ;  /* 0x000000080e007986 */ /* 0x0001e8000c101b06 */
.L_x_3076:
[----:B------:R-:W-:Y:S05]  /*26b0*/  BSYNC B0 ;  /* 0x0000000000007941 */ /* 0x000fea0003800000 */
.L_x_3075:
        /* <DEDUP_REMOVED lines=13> */
.L_x_3077:
        /* <DEDUP_REMOVED lines=13> */
.L_x_3079:
[----:B------:R-:W-:Y:S05]  /*2860*/  BSYNC B0 ;  /* 0x0000000000007941 */ /* 0x000fea0003800000 */
.L_x_3078:
        /* <DEDUP_REMOVED lines=13> */
.L_x_3080:
[----:B------:R-:W-:Y:S04]  /*2940*/  BSSY B0, `(.L_x_3081) ;  /* 0x000000c000007945 */ /* 0x000fe80003800000 */
[----:B------:R-:W-:Y:S05]  /*2950*/  @P1 BRA `(.L_x_3082) ;  /* 0x0000000000281947 */ /* 0x000fea0003800000 */
[----:B------:R-:W-:Y:S01]  /*2960*/  ULDC.64 UR4, c[0x0][0x270] ;  /* 0x00009c0000047ab9 */ /* 0x000fe20000000a00 */
[----:B------:R-:W-:Y:S01]  /*2970*/  MOV R20, R22 ;  /* 0x0000001600147202 */ /* 0x000fe20000000f00 */
[----:B------:R-:W-:-:S04]  /*2980*/  IMAD R4, R4, UR4, RZ ;  /* 0x0000000404047c24 */ /* 0x000fc8000f8e02ff */
[----:B------:R-:W-:-:S04]  /*2990*/  IMAD.WIDE.U32 R20, R11, UR4, R20 ;  /* 0x000000040b147c25 */ /* 0x000fc8000f8e0014 */
[----:B------:R-:W-:Y:S01]  /*29a0*/  IMAD R11, R11, UR5, R4 ;  /* 0x000000050b0b7c24 */ /* 0x000fe2000f8e0204 */
[----:B------:R-:W-:Y:S02]  /*29b0*/  ULDC.64 UR4, c[0x0][0x210] ;  /* 0x0000840000047ab9 */ /* 0x000fe40000000a00 */
[----:B------:R-:W-:Y:S02]  /*29c0*/  LEA R4, P0, R20, UR4, 0x2 ;  /* 0x0000000414047c11 */ /* 0x000fe4000f8010ff */
[----:B------:R-:W-:-:S04]  /*29d0*/  IADD3 R11, R21, R11, RZ ;  /* 0x0000000b150b7210 */ /* 0x000fc80007ffe0ff */
[----:B------:R-:W-:-:S05]  /*29e0*/  LEA.HI.X R5, R20, UR5, R11, 0x2, P0 ;  /* 0x0000000514057c11 */ /* 0x000fca00080f140b */
[----:B------:R1:W-:Y:S02]  /*29f0*/  STG.E.64 desc[UR6][R4.64], R6 ;  /* 0x0000000604007986 */ /* 0x0003e4000c101b06 */
.L_x_3082:
[----:B------:R-:W-:Y:S05]  /*2a00*/  BSYNC B0 ;  /* 0x0000000000007941 */ /* 0x000fea0003800000 */
.L_x_3081:
        /* <DEDUP_REMOVED lines=8> */
.L_x_3084:
        /* <DEDUP_REMOVED lines=15> */
.L_x_3397:


//--------------------- .text._Z35group_norm_nhwc_fwd_one_pass_kernelI11Fp32IOBf16WLi256ELi8ELi128EEv26Group_norm_nhwc_fwd_params --------------------------
	.section	.text._Z35group_norm_nhwc_fwd_one_pass_kernelI11Fp32IOBf16WLi256ELi8ELi128EEv26Group_norm_nhwc_fwd_params,"ax",@progbits
	.align	128
        .global         _Z35group_norm_nhwc_fwd_one_pass_kernelI11Fp32IOBf16WLi256ELi8ELi128EEv26Group_norm_nhwc_fwd_params
        .type           _Z35group_norm_nhwc_fwd_one_pass_kernelI11Fp32IOBf16WLi256ELi8ELi128EEv26Group_norm_nhwc_fwd_params,@function
        .size           _Z35group_norm_nhwc_fwd_one_pass_kernelI11Fp32IOBf16WLi256ELi8ELi128EEv26Group_norm_nhwc_fwd_params,(.L_x_3398 - _Z35group_norm_nhwc_fwd_one_pass_kernelI11Fp32IOBf16WLi256ELi8ELi128EEv26Group_norm_nhwc_fwd_params)
        .other          _Z35group_norm_nhwc_fwd_one_pass_kernelI11Fp32IOBf16WLi256ELi8ELi128EEv26Group_norm_nhwc_fwd_params,@"STO_CUDA_ENTRY STV_DEFAULT"
_Z35group_norm_nhwc_fwd_one_pass_kernelI11Fp32IOBf16WLi256ELi8ELi128EEv26Group_norm_nhwc_fwd_params:
.text._Z35group_norm_nhwc_fwd_one_pass_kernelI11Fp32IOBf16WLi256ELi8ELi128EEv26Group_norm_nhwc_fwd_params:
        /* <DEDUP_REMOVED lines=35> */
.L_x_3121:
        /* <DEDUP_REMOVED lines=247> */
.L_x_3086:
[----:B------:R-:W-:Y:S05]  /*11a0*/  BSYNC B0 ;  /* 0x0000000000007941 */ /* 0x000fea0003800000 */
.L_x_3085:
        /* <DEDUP_REMOVED lines=29> */
.L_x_3089:
[----:B------:R-:W2:Y:S04]  /*1380*/  LDG.E.STRONG.GPU R8, desc[UR8][R12.64] ;  /* 0x000000080c087981 */ /* 0x000ea8000c1ef900 */
[----:B--2---:R-:W-:Y:S01]  /*1390*/  CCTL.IVALL ;  /* 0x00000000ff00798f */ /* 0x004fe20002000000 */
[----:B------:R-:W-:Y:S05]  /*13a0*/  YIELD ;  /* 0x0000000000007946 */ /* 0x000fea0003800000 */
[----:B------:R-:W-:-:S13]  /*13b0*/  ISETP.NE.AND P0, PT, R8, R35, PT ;  /* 0x000000230800720c */ /* 0x000fda0003f05270 */
[----:B------:R-:W-:Y:S05]  /*13c0*/  @P0 BRA `(.L_x_3089) ;  /* 0xfffffffc00ec0947 */ /* 0x000fea000383ffff */
.L_x_3088:
        /* <DEDUP_REMOVED lines=17> */
.L_x_3093:
        /* <DEDUP_REMOVED lines=115> */
.L_x_3092:
        /* <DEDUP_REMOVED lines=61> */
.L_x_3094:
[----:B------:R-:W-:-:S13]  /*1fe0*/  ISETP.NE.OR P0, PT, R8, RZ, P0 ;  /* 0x000000ff0800720c */ /* 0x000fda0000705670 */
[----:B------:R-:W-:Y:S05]  /*1ff0*/  @!P0 BRA `(.L_x_3090) ;  /* 0x00000000007c8947 */ /* 0x000fea0003800000 */
.L_x_3091:
        /* <DEDUP_REMOVED lines=31> */
.L_x_3090:
        /* <DEDUP_REMOVED lines=11> */
.L_x_3096:
[----:B------:R-:W-:Y:S05]  /*22a0*/  BSYNC B0 ;  /* 0x0000000000007941 */ /* 0x000fea0003800000 */
.L_x_3095:
        /* <DEDUP_REMOVED lines=16> */
.L_x_3087:
        /* <DEDUP_REMOVED lines=25> */
[----:B------:R-:W2:Y:S04]  /*2540*/  LDG.E.U16 R44, desc[UR8][R14.64] ;  /* 0x000000080e2c7981 */ /* 0x000ea8000c1e1500 */
[----:B------:R-:W3:Y:S04]  /*2550*/  LDG.E.U16 R10, desc[UR8][R12.64] ;  /* 0x000000080c0a7981 */ /* 0x000ee8000c1e1500 */
[----:B------:R0:W4:Y:S04]  /*2560*/  LDG.E.U16 R45, desc[UR8][R12.64+0x2] ;  /* 0x000002080c2d7981 */ /* 0x000128000c1e1500 */
[----:B------:R-:W5:Y:S04]  /*2570*/  LDG.E.U16 R14, desc[UR8][R14.64+0x2] ;  /* 0x000002080e0e7981 */ /* 0x000f68000c1e1500 */
        /* <DEDUP_REMOVED lines=8> */
[----:B0-----:R-:W-:-:S06]  /*2600*/  @P0 FADD.FTZ R12, R8, UR6 ;  /* 0x00000006080c0e21 */ /* 0x001fcc0008010000 */
[----:B------:R-:W0:Y:S01]  /*2610*/  @P0 MUFU.RSQ R12, R12 ;  /* 0x0000000c000c0308 */ /* 0x000e220000001400 */
[----:B------:R-:W-:Y:S01]  /*2620*/  ISETP.NE.AND P6, PT, RZ, UR13, PT ;  /* 0x0000000dff007c0c */ /* 0x000fe2000bfc5270 */
[C---:B------:R-:W-:Y:S01]  /*2630*/  FADD.FTZ R18, -R6.reuse, R18 ;  /* 0x0000001206127221 */ /* 0x040fe20000010100 */
[----:B------:R-:W-:Y:S01]  /*2640*/  FADD.FTZ R19, -R6, R19 ;  /* 0x0000001306137221 */ /* 0x000fe20000010100 */
[----:B------:R-:W-:Y:S01]  /*2650*/  UMOV UR6, 0x3f800000 ;  /* 0x3f80000000067882 */ /* 0x000fe20000000000 */
[----:B0-----:R-:W-:Y:S02]  /*2660*/  @P0 R2UR UR7, R12 ;  /* 0x000000000c0702ca */ /* 0x001fe400000e0000 */
[----:B------:R-:W-:Y:S01]  /*2670*/  IADD3 R8, R3, 0x80, RZ ;  /* 0x0000008003087810 */ /* 0x000fe20007ffe0ff */
[C---:B------:R-:W-:Y:S01]  /*2680*/  FADD.FTZ R20, -R6.reuse, R20 ;  /* 0x0000001406147221 */ /* 0x040fe20000010100 */
[----:B------:R-:W-:Y:S02]  /*2690*/  FADD.FTZ R21, -R6, R21 ;  /* 0x0000001506157221 */ /* 0x000fe40000010100 */
[----:B------:R-:W-:-:S07]  /*26a0*/  ISETP.GE.U32.AND P0, PT, R8, UR16, PT ;  /* 0x0000001008007c0c */ /* 0x000fce000bf06070 */
[----:B------:R-:W-:Y:S02]  /*26b0*/  @UP0 UMOV UR6, UR7 ;  /* 0x0000000700060c82 */ /* 0x000fe40008000000 */
[----:B------:R-:W-:Y:S01]  /*26c0*/  FMUL.FTZ R18, R18, UR6 ;  /* 0x0000000612127c20 */ /* 0x000fe20008410000 */
[----:B------:R-:W-:Y:S01]  /*26d0*/  FMUL.FTZ R19, R19, UR6 ;  /* 0x0000000613137c20 */ /* 0x000fe20008410000 */
[----:B--2---:R-:W-:Y:S02]  /*26e0*/  SHF.L.U32 R33, R44, 0x10, RZ ;  /* 0x000000102c217819 */ /* 0x004fe400000006ff */
[----:B---3--:R-:W-:Y:S02]  /*26f0*/  SHF.L.U32 R10, R10, 0x10, RZ ;  /* 0x000000100a0a7819 */ /* 0x008fe400000006ff */
[----:B----4-:R-:W-:Y:S02]  /*2700*/  SHF.L.U32 R32, R45, 0x10, RZ ;  /* 0x000000102d207819 */ /* 0x010fe400000006ff */
[----:B-----5:R-:W-:Y:S01]  /*2710*/  SHF.L.U32 R35, R14, 0x10, RZ ;  /* 0x000000100e237819 */ /* 0x020fe200000006ff */
[----:B------:R-:W-:-:S04]  /*2720*/  FFMA.FTZ R12, R10, R18, R33 ;  /* 0x000000120a0c7223 */ /* 0x000fc80000010021 */
        /* <DEDUP_REMOVED lines=12> */
.L_x_3097:
        /* <DEDUP_REMOVED lines=13> */
.L_x_3099:
[----:B------:R-:W-:Y:S05]  /*28c0*/  BSYNC B0 ;  /* 0x0000000000007941 */ /* 0x000fea0003800000 */
.L_x_3098:
[----:B------:R-:W-:Y:S01]  /*28d0*/  FMUL.FTZ R20, R20, UR6 ;  /* 0x0000000614147c20 */ /* 0x000fe20008410000 */
[----:B------:R-:W-:Y:S01]  /*28e0*/  FMUL.FTZ R21, R21, UR6 ;  /* 0x0000000615157c20 */ /* 0x000fe20008410000 */
[C---:B------:R-:W-:Y:S01]  /*28f0*/  FADD.FTZ R22, -R6.reuse, R22 ;  /* 0x0000001606167221 */ /* 0x040fe20000010100 */
[----:B------:R-:W-:Y:S01]  /*2900*/  FADD.FTZ R23, -R6, R23 ;  /* 0x0000001706177221 */ /* 0x000fe20000010100 */
        /* <DEDUP_REMOVED lines=13> */
.L_x_3100:
        /* <DEDUP_REMOVED lines=13> */
.L_x_3102:
[----:B------:R-:W-:Y:S05]  /*2ab0*/  BSYNC B0 ;  /* 0x0000000000007941 */ /* 0x000fea0003800000 */
.L_x_3101:
        /* <DEDUP_REMOVED lines=17> */
.L_x_3103:
        /* <DEDUP_REMOVED lines=13> */
.L_x_3105:
[----:B------:R-:W-:Y:S05]  /*2ca0*/  BSYNC B0 ;  /* 0x0000000000007941 */ /* 0x000fea0003800000 */
.L_x_3104:
[----:B------:R-:W-:Y:S01]  /*2cb0*/  FMUL.FTZ R24, R24, UR6 ;  /* 0x0000000618187c20 */ /* 0x000fe20008410000 */
[----:B------:R-:W-:Y:S01]  /*2cc0*/  FMUL.FTZ R25, R25, UR6 ;  /* 0x0000000619197c20 */ /* 0x000fe20008410000 */
[----:B------:R-:W-:Y:S02]  /*2cd0*/  IADD3 R20, R3, 0xa0, RZ ;  /* 0x000000a003147810 */ /* 0x000fe40007ffe0ff */
[----:B------:R-:W-:Y:S01]  /*2ce0*/  SHF.R.S32.HI R21, RZ, 0x1f, R8 ;  /* 0x0000001fff157819 */ /* 0x000fe20000011408 */
        /* <DEDUP_REMOVED lines=13> */
.L_x_3106:
        /* <DEDUP_REMOVED lines=15> */
.L_x_3108:
[----:B------:R-:W-:Y:S05]  /*2eb0*/  BSYNC B0 ;  /* 0x0000000000007941 */ /* 0x000fea0003800000 */
.L_x_3107:
[C---:B------:R-:W-:Y:S01]  /*2ec0*/  FADD.FTZ R16, -R6.reuse, R16 ;  /* 0x0000001006107221 */ /* 0x040fe20000010100 */
[----:B------:R-:W-:Y:S01]  /*2ed0*/  FADD.FTZ R17, -R6, R17 ;  /* 0x0000001106117221 */ /* 0x000fe20000010100 */
[----:B------:R-:W-:Y:S02]  /*2ee0*/  ISETP.GE.U32.AND P5, PT, R20, UR16, PT ;  /* 0x0000001014007c0c */ /* 0x000fe4000bfa6070 */
[----:B0-----:R-:W-:Y:S01]  /*2ef0*/  SHF.R.S32.HI R19, RZ, 0x1f, R20 ;  /* 0x0000001fff137819 */ /* 0x001fe20000011414 */
[----:B------:R-:W-:Y:S01]  /*2f00*/  FMUL.FTZ R16, R16, UR6 ;  /* 0x0000000610107c20 */ /* 0x000fe20008410000 */
[----:B------:R-:W-:Y:S01]  /*2f10*/  ISETP.GE.AND.EX P0, PT, R21, UR17, PT, P0 ;  /* 0x0000001115007c0c */ /* 0x000fe2000bf06300 */
[----:B------:R-:W-:Y:S01]  /*2f20*/  FMUL.FTZ R17, R17, UR6 ;  /* 0x0000000611117c20 */ /* 0x000fe20008410000 */
[----:B------:R-:W-:Y:S01]  /*2f30*/  ISETP.GE.AND.EX P5, PT, R19, UR17, PT, P5 ;  /* 0x0000001113007c0c */ /* 0x000fe2000bfa6350 */
[----:B------:R-:W-:Y:S01]  /*2f40*/  FFMA.FTZ R12, R10, R16, R33 ;  /* 0x000000100a0c7223 */ /* 0x000fe20000010021 */
[----:B------:R-:W-:Y:S01]  /*2f50*/  ISETP.LT.U32.AND P0, PT, R2, 0x80, !P0 ;  /* 0x000000800200780c */ /* 0x000fe20004701070 */
[----:B------:R-:W-:Y:S01]  /*2f60*/  FFMA.FTZ R13, R32, R17, R35 ;  /* 0x00000011200d7223 */ /* 0x000fe20000010023 */
        /* <DEDUP_REMOVED lines=12> */
.L_x_3109:
        /* <DEDUP_REMOVED lines=13> */
.L_x_3111:
[----:B------:R-:W-:Y:S05]  /*3100*/  BSYNC B0 ;  /* 0x0000000000007941 */ /* 0x000fea0003800000 */
.L_x_3110:
[C---:B------:R-:W-:Y:S01]  /*3110*/  FADD.FTZ R26, -R6.reuse, R26 ;  /* 0x0000001a061a7221 */ /* 0x040fe20000010100 */
[----:B------:R-:W-:Y:S01]  /*3120*/  FADD.FTZ R27, -R6, R27 ;  /* 0x0000001b061b7221 */ /* 0x000fe20000010100 */
[----:B------:R-:W-:Y:S02]  /*3130*/  ISETP.GE.U32.AND P0, PT, R18, UR16, PT ;  /* 0x0000001012007c0c */ /* 0x000fe4000bf06070 */
[----:B------:R-:W-:Y:S01]  /*3140*/  FMUL.FTZ R26, R26, UR6 ;  /* 0x000000061a1a7c20 */ /* 0x000fe20008410000 */
[----:B------:R-:W-:Y:S01]  /*3150*/  FMUL.FTZ R27, R27, UR6 ;  /* 0x000000061b1b7c20 */ /* 0x000fe20008410000 */
[----:B------:R-:W-:Y:S02]  /*3160*/  ISETP.LT.U32.AND P5, PT, R2, 0x80, !P5 ;  /* 0x000000800200780c */ /* 0x000fe40006fa1070 */
[----:B------:R-:W-:Y:S01]  /*3170*/  IADD3 R8, R3, 0xe0, RZ ;  /* 0x000000e003087810 */ /* 0x000fe20007ffe0ff */
[----:B0-----:R-:W-:Y:S01]  /*3180*/  FFMA.FTZ R12, R10, R26, R33 ;  /* 0x0000001a0a0c7223 */ /* 0x001fe20000010021 */
        /* <DEDUP_REMOVED lines=12> */
.L_x_3112:
        /* <DEDUP_REMOVED lines=13> */
.L_x_3114:
[----:B------:R-:W-:Y:S05]  /*3320*/  BSYNC B0 ;  /* 0x0000000000007941 */ /* 0x000fea0003800000 */
.L_x_3113:
[----:B------:R-:W-:Y:S01]  /*3330*/  ISETP.GE.U32.AND P5, PT, R8, UR16, PT ;  /* 0x0000001008007c0c */ /* 0x000fe2000bfa6070 */
[C---:B------:R-:W-:Y:S01]  /*3340*/  FADD.FTZ R28, -R6.reuse, R28 ;  /* 0x0000001c061c7221 */ /* 0x040fe20000010100 */
[----:B------:R-:W-:Y:S01]  /*3350*/  SHF.R.S32.HI R19, RZ, 0x1f, R18 ;  /* 0x0000001fff137819 */ /* 0x000fe20000011412 */
[C---:B------:R-:W-:Y:S01]  /*3360*/  FADD.FTZ R29, -R6.reuse, R29 ;  /* 0x0000001d061d7221 */ /* 0x040fe20000010100 */
[----:B------:R-:W-:Y:S01]  /*3370*/  SHF.R.S32.HI R14, RZ, 0x1f, R8 ;  /* 0x0000001fff0e7819 */ /* 0x000fe20000011408 */
[C---:B------:R-:W-:Y:S01]  /*3380*/  FADD.FTZ R30, -R6.reuse, R30 ;  /* 0x0000001e061e7221 */ /* 0x040fe20000010100 */
[----:B------:R-:W-:Y:S01]  /*3390*/  ISETP.GE.AND.EX P0, PT, R19, UR17, PT, P0 ;  /* 0x0000001113007c0c */ /* 0x000fe2000bf06300 */
[----:B------:R-:W-:Y:S01]  /*33a0*/  FADD.FTZ R6, -R6, R31 ;  /* 0x0000001f06067221 */ /* 0x000fe20000010100 */
[----:B------:R-:W-:Y:S01]  /*33b0*/  ISETP.GE.AND.EX P5, PT, R14, UR17, PT, P5 ;  /* 0x000000110e007c0c */ /* 0x000fe2000bfa6350 */
[----:B------:R-:W-:Y:S01]  /*33c0*/  FMUL.FTZ R28, R28, UR6 ;  /* 0x000000061c1c7c20 */ /* 0x000fe20008410000 */
[----:B------:R-:W-:Y:S01]  /*33d0*/  FMUL.FTZ R29, R29, UR6 ;  /* 0x000000061d1d7c20 */ /* 0x000fe20008410000 */
[----:B------:R-:W-:Y:S01]  /*33e0*/  ISETP.LT.U32.AND P0, PT, R2, 0x80, !P0 ;  /* 0x000000800200780c */ /* 0x000fe20004701070 */
[----:B------:R-:W-:Y:S01]  /*33f0*/  FMUL.FTZ R30, R30, UR6 ;  /* 0x000000061e1e7c20 */ /* 0x000fe20008410000 */
[----:B------:R-:W-:Y:S01]  /*3400*/  ISETP.LT.U32.AND P5, PT, R2, 0x80, !P5 ;  /* 0x000000800200780c */ /* 0x000fe20006fa1070 */
[----:B------:R-:W-:Y:S01]  /*3410*/  FMUL.FTZ R21, R6, UR6 ;  /* 0x0000000606157c20 */ /* 0x000fe20008410000 */
[----:B0-----:R-:W-:Y:S01]  /*3420*/  FFMA.FTZ R12, R10, R28, R33 ;  /* 0x0000001c0a0c7223 */ /* 0x001fe20000010021 */
        /* <DEDUP_REMOVED lines=12> */
.L_x_3115:
        /* <DEDUP_REMOVED lines=13> */
.L_x_3117:
[----:B------:R-:W-:Y:S05]  /*35c0*/  BSYNC B0 ;  /* 0x0000000000007941 */ /* 0x000fea0003800000 */
.L_x_3116:
        /* <DEDUP_REMOVED lines=13> */
.L_x_3118:
        /* <DEDUP_REMOVED lines=12> */
.L_x_3120:
[----:B------:R-:W-:Y:S05]  /*3760*/  BSYNC B0 ;  /* 0x0000000000007941 */ /* 0x000fea0003800000 */
.L_x_3119:
[----:B------:R-:W-:Y:S02]  /*3770*/  UIADD3 UR11, UR12, UR11, URZ ;  /* 0x0000000b0c0b7290 */ /* 0x000fe4000fffe03f */
[----:B------:R-:W-:Y:S02]  /*3780*/  UIADD3 UR4, UR4, 0x1, URZ ;  /* 0x0000000104047890 */ /* 0x000fe4000fffe03f */
[----:B------:R-:W-:-:S06]  /*3790*/  UISETP.GE.AND UP0, UPT, UR11, UR5, UPT ;  /* 0x000000050b00728c */ /* 0x000fcc000bf06270 */
[----:B------:R-:W-:-:S13]  /*37a0*/  PLOP3.LUT P0, PT, PT, PT, UP0, 0x80, 0x0 ;  /* 0x000000000000781c */ /* 0x000fda0003f0f008 */
[----:B------:R-:W-:Y:S05]  /*37b0*/  @!P0 BRA `(.L_x_3121) ;  /* 0xffffffc8009c8947 */ /* 0x000fea000383ffff */
[----:B------:R-:W-:Y:S05]  /*37c0*/  EXIT ;  /* 0x000000000000794d */ /* 0x000fea0003800000 */
.L_x_3122:
        /* <DEDUP_REMOVED lines=11> */
.L_x_3398:


//--------------------- .text._Z35group_norm_nhwc_fwd_one_pass_kernelI11Fp32IOBf16WLi512ELi8ELi128EEv26Group_norm_nhwc_fwd_params --------------------------
	.section	.text._Z35group_norm_nhwc_fwd_one_pass_kernelI11Fp32IOBf16WLi512ELi8ELi128EEv26Group_norm_nhwc_fwd_params,"ax",@progbits
	.align	128
        .global         _Z35group_norm_nhwc_fwd_one_pass_kernelI11Fp32IOBf16WLi512ELi8ELi128EEv26Group_norm_nhwc_fwd_params
        .type           _Z35group_norm_nhwc_fwd_one_pass_kernelI11Fp32IOBf16WLi512ELi8ELi128EEv26Group_norm_nhwc_fwd_params,@function
        .size           _Z35group_norm_nhwc_fwd_one_pass_kernelI11Fp32IOBf16WLi512ELi8ELi128EEv26Group_norm_nhwc_fwd_params,(.L_x_3399 - _Z35group_norm_nhwc_fwd_one_pass_kernelI11Fp32IOBf16WLi512ELi8ELi128EEv26Group_norm_nhwc_fwd_params)
        .other          _Z35group_norm_nhwc_fwd_one_pass_kernelI11Fp32IOBf16WLi512ELi8ELi128EEv26Group_norm_nhwc_fwd_params,@"STO_CUDA_ENTRY STV_DEFAULT"
_Z35group_norm_nhwc_fwd_one_pass_kernelI11Fp32IOBf16WLi512ELi8ELi128EEv26Group_norm_nhwc_fwd_params:
.text._Z35group_norm_nhwc_fwd_one_pass_kernelI11Fp32IOBf16WLi512ELi8ELi128EEv26Group_norm_nhwc_fwd_params:
        /* <DEDUP_REMOVED lines=12> */
[----:B------:R-:W-:Y:S01]  /*00c0*/  R2UR UR11, R0 ;  /* 0x00000000000b72ca */ /* 0x000fe200000e0000 */
        /* <DEDUP_REMOVED lines=12> */
[----:B------:R-:W-:Y:S02]  /*0190*/  ISETP.LT.U32.AND P1, PT, R4, UR6, PT ;  /* 0x0000000604007c0c */ /* 0x000fe4000bf21070 */
[----:B------:R-:W-:-:S02]  /*01a0*/  SHF.R.S32.HI R3, RZ, 0x1f, R3 ;  /* 0x0000001fff037819 */ /* 0x000fc40000011403 */
[----:B------:R-:W-:Y:S02]  /*01b0*/  SHF.R.S32.HI R4, RZ, 0x1f, R4 ;  /* 0x0000001fff047819 */ /* 0x000fe40000011404 */
[----:B------:R-:W-:Y:S02]  /*01c0*/  ISETP.LT.AND.EX P0, PT, R3, UR7, !P6, P0 ;  /* 0x0000000703007c0c */ /* 0x000fe4000f701300 */
[----:B------:R-:W-:Y:S02]  /*01d0*/  ISETP.LT.AND.EX P1, PT, R4, UR7, !P6, P1 ;  /* 0x0000000704007c0c */ /* 0x000fe4000f721310 */
[C---:B------:R-:W-:Y:S02]  /*01e0*/  IADD3 R5, R2.reuse, 0x100, RZ ;  /* 0x0000010002057810 */ /* 0x040fe40007ffe0ff */
[----:B------:R-:W-:Y:S02]  /*01f0*/  IADD3 R3, R2, 0x120, RZ ;  /* 0x0000012002037810 */ /* 0x000fe40007ffe0ff */
[----:B------:R-:W-:-:S02]  /*0200*/  P2R R9, PR, RZ, 0x2 ;  /* 0x00000002ff097803 */ /* 0x000fc40000000000 */
[----:B------:R-:W-:Y:S02]  /*0210*/  ISETP.LT.U32.AND P2, PT, R5, UR6, PT ;  /* 0x0000000605007c0c */ /* 0x000fe4000bf41070 */
[----:B------:R-:W-:Y:S02]  /*0220*/  ISETP.LT.U32.AND P1, PT, R3, UR6, PT ;  /* 0x0000000603007c0c */ /* 0x000fe4000bf21070 */
[----:B------:R-:W-:Y:S02]  /*0230*/  SHF.R.S32.HI R5, RZ, 0x1f, R5 ;  /* 0x0000001fff057819 */ /* 0x000fe40000011405 */
[----:B------:R-:W-:Y:S02]  /*0240*/  SHF.R.S32.HI R3, RZ, 0x1f, R3 ;  /* 0x0000001fff037819 */ /* 0x000fe40000011403 */
[C---:B------:R-:W-:Y:S02]  /*0250*/  IADD3 R4, R2.reuse, 0x140, RZ ;  /* 0x0000014002047810 */ /* 0x040fe40007ffe0ff */
[----:B------:R-:W-:-:S02]  /*0260*/  IADD3 R6, R2, 0x180, RZ ;  /* 0x0000018002067810 */ /* 0x000fc40007ffe0ff */
[----:B------:R-:W-:Y:S02]  /*0270*/  SHF.R.S32.HI R7, RZ, 0x1f, R2 ;  /* 0x0000001fff077819 */ /* 0x000fe40000011402 */
[----:B------:R-:W-:Y:S02]  /*0280*/  ISETP.LT.U32.AND P5, PT, R2, UR6, PT ;  /* 0x0000000602007c0c */ /* 0x000fe4000bfa1070 */
[----:B------:R-:W-:Y:S02]  /*0290*/  P2R R60, PR, RZ, 0x1 ;  /* 0x00000001ff3c7803 */ /* 0x000fe40000000000 */
[----:B------:R-:W-:Y:S02]  /*02a0*/  ISETP.LT.AND.EX P0, PT, R5, UR7, !P6, P2 ;  /* 0x0000000705007c0c */ /* 0x000fe4000f701320 */
[----:B------:R-:W-:Y:S02]  /*02b0*/  ISETP.LT.AND.EX P1, PT, R3, UR7, !P6, P1 ;  /* 0x0000000703007c0c */ /* 0x000fe4000f721310 */
[----:B------:R-:W-:-:S02]  /*02c0*/  ISETP.LT.U32.AND P2, PT, R4, UR6, PT ;  /* 0x0000000604007c0c */ /* 0x000fc4000bf41070 */
[----:B------:R-:W-:Y:S02]  /*02d0*/  SHF.R.S32.HI R3, RZ, 0x1f, R6 ;  /* 0x0000001fff037819 */ /* 0x000fe40000011406 */
[----:B------:R-:W-:Y:S02]  /*02e0*/  ISETP.LT.U32.AND P4, PT, R6, UR6, PT ;  /* 0x0000000606007c0c */ /* 0x000fe4000bf81070 */
[----:B------:R-:W-:Y:S02]  /*02f0*/  SHF.R.S32.HI R4, RZ, 0x1f, R4 ;  /* 0x0000001fff047819 */ /* 0x000fe40000011404 */
        /* <DEDUP_REMOVED lines=32> */
[----:B------:R-:W-:Y:S02]  /*0500*/  SHF.R.S32.HI R10, RZ, 0x5, R10 ;  /* 0x00000005ff0a7819 */ /* 0x000fe4000001140a */
[----:B------:R-:W-:-:S02]  /*0510*/  ISETP.LT.AND.EX P5, PT, R8, UR7, !P6, P5 ;  /* 0x0000000708007c0c */ /* 0x000fc4000f7a1350 */
[C---:B------:R-:W-:Y:S02]  /*0520*/  IADD3 R62, R2.reuse, 0x1e0, RZ ;  /* 0x000001e0023e7810 */ /* 0x040fe40007ffe0ff */
[----:B------:R-:W-:Y:S02]  /*0530*/  P2R R8, PR, RZ, 0x20 ;  /* 0x00000020ff087803 */ /* 0x000fe40000000000 */
[----:B------:R-:W-:Y:S01]  /*0540*/  IADD3 R61, R2, 0x1c0, RZ ;  /* 0x000001c0023d7810 */ /* 0x000fe20007ffe0ff */
[----:B0-----:R-:W-:-:S06]  /*0550*/  ULEA UR4, UR6, UR4, 0x18 ;  /* 0x0000000406047291 */ /* 0x001fcc000f8ec03f */
[----:B------:R-:W-:Y:S01]  /*0560*/  LEA R63, R10, UR4, 0x3 ;  /* 0x000000040a3f7c11 */ /* 0x000fe2000f8e18ff */
[----:B------:R-:W-:Y:S01]  /*0570*/  UMOV UR4, URZ ;  /* 0x0000003f00047c82 */ /* 0x000fe20008000000 */
[----:B------:R-:W-:-:S07]  /*0580*/  SHF.R.S32.HI R10, RZ, 0x1f, R62 ;  /* 0x0000001fff0a7819 */ /* 0x000fce000001143e */
.L_x_3183:
[----:B0-----:R-:W0:Y:S01]  /*0590*/  LDC R19, c[0x0][0x288] ;  /* 0x0000a200ff137b82 */ /* 0x001e220000000800 */
[----:B------:R-:W-:Y:S01]  /*05a0*/  ISETP.NE.AND P6, PT, R3, RZ, PT ;  /* 0x000000ff0300720c */ /* 0x000fe20003fc5270 */
[----:B------:R-:W-:Y:S01]  /*05b0*/  ULDC.64 UR6, c[0x0][0x280] ;  /* 0x0000a00000067ab9 */ /* 0x000fe20000000a00 */
[----:B------:R-:W-:Y:S02]  /*05c0*/  SHF.R.S32.HI R18, RZ, 0x1f, R2 ;  /* 0x0000001fff127819 */ /* 0x000fe40000011402 */
[----:B------:R-:W-:Y:S02]  /*05d0*/  P2R R15, PR, RZ, 0x8 ;  /* 0x00000008ff0f7803 */ /* 0x000fe40000000000 */
[----:B------:R-:W-:Y:S01]  /*05e0*/  ISETP.NE.AND P3, PT, R4, RZ, PT ;  /* 0x000000ff0400720c */ /* 0x000fe20003f65270 */
[----:B------:R-:W1:Y:S01]  /*05f0*/  @P0 LDC.64 R28, c[0x0][0x220] ;  /* 0x00008800ff1c0b82 */ /* 0x000e620000000a00 */
[----:B------:R-:W-:Y:S02]  /*0600*/  P2R R14, PR, RZ, 0x10 ;  /* 0x00000010ff0e7803 */ /* 0x000fe40000000000 */
[----:B------:R-:W-:-:S02]  /*0610*/  ISETP.NE.AND P4, PT, R5, RZ, PT ;  /* 0x000000ff0500720c */ /* 0x000fc40003f85270 */
[----:B------:R-:W-:Y:S02]  /*0620*/  IADD3 R22, R2, 0x1a0, RZ ;  /* 0x000001a002167810 */ /* 0x000fe40007ffe0ff */
[----:B------:R-:W-:Y:S01]  /*0630*/  SHF.R.S32.HI R23, RZ, 0x1f, R62 ;  /* 0x0000001fff177819 */ /* 0x000fe2000001143e */
[----:B------:R-:W2:Y:S01]  /*0640*/  @P6 LDC.64 R36, c[0x0][0x220] ;  /* 0x00008800ff246b82 */ /* 0x000ea20000000a00 */
[----:B------:R-:W-:Y:S02]  /*0650*/  SHF.R.S32.HI R20, RZ, 0x1f, R22 ;  /* 0x0000001fff147819 */ /* 0x000fe40000011416 */
[----:B------:R-:W-:Y:S02]  /*0660*/  P2R R57, PR, RZ, 0x2 ;  /* 0x00000002ff397803 */ /* 0x000fe40000000000 */
[----:B0-----:R-:W-:-:S03]  /*0670*/  IABS R13, R19 ;  /* 0x00000013000d7213 */ /* 0x001fc60000000000 */
        /* <DEDUP_REMOVED lines=13> */
[----:B------:R-:W-:-:S05]  /*0750*/  LOP3.LUT R10, R19, UR11, RZ, 0x3c, !PT ;  /* 0x0000000b130a7c12 */ /* 0x000fca000f8e3cff */
        /* <DEDUP_REMOVED lines=31> */
[----:B------:R-:W-:Y:S02]  /*0950*/  @P6 MOV R32, R26 ;  /* 0x0000001a00206202 */ /* 0x000fe40000000f00 */
[----:B------:R-:W-:-:S03]  /*0960*/  @P1 MOV R17, R33 ;  /* 0x0000002100111202 */ /* 0x000fc60000000f00 */
        /* <DEDUP_REMOVED lines=54> */
[----:B------:R-:W-:Y:S02]  /*0cd0*/  ISETP.NE.AND P3, PT, R15, RZ, PT ;  /* 0x000000ff0f00720c */ /* 0x000fe40003f65270 */
[----:B------:R-:W-:-:S11]  /*0ce0*/  IADD3 R15, R2, 0xe0, RZ ;  /* 0x000000e0020f7810 */ /* 0x000fd60007ffe0ff */
[----:B------:R-:W1:Y:S01]  /*0cf0*/  @P3 LDC.64 R44, c[0x0][0x220] ;  /* 0x00008800ff2c3b82 */ /* 0x000e620000000a00 */
[----:B0-----:R-:W-:-:S04]  /*0d00*/  @P4 IMAD R12, R16, R10, RZ ;  /* 0x0000000a100c4224 */ /* 0x001fc800078e02ff */
        /* <DEDUP_REMOVED lines=18> */
[----:B------:R-:W-:Y:S02]  /*0e30*/  SHF.R.S32.HI R13, RZ, 0x1f, R15 ;  /* 0x0000001fff0d7819 */ /* 0x000fe4000001140f */
[----:B------:R-:W-:Y:S02]  /*0e40*/  @P6 LEA.HI.X R51, R12, R51, R10, 0x2, P5 ;  /* 0x000000330c336211 */ /* 0x000fe400028f140a */
[----:B------:R-:W0:Y:S02]  /*0e50*/  @P0 LDC.64 R10, c[0x0][0x270] ;  /* 0x00009c00ff0a0b82 */ /* 0x000e240000000a00 */
[----:B0-----:R-:W-:Y:S01]  /*0e60*/  @P0 IMAD R12, R13, R10, RZ ;  /* 0x0000000a0d0c0224 */ /* 0x001fe200078e02ff */
[----:B------:R-:W-:-:S03]  /*0e70*/  @P0 MOV R13, R33 ;  /* 0x00000021000d0202 */ /* 0x000fc60000000f00 */
[----:B------:R-:W-:Y:S01]  /*0e80*/  @P0 IMAD R11, R15, R11, R12 ;  /* 0x0000000b0f0b0224 */ /* 0x000fe200078e020c */
[----:B------:R-:W-:-:S05]  /*0e90*/  @P0 MOV R12, R26 ;  /* 0x0000001a000c0202 */ /* 0x000fca0000000f00 */
[----:B------:R-:W-:Y:S02]  /*0ea0*/  @P0 IMAD.WIDE.U32 R12, R15, R10, R12 ;  /* 0x0000000a0f0c0225 */ /* 0x000fe400078e000c */
[----:B------:R-:W0:Y:S03]  /*0eb0*/  @P1 LDC.64 R14, c[0x0][0x270] ;  /* 0x00009c00ff0e1b82 */ /* 0x000e260000000a00 */
[----:B------:R-:W-:Y:S02]  /*0ec0*/  @P0 IADD3 R10, R13, R11, RZ ;  /* 0x0000000b0d0a0210 */ /* 0x000fe40007ffe0ff */
[----:B------:R-:W-:Y:S02]  /*0ed0*/  SHF.R.S32.HI R13, RZ, 0x1f, R19 ;  /* 0x0000001fff0d7819 */ /* 0x000fe40000011413 */
[----:B------:R-:W-:-:S04]  /*0ee0*/  @P0 LEA R28, P5, R12, R28, 0x2 ;  /* 0x0000001c0c1c0211 */ /* 0x000fc800078a10ff */
[----:B------:R-:W-:Y:S02]  /*0ef0*/  @P0 LEA.HI.X R29, R12, R29, R10, 0x2, P5 ;  /* 0x0000001d0c1d0211 */ /* 0x000fe400028f140a */
[----:B------:R-:W-:Y:S02]  /*0f00*/  P2R R12, PR, RZ, 0x1 ;  /* 0x00000001ff0c7803 */ /* 0x000fe40000000000 */
[----:B------:R-:W-:-:S04]  /*0f10*/  ISETP.NE.AND P0, PT, R7, RZ, PT ;  /* 0x000000ff0700720c */ /* 0x000fc80003f05270 */
[----:B------:R-:W-:Y:S02]  /*0f20*/  P2R R59, PR, RZ, 0x1 ;  /* 0x00000001ff3b7803 */ /* 0x000fe40000000000 */
[----:B------:R-:W-:Y:S01]  /*0f30*/  ISETP.NE.AND P0, PT, R6, RZ, PT ;  /* 0x000000ff0600720c */ /* 0x000fe20003f05270 */
[----:B0-----:R-:W-:-:S03]  /*0f40*/  @P1 IMAD R16, R13, R14, RZ ;  /* 0x0000000e0d101224 */ /* 0x001fc600078e02ff */
[----:B------:R-:W-:Y:S02]  /*0f50*/  P2R R11, PR, RZ, 0x1 ;  /* 0x00000001ff0b7803 */ /* 0x000fe40000000000 */
[----:B------:R-:W-:Y:S01]  /*0f60*/  ISETP.NE.AND P0, PT, R5, RZ, PT ;  /* 0x000000ff0500720c */ /* 0x000fe20003f05270 */
[C---:B------:R-:W-:Y:S01]  /*0f70*/  @P1 IMAD R13, R19.reuse, R15, R16 ;  /* 0x0000000f130d1224 */ /* 0x040fe200078e0210 */
[----:B------:R-:W-:Y:S02]  /*0f80*/  @P1 MOV R16, R26 ;  /* 0x0000001a00101202 */ /* 0x000fe40000000f00 */
[----:B------:R-:W-:Y:S02]  /*0f90*/  P2R R10, PR, RZ, 0x1 ;  /* 0x00000001ff0a7803 */ /* 0x000fe40000000000 */
[----:B------:R-:W-:Y:S01]  /*0fa0*/  ISETP.NE.AND P0, PT, R4, RZ, PT ;  /* 0x000000ff0400720c */ /* 0x000fe20003f05270 */
[----:B------:R-:W-:Y:S01]  /*0fb0*/  @P1 IMAD.WIDE.U32 R16, R19, R14, R16 ;  /* 0x0000000e13101225 */ /* 0x000fe200078e0010 */
[----:B------:R-:W-:Y:S01]  /*0fc0*/  IADD3 R19, R2, 0x140, RZ ;  /* 0x0000014002137810 */ /* 0x000fe20007ffe0ff */
[----:B------:R-:W0:Y:S01]  /*0fd0*/  @P2 LDC.64 R14, c[0x0][0x270] ;  /* 0x00009c00ff0e2b82 */ /* 0x000e220000000a00 */
[----:B------:R-:W-:-:S02]  /*0fe0*/  P2R R58, PR, RZ, 0x1 ;  /* 0x00000001ff3a7803 */ /* 0x000fc40000000000 */
[----:B------:R-:W-:Y:S02]  /*0ff0*/  @P1 IADD3 R13, R17, R13, RZ ;  /* 0x0000000d110d1210 */ /* 0x000fe40007ffe0ff */
[C---:B-----5:R-:W-:Y:S02]  /*1000*/  @P1 LEA R54, P5, R16.reuse, R54, 0x2 ;  /* 0x0000003610361211 */ /* 0x060fe400078a10ff */
[----:B------:R-:W-:Y:S02]  /*1010*/  @P2 MOV R17, R33 ;  /* 0x0000002100112202 */ /* 0x000fe40000000f00 */
[----:B------:R-:W-:Y:S02]  /*1020*/  @P1 LEA.HI.X R55, R16, R55, R13, 0x2, P5 ;  /* 0x0000003710371211 */ /* 0x000fe400028f140d */
[----:B------:R-:W-:Y:S02]  /*1030*/  SHF.R.S32.HI R13, RZ, 0x1f, R19 ;  /* 0x0000001fff0d7819 */ /* 0x000fe40000011413 */
[----:B------:R-:W-:-:S04]  /*1040*/  ISETP.NE.AND P0, PT, R3, RZ, PT ;  /* 0x000000ff0300720c */ /* 0x000fc80003f05270 */
[----:B------:R-:W-:Y:S01]  /*1050*/  P2R R56, PR, RZ, 0x1 ;  /* 0x00000001ff387803 */ /* 0x000fe20000000000 */
[----:B0-----:R-:W-:-:S04]  /*1060*/  @P2 IMAD R16, R13, R14, RZ ;  /* 0x0000000e0d102224 */ /* 0x001fc800078e02ff */
[----:B------:R-:W-:Y:S01]  /*1070*/  @P2 IMAD R13, R19, R15, R16 ;  /* 0x0000000f130d2224 */ /* 0x000fe200078e0210 */
[----:B------:R-:W-:-:S05]  /*1080*/  @P2 MOV R16, R26 ;  /* 0x0000001a00102202 */ /* 0x000fca0000000f00 */
[----:B------:R-:W-:Y:S02]  /*1090*/  @P2 IMAD.WIDE.U32 R16, R19, R14, R16 ;  /* 0x0000000e13102225 */ /* 0x000fe400078e0010 */
[----:B------:R-:W0:Y:S03]  /*10a0*/  @P3 LDC.64 R14, c[0x0][0x270] ;  /* 0x00009c00ff0e3b82 */ /* 0x000e260000000a00 */
[----:B------:R-:W-:Y:S02]  /*10b0*/  @P2 IADD3 R13, R17, R13, RZ ;  /* 0x0000000d110d2210 */ /* 0x000fe40007ffe0ff */
[----:B------:R-:W-:-:S04]  /*10c0*/  @P2 LEA R48, P5, R16, R48, 0x2 ;  /* 0x0000003010302211 */ /* 0x000fc800078a10ff */
[----:B------:R-:W-:Y:S02]  /*10d0*/  @P2 LEA.HI.X R49, R16, R49, R13, 0x2, P5 ;  /* 0x0000003110312211 */ /* 0x000fe400028f140d */
[----:B------:R-:W-:-:S04]  /*10e0*/  IADD3 R13, R2, 0x160, RZ ;  /* 0x00000160020d7810 */ /* 0x000fc80007ffe0ff */
[----:B------:R-:W-:-:S05]  /*10f0*/  SHF.R.S32.HI R17, RZ, 0x1f, R13 ;  /* 0x0000001fff117819 */ /* 0x000fca000001140d */
[----:B0-----:R-:W-:Y:S01]  /*1100*/  @P3 IMAD R16, R17, R14, RZ ;  /* 0x0000000e11103224 */ /* 0x001fe200078e02ff */
[----:B------:R-:W-:-:S03]  /*1110*/  @P3 MOV R17, R33 ;  /* 0x0000002100113202 */ /* 0x000fc60000000f00 */
[----:B------:R-:W-:Y:S01]  /*1120*/  @P3 IMAD R15, R13, R15, R16 ;  /* 0x0000000f0d0f3224 */ /* 0x000fe200078e0210 */
[----:B------:R-:W-:-:S05]  /*1130*/  @P3 MOV R16, R26 ;  /* 0x0000001a00103202 */ /* 0x000fca0000000f00 */
[----:B------:R-:W-:-:S05]  /*1140*/  @P3 IMAD.WIDE.U32 R16, R13, R14, R16 ;  /* 0x0000000e0d103225 */ /* 0x000fca00078e0010 */
[----:B------:R-:W-:Y:S02]  /*1150*/  @P3 IADD3 R13, R17, R15, RZ ;  /* 0x0000000f110d3210 */ /* 0x000fe40007ffe0ff */
[----:B------:R-:W0:Y:S01]  /*1160*/  @P4 LDC.64 R14, c[0x0][0x270] ;  /* 0x00009c00ff0e4b82 */ /* 0x000e220000000a00 */
[C---:B-1----:R-:W-:Y:S02]  /*1170*/  @P3 LEA R44, P5, R16.reuse, R44, 0x2 ;  /* 0x0000002c102c3211 */ /* 0x042fe400078a10ff */
[----:B------:R-:W-:Y:S02]  /*1180*/  SHF.R.S32.HI R17, RZ, 0x1f, R18 ;  /* 0x0000001fff117819 */ /* 0x000fe40000011412 */
[----:B------:R-:W-:Y:S02]  /*1190*/  @P3 LEA.HI.X R45, R16, R45, R13, 0x2, P5 ;  /* 0x0000002d102d3211 */ /* 0x000fe400028f140d */
[----:B------:R-:W-:Y:S02]  /*11a0*/  P2R R13, PR, RZ, 0x8 ;  /* 0x00000008ff0d7803 */ /* 0x000fe40000000000 */
        /* <DEDUP_REMOVED lines=16> */
[----:B------:R-:W2:Y:S01]  /*12b0*/  @P5 LDC.64 R18, c[0x0][0x220] ;  /* 0x00008800ff125b82 */ /* 0x000ea20000000a00 */
        /* <DEDUP_REMOVED lines=61> */
[----:B------:R-:W-:Y:S01]  /*1690*/  ISETP.NE.AND P0, PT, R11, RZ, PT ;  /* 0x000000ff0b00720c */ /* 0x000fe20003f05270 */
[----:B------:R-:W-:Y:S01]  /*16a0*/  HFMA2.MMA R11, -RZ, RZ, 0, 0 ;  /* 0x00000000ff0b7435 */ /* 0x000fe200000001ff */
[----:B------:R-:W-:Y:S02]  /*16b0*/  MOV R10, RZ ;  /* 0x000000ff000a7202 */ /* 0x000fe40000000f00 */
[----:B------:R-:W-:Y:S02]  /*16c0*/  ISETP.NE.AND P6, PT, R8, RZ, PT ;  /* 0x000000ff0800720c */ /* 0x000fe40003fc5270 */
[----:B------:R-:W-:-:S07]  /*16d0*/  CS2R R36, SRZ ;  /* 0x0000000000247805 */ /* 0x000fce000001ff00 */
[----:B------:R1:W5:Y:S01]  /*16e0*/  @P0 LDG.E.64 R10, desc[UR8][R42.64] ;  /* 0x000000082a0a0981 */ /* 0x000362000c1e1b00 */
[----:B------:R-:W-:Y:S02]  /*16f0*/  ISETP.NE.AND P0, PT, R59, RZ, PT ;  /* 0x000000ff3b00720c */ /* 0x000fe40003f05270 */
[----:B0-----:R-:W-:-:S06]  /*1700*/  CS2R R38, SRZ ;  /* 0x0000000000267805 */ /* 0x001fcc000001ff00 */
[----:B------:R0:W5:Y:S01]  /*1710*/  @P6 LDG.E.64 R38, desc[UR8][R46.64] ;  /* 0x000000082e266981 */ /* 0x000162000c1e1b00 */
[----:B-1----:R-:W-:-:S04]  /*1720*/  CS2R R42, SRZ ;  /* 0x00000000002a7805 */ /* 0x002fc8000001ff00 */
[----:B------:R1:W5:Y:S01]  /*1730*/  @P0 LDG.E.64 R36, desc[UR8][R40.64] ;  /* 0x0000000828240981 */ /* 0x000362000c1e1b00 */
[----:B------:R-:W-:-:S03]  /*1740*/  ISETP.NE.AND P0, PT, R12, RZ, PT ;  /* 0x000000ff0c00720c */ /* 0x000fc60003f05270 */
[----:B------:R1:W5:Y:S01]  /*1750*/  @P3 LDG.E.64 R42, desc[UR8][R52.64] ;  /* 0x00000008342a3981 */ /* 0x000362000c1e1b00 */
[----:B0-----:R-:W-:Y:S02]  /*1760*/  CS2R R46, SRZ ;  /* 0x00000000002e7805 */ /* 0x001fe4000001ff00 */
[----:B-1----:R-:W-:Y:S02]  /*1770*/  CS2R R40, SRZ ;  /* 0x0000000000287805 */ /* 0x002fe4000001ff00 */
[----:B------:R-:W-:Y:S02]  /*1780*/  ISETP.NE.AND P3, PT, R13, RZ, PT ;  /* 0x000000ff0d00720c */ /* 0x000fe40003f65270 */
[----:B------:R-:W-:-:S03]  /*1790*/  CS2R R52, SRZ ;  /* 0x0000000000347805 */ /* 0x000fc6000001ff00 */
[----:B------:R-:W5:Y:S04]  /*17a0*/  @P0 LDG.E.64 R46, desc[UR8][R28.64] ;  /* 0x000000081c2e0981 */ /* 0x000f68000c1e1b00 */
[----:B------:R0:W5:Y:S04]  /*17b0*/  @P5 LDG.E.64 R40, desc[UR8][R50.64] ;  /* 0x0000000832285981 */ /* 0x000168000c1e1b00 */
[----:B------:R-:W5:Y:S01]  /*17c0*/  @P1 LDG.E.64 R52, desc[UR8][R54.64] ;  /* 0x0000000836341981 */ /* 0x000f62000c1e1b00 */
[----:B0-----:R-:W-:-:S06]  /*17d0*/  CS2R R50, SRZ ;  /* 0x0000000000327805 */ /* 0x001fcc000001ff00 */
        /* <DEDUP_REMOVED lines=11> */
[----:B------:R-:W-:Y:S01]  /*1890*/  FADD.FTZ R29, RZ, R29 ;  /* 0x0000001dff1d7221 */ /* 0x000fe20000010000 */
[----:B--2---:R-:W-:Y:S01]  /*18a0*/  FMUL.FTZ R57, R15, R15 ;  /* 0x0000000f0f397220 */ /* 0x004fe20000410000 */
[----:B------:R-:W-:-:S03]  /*18b0*/  FADD.FTZ R12, R14, R15 ;  /* 0x0000000f0e0c7221 */ /* 0x000fc60000010000 */
[----:B0-----:R-:W-:Y:S01]  /*18c0*/  FFMA.FTZ R30, R14, R14, R57 ;  /* 0x0000000e0e1e7223 */ /* 0x001fe20000010039 */
        /* <DEDUP_REMOVED lines=17> */
[C---:B------:R-:W-:Y:S01]  /*19e0*/  FADD.FTZ R13, R38.reuse, R39 ;  /* 0x00000027260d7221 */ /* 0x040fe20000010000 */
[----:B------:R-:W-:Y:S01]  /*19f0*/  FADD.FTZ R29, R29, R30 ;  /* 0x0000001e1d1d7221 */ /* 0x000fe20000010000 */
[----:B------:R-:W-:Y:S01]  /*1a00*/  FFMA.FTZ R30, R38, R38, R28 ;  /* 0x00000026261e7223 */ /* 0x000fe2000001001c */
[----:B------:R-:W-:Y:S01]  /*1a10*/  FMUL.FTZ R28, R43, R43 ;  /* 0x0000002b2b1c7220 */ /* 0x000fe20000410000 */
[----:B------:R-:W-:Y:S01]  /*1a20*/  FADD.FTZ R12, R12, R13 ;  /* 0x0000000d0c0c7221 */ /* 0x000fe20000010000 */
[C---:B------:R-:W-:Y:S01]  /*1a30*/  FADD.FTZ R13, R42.reuse, R43 ;  /* 0x0000002b2a0d7221 */ /* 0x040fe20000010000 */
[----:B------:R-:W-:Y:S01]  /*1a40*/  FADD.FTZ R29, R29, R30 ;  /* 0x0000001e1d1d7221 */ /* 0x000fe20000010000 */
[----:B------:R-:W-:-:S02]  /*1a50*/  FFMA.FTZ R30, R42, R42, R28 ;  /* 0x0000002a2a1e7223 */ /* 0x000fc4000001001c */
[----:B------:R-:W-:Y:S01]  /*1a60*/  FADD.FTZ R12, R12, R13 ;  /* 0x0000000d0c0c7221 */ /* 0x000fe20000010000 */
[----:B------:R-:W-:Y:S01]  /*1a70*/  FMUL.FTZ R28, R41, R41 ;  /* 0x00000029291c7220 */ /* 0x000fe20000410000 */
[----:B------:R-:W-:Y:S01]  /*1a80*/  FADD.FTZ R29, R29, R30 ;  /* 0x0000001e1d1d7221 */ /* 0x000fe20000010000 */
[C---:B------:R-:W-:Y:S02]  /*1a90*/  FADD.FTZ R13, R40.reuse, R41 ;  /* 0x00000029280d7221 */ /* 0x040fe40000010000 */
        /* <DEDUP_REMOVED lines=10> */
[----:B------:R-:W-:Y:S01]  /*1b40*/  FFMA.FTZ R30, R52, R52, R28 ;  /* 0x00000034341e7223 */ /* 0x000fe2000001001c */
[----:B------:R-:W-:Y:S01]  /*1b50*/  FMUL.FTZ R28, R51, R51 ;  /* 0x00000033331c7220 */ /* 0x000fe20000410000 */
[----:B------:R-:W-:-:S02]  /*1b60*/  FADD.FTZ R12, R12, R13 ;  /* 0x0000000d0c0c7221 */ /* 0x000fc40000010000 */
        /* <DEDUP_REMOVED lines=73> */
.L_x_3124:
[----:B------:R-:W-:Y:S05]  /*2000*/  BSYNC B0 ;  /* 0x0000000000007941 */ /* 0x000fea0003800000 */
.L_x_3123:
        /* <DEDUP_REMOVED lines=21> */
[----:B------:R-:W-:Y:S01]  /*2160*/  IMAD.WIDE.U32 R56, R13, 0x8, R28 ;  /* 0x000000080d387825 */ /* 0x000fe200078e001c */
[----:B------:R-:W-:-:S04]  /*2170*/  SEL R13, R12, RZ, P6 ;  /* 0x000000ff0c0d7207 */ /* 0x000fc80003000000 */
[----:B------:R-:W-:Y:S01]  /*2180*/  ISETP.NE.AND P6, PT, R13, -0x1, PT ;  /* 0xffffffff0d00780c */ /* 0x000fe20003fc5270 */
[----:B------:R0:W-:Y:S02]  /*2190*/  STG.E.64 desc[UR8][R56.64], R54 ;  /* 0x0000003638007986 */ /* 0x0001e4000c101b08 */
[----:B0-----:R-:W-:Y:S01]  /*21a0*/  MOV R56, UR6 ;  /* 0x0000000600387c02 */ /* 0x001fe20008000f00 */
[----:B------:R-:W-:Y:S06]  /*21b0*/  MEMBAR.ALL.GPU ;  /* 0x0000000000007992 */ /* 0x000fec000000a000 */
[----:B------:R-:W-:-:S00]  /*21c0*/  ERRBAR ;  /* 0x00000000000079ab */ /* 0x000fc00000000000 */
[----:B------:R-:W-:Y:S06]  /*21d0*/  CGAERRBAR ;  /* 0x00000000000075ab */ /* 0x000fec0000000000 */
[----:B------:R0:W-:Y:S01]  /*21e0*/  REDG.E.ADD.S32.STRONG.GPU desc[UR8][R30.64], R56 ;  /* 0x000000381e00798e */ /* 0x0001e2000c10e388 */
[----:B------:R-:W-:Y:S05]  /*21f0*/  @!P6 BRA `(.L_x_3126) ;  /* 0x000000000014e947 */ /* 0x000fea0003800000 */
.L_x_3127:
[----:B0-----:R-:W2:Y:S04]  /*2200*/  LDG.E.STRONG.GPU R56, desc[UR8][R30.64] ;  /* 0x000000081e387981 */ /* 0x001ea8000c1ef900 */
[----:B--2---:R-:W-:Y:S01]  /*2210*/  CCTL.IVALL ;  /* 0x00000000ff00798f */ /* 0x004fe20002000000 */
[----:B------:R-:W-:Y:S05]  /*2220*/  YIELD ;  /* 0x0000000000007946 */ /* 0x000fea0003800000 */
[----:B------:R-:W-:-:S13]  /*2230*/  ISETP.NE.AND P6, PT, R56, R13, PT ;  /* 0x0000000d3800720c */ /* 0x000fda0003fc5270 */
[----:B------:R-:W-:Y:S05]  /*2240*/  @P6 BRA `(.L_x_3127) ;  /* 0xfffffffc00ec6947 */ /* 0x000fea000383ffff */
.L_x_3126:
        /* <DEDUP_REMOVED lines=19> */
.L_x_3131:
[----:B------:R-:W-:-:S13]  /*2380*/  ISETP.EQ.OR P6, PT, R13, UR10, P5 ;  /* 0x0000000a0d007c0c */ /* 0x000fda000afc2670 */
[----:B------:R-:W-:-:S04]  /*2390*/  @!P6 IMAD R30, R13, UR12, R0 ;  /* 0x0000000c0d1eec24 */ /* 0x000fc8000f8e0200 */
[----:B------:R-:W-:-:S06]  /*23a0*/  @!P6 IMAD.WIDE.U32 R30, R30, 0x8, R28 ;  /* 0x000000081e1ee825 */ /* 0x000fcc00078e001c */
[----:B------:R-:W2:Y:S02]  /*23b0*/  @!P6 LDG.E.64 R30, desc[UR8][R30.64] ;  /* 0x000000081e1ee981 */ /* 0x000ea4000c1e1b00 */
[----:B--2---:R-:W-:Y:S01]  /*23c0*/  @!P6 FADD.FTZ R54, R54, R30 ;  /* 0x0000001e3636e221 */ /* 0x004fe20000010000 */
[----:B------:R-:W-:Y:S01]  /*23d0*/  IADD3 R30, R13, 0x1, RZ ;  /* 0x000000010d1e7810 */ /* 0x000fe20007ffe0ff */
[----:B------:R-:W-:-:S03]  /*23e0*/  @!P6 FADD.FTZ R55, R55, R31 ;  /* 0x0000001f3737e221 */ /* 0x000fc60000010000 */
        /* <DEDUP_REMOVED lines=109> */
.L_x_3130:
[----:B------:R-:W-:-:S06]  /*2ac0*/  UISETP.GT.AND UP1, UPT, UR6, 0x4, UPT ;  /* 0x000000040600788c */ /* 0x000fcc000bf24270 */
[----:B------:R-:W-:-:S13]  /*2ad0*/  PLOP3.LUT P6, PT, PT, PT, UP1, 0x40, 0x0 ;  /* 0x000000000000781c */ /* 0x000fda0003fce818 */
[----:B------:R-:W-:Y:S05]  /*2ae0*/  @P6 BRA `(.L_x_3132) ;  /* 0x0000000000ec6947 */ /* 0x000fea0003800000 */
        /* <DEDUP_REMOVED lines=59> */
.L_x_3132:
[----:B------:R-:W-:-:S06]  /*2ea0*/  UISETP.NE.OR UP0, UPT, UR6, URZ, UP0 ;  /* 0x0000003f0600728c */ /* 0x000fcc0008705670 */
[----:B------:R-:W-:-:S13]  /*2eb0*/  PLOP3.LUT P6, PT, PT, PT, UP0, 0x80, 0x0 ;  /* 0x000000000000781c */ /* 0x000fda0003fcf008 */
[----:B------:R-:W-:Y:S05]  /*2ec0*/  @!P6 BRA `(.L_x_3128) ;  /* 0x00000000007ce947 */ /* 0x000fea0003800000 */
.L_x_3129:
        /* <DEDUP_REMOVED lines=31> */
.L_x_3128:
        /* <DEDUP_REMOVED lines=10> */
.L_x_3134:
[----:B------:R-:W-:Y:S05]  /*3160*/  BSYNC B0 ;  /* 0x0000000000007941 */ /* 0x000fea0003800000 */
.L_x_3133:
        /* <DEDUP_REMOVED lines=17> */
.L_x_3125:
[----:B------:R-:W-:Y:S01]  /*3280*/  ULDC.64 UR6, c[0x0][0x218] ;  /* 0x0000860000067ab9 */ /* 0x000fe20000000a00 */
[----:B------:R-:W-:Y:S01]  /*3290*/  P2R R12, PR, RZ, 0x1 ;  /* 0x00000001ff0c7803 */ /* 0x000fe20000000000 */
[----:B------:R-:W-:Y:S01]  /*32a0*/  ULDC.64 UR14, c[0x0][0x228] ;  /* 0x00008a00000e7ab9 */ /* 0x000fe20000000a00 */
[----:B------:R-:W-:Y:S02]  /*32b0*/  LOP3.LUT P0, RZ, R69, UR10, RZ, 0xfc, !PT ;  /* 0x0000000a45ff7c12 */ /* 0x000fe4000f80fcff */
[----:B------:R-:W-:Y:S01]  /*32c0*/  ISETP.EQ.U32.AND P6, PT, RZ, UR6, PT ;  /* 0x00000006ff007c0c */ /* 0x000fe2000bfc2070 */
[----:B------:R-:W-:Y:S01]  /*32d0*/  UMOV UR6, 0x400 ;  /* 0x0000040000067882 */ /* 0x000fe20000000000 */
[----:B------:R-:W-:Y:S02]  /*32e0*/  MOV R28, UR11 ;  /* 0x0000000b001c7c02 */ /* 0x000fe40008000f00 */
[----:B------:R-:W-:Y:S01]  /*32f0*/  ISETP.EQ.OR.EX P6, PT, RZ, UR7, P0, P6 ;  /* 0x00000007ff007c0c */ /* 0x000fe200087c2760 */
[----:B------:R-:W1:Y:S01]  /*3300*/  S2UR UR7, SR_CgaCtaId ;  /* 0x00000000000779c3 */ /* 0x000e620000008800 */
[----:B------:R-:W-:-:S02]  /*3310*/  ISETP.NE.AND P0, PT, R12, RZ, PT ;  /* 0x000000ff0c00720c */ /* 0x000fc40003f05270 */
[C---:B------:R-:W-:Y:S02]  /*3320*/  SHF.L.U32 R29, R24.reuse, 0x1, RZ ;  /* 0x00000001181d7819 */ /* 0x040fe400000006ff */
[----:B------:R-:W-:-:S07]  /*3330*/  SHF.L.U64.HI R25, R24, 0x1, R25 ;  /* 0x0000000118197819 */ /* 0x000fce0000010219 */
[----:B------:R-:W2:Y:S01]  /*3340*/  @!P6 LDC.64 R12, c[0x0][0x218] ;  /* 0x00008600ff0ceb82 */ /* 0x000ea20000000a00 */
[----:B-1----:R-:W-:-:S03]  /*3350*/  ULEA UR6, UR7, UR6, 0x18 ;  /* 0x0000000607067291 */ /* 0x002fc6000f8ec03f */
[----:B------:R-:W-:-:S06]  /*3360*/  ULDC UR7, c[0x0][0x2a4] ;  /* 0x0000a90000077ab9 */ /* 0x000fcc0000000800 */
[----:B------:R1:W-:Y:S01]  /*3370*/  @!P5 STS.64 [UR6+0x30], R54 ;  /* 0x00003036ff00d988 */ /* 0x0003e20008000a06 */
[----:B--2---:R-:W-:-:S04]  /*3380*/  @!P6 IMAD.WIDE R12, R28, 0x8, R12 ;  /* 0x000000081c0ce825 */ /* 0x004fc800078e020c */
[----:B-1----:R-:W-:Y:S01]  /*3390*/  @!P6 FMUL.FTZ R55, R55, UR7 ;  /* 0x000000073737ec20 */ /* 0x002fe20008410000 */
[----:B------:R-:W-:-:S05]  /*33a0*/  @!P6 FMUL.FTZ R54, R54, UR7 ;  /* 0x000000073636ec20 */ /* 0x000fca0008410000 */
[----:B------:R-:W-:Y:S01]  /*33b0*/  @!P6 STG.E.64 desc[UR8][R12.64], R54 ;  /* 0x000000360c00e986 */ /* 0x000fe2000c101b08 */
[----:B------:R-:W-:Y:S06]  /*33c0*/  BAR.SYNC.DEFER_BLOCKING 0x0 ;  /* 0x0000000000007b1d */ /* 0x000fec0000010000 */
[----:B------:R-:W1:Y:S02]  /*33d0*/  LDS.64 R12, [UR6+0x30] ;  /* 0x00003006ff0c7984 */ /* 0x000e640008000a00 */
[----:B-1----:R-:W-:-:S05]  /*33e0*/  FMUL.FTZ R28, R12, UR7 ;  /* 0x000000070c1c7c20 */ /* 0x002fca0008410000 */
        /* <DEDUP_REMOVED lines=10> */
[----:B------:R-:W-:-:S12]  /*3490*/  ULDC.64 UR14, c[0x0][0x230] ;  /* 0x00008c00000e7ab9 */ /* 0x000fd80000000a00 */
[----:B0-----:R-:W-:Y:S01]  /*34a0*/  @P5 FADD.FTZ R30, R28, UR7 ;  /* 0x000000071c1e5e21 */ /* 0x001fe20008010000 */
[----:B------:R-:W-:Y:S01]  /*34b0*/  PLOP3.LUT P5, PT, PT, PT, UP0, 0x80, 0x0 ;  /* 0x000000000000781c */ /* 0x000fe20003faf008 */
[----:B------:R-:W-:-:S12]  /*34c0*/  UMOV UR7, 0x3f800000 ;  /* 0x3f80000000077882 */ /* 0x000fd80000000000 */
[----:B------:R-:W0:Y:S01]  /*34d0*/  @P5 MUFU.RSQ R28, R30 ;  /* 0x0000001e001c5308 */ /* 0x000e220000001400 */
[----:B------:R-:W-:Y:S02]  /*34e0*/  IADD3 R24, P5, R29, UR14, RZ ;  /* 0x0000000e1d187c10 */ /* 0x000fe4000ffbe0ff */
[----:B------:R-:W2:Y:S02]  /*34f0*/  LDG.E.U16 R29, desc[UR8][R12.64] ;  /* 0x000000080c1d7981 */ /* 0x000ea4000c1e1500 */
[----:B------:R-:W-:Y:S02]  /*3500*/  IADD3.X R25, R25, UR15, RZ, P5, !PT ;  /* 0x0000000f19197c10 */ /* 0x000fe4000affe4ff */
[----:B------:R-:W-:Y:S01]  /*3510*/  PLOP3.LUT P5, PT, PT, PT, UP0, 0x80, 0x0 ;  /* 0x000000000000781c */ /* 0x000fe20003faf008 */
[----:B------:R2:W3:-:S12]  /*3520*/  LDG.E.U16 R13, desc[UR8][R12.64+0x2] ;  /* 0x000002080c0d7981 */ /* 0x0004d8000c1e1500 */
[----:B0-----:R-:W-:Y:S02]  /*3530*/  @P5 R2UR UR7, R28 ;  /* 0x000000001c0752ca */ /* 0x001fe400000e0000 */
[----:B------:R-:W4:Y:S04]  /*3540*/  LDG.E.U16 R28, desc[UR8][R24.64] ;  /* 0x00000008181c7981 */ /* 0x000f28000c1e1500 */
[----:B------:R-:W5:Y:S01]  /*3550*/  LDG.E.U16 R24, desc[UR8][R24.64+0x2] ;  /* 0x0000020818187981 */ /* 0x000f62000c1e1500 */
[----:B------:R-:W-:Y:S01]  /*3560*/  ISETP.NE.AND P6, PT, RZ, UR13, PT ;  /* 0x0000000dff007c0c */ /* 0x000fe2000bfc5270 */
[----:B------:R-:W-:Y:S01]  /*3570*/  FADD.FTZ R16, R16, -UR6 ;  /* 0x8000000610107e21 */ /* 0x000fe20008010000 */
[----:B------:R-:W-:-:S04]  /*3580*/  FADD.FTZ R17, R17, -UR6 ;  /* 0x8000000611117e21 */ /* 0x000fc80008010000 */
[----:B------:R-:W-:Y:S01]  /*3590*/  FMUL.FTZ R16, R16, UR7 ;  /* 0x0000000710107c20 */ /* 0x000fe20008410000 */
[----:B------:R-:W-:Y:S01]  /*35a0*/  FMUL.FTZ R17, R17, UR7 ;  /* 0x0000000711117c20 */ /* 0x000fe20008410000 */
[----:B------:R-:W-:Y:S01]  /*35b0*/  FADD.FTZ R30, R14, -UR6 ;  /* 0x800000060e1e7e21 */ /* 0x000fe20008010000 */
[----:B------:R-:W-:Y:S01]  /*35c0*/  FADD.FTZ R31, R15, -UR6 ;  /* 0x800000060f1f7e21 */ /* 0x000fe20008010000 */
[----:B--2---:R-:W-:Y:S02]  /*35d0*/  SHF.L.U32 R12, R29, 0x10, RZ ;  /* 0x000000101d0c7819 */ /* 0x004fe400000006ff */
[----:B---3--:R-:W-:Y:S02]  /*35e0*/  SHF.L.U32 R13, R13, 0x10, RZ ;  /* 0x000000100d0d7819 */ /* 0x008fe400000006ff */
[----:B----4-:R-:W-:-:S05]  /*35f0*/  SHF.L.U32 R28, R28, 0x10, RZ ;  /* 0x000000101c1c7819 */ /* 0x010fca00000006ff */
[----:B------:R-:W-:Y:S01]  /*3600*/  FFMA.FTZ R14, R12, R16, R28 ;  /* 0x000000100c0e7223 */ /* 0x000fe2000001001c */
[----:B-----5:R-:W-:-:S05]  /*3610*/  SHF.L.U32 R29, R24, 0x10, RZ ;  /* 0x00000010181d7819 */ /* 0x020fca00000006ff */
        /* <DEDUP_REMOVED lines=12> */
.L_x_3135:
        /* <DEDUP_REMOVED lines=15> */
.L_x_3137:
[----:B------:R-:W-:Y:S05]  /*37d0*/  BSYNC B0 ;  /* 0x0000000000007941 */ /* 0x000fea0003800000 */
.L_x_3136:
        /* <DEDUP_REMOVED lines=19> */
.L_x_3138:
        /* <DEDUP_REMOVED lines=15> */
.L_x_3140:
[----:B------:R-:W-:Y:S05]  /*3a00*/  BSYNC B0 ;  /* 0x0000000000007941 */ /* 0x000fea0003800000 */
.L_x_3139:
[----:B0-----:R-:W-:Y:S01]  /*3a10*/  FADD.FTZ R24, R10, -UR6 ;  /* 0x800000060a187e21 */ /* 0x001fe20008010000 */
        /* <DEDUP_REMOVED lines=14> */
.L_x_3141:
        /* <DEDUP_REMOVED lines=15> */
.L_x_3143:
[----:B------:R-:W-:Y:S05]  /*3bf0*/  BSYNC B0 ;  /* 0x0000000000007941 */ /* 0x000fea0003800000 */
.L_x_3142:
        /* <DEDUP_REMOVED lines=19> */
.L_x_3144:
        /* <DEDUP_REMOVED lines=15> */
.L_x_3146:
[----:B------:R-:W-:Y:S05]  /*3e20*/  BSYNC B0 ;  /* 0x0000000000007941 */ /* 0x000fea0003800000 */
.L_x_3145:
        /* <DEDUP_REMOVED lines=15> */
.L_x_3147:
        /* <DEDUP_REMOVED lines=15> */
.L_x_3149:
[----:B------:R-:W-:Y:S05]  /*4010*/  BSYNC B0 ;  /* 0x0000000000007941 */ /* 0x000fea0003800000 */
.L_x_3148:
        /* <DEDUP_REMOVED lines=19> */
.L_x_3150:
        /* <DEDUP_REMOVED lines=15> */
.L_x_3152:
[----:B------:R-:W-:Y:S05]  /*4240*/  BSYNC B0 ;  /* 0x0000000000007941 */ /* 0x000fea0003800000 */
.L_x_3151:
        /* <DEDUP_REMOVED lines=15> */
.L_x_3153:
        /* <DEDUP_REMOVED lines=16> */
.L_x_3155:
[----:B------:R-:W-:Y:S05]  /*4440*/  BSYNC B0 ;  /* 0x0000000000007941 */ /* 0x000fea0003800000 */
.L_x_3154:
        /* <DEDUP_REMOVED lines=19> */
.L_x_3156:
        /* <DEDUP_REMOVED lines=16> */
.L_x_3158:
[----:B------:R-:W-:Y:S05]  /*4680*/  BSYNC B0 ;  /* 0x0000000000007941 */ /* 0x000fea0003800000 */
.L_x_3157:
        /* <DEDUP_REMOVED lines=15> */
.L_x_3159:
        /* <DEDUP_REMOVED lines=15> */
.L_x_3161:
[----:B------:R-:W-:Y:S05]  /*4870*/  BSYNC B0 ;  /* 0x0000000000007941 */ /* 0x000fea0003800000 */
.L_x_3160:
        /* <DEDUP_REMOVED lines=19> */
.L_x_3162:
        /* <DEDUP_REMOVED lines=15> */
.L_x_3164:
[----:B------:R-:W-:Y:S05]  /*4aa0*/  BSYNC B0 ;  /* 0x0000000000007941 */ /* 0x000fea0003800000 */
.L_x_3163:
        /* <DEDUP_REMOVED lines=15> */
.L_x_3165:
        /* <DEDUP_REMOVED lines=15> */
.L_x_3167:
[----:B------:R-:W-:Y:S05]  /*4c90*/  BSYNC B0 ;  /* 0x0000000000007941 */ /* 0x000fea0003800000 */
.L_x_3166:
        /* <DEDUP_REMOVED lines=19> */
.L_x_3168:
        /* <DEDUP_REMOVED lines=15> */
.L_x_3170:
[----:B------:R-:W-:Y:S05]  /*4ec0*/  BSYNC B0 ;  /* 0x0000000000007941 */ /* 0x000fea0003800000 */
.L_x_3169:
        /* <DEDUP_REMOVED lines=15> */
.L_x_3171:
        /* <DEDUP_REMOVED lines=15> */
.L_x_3173:
[----:B------:R-:W-:Y:S05]  /*50b0*/  BSYNC B0 ;  /* 0x0000000000007941 */ /* 0x000fea0003800000 */
.L_x_3172:
[----:B0-----:R-:W-:Y:S01]  /*50c0*/  FMUL.FTZ R11, R24, UR7 ;  /* 0x00000007180b7c20 */ /* 0x001fe20008410000 */
[----:B------:R-:W-:Y:S01]  /*50d0*/  IADD3 R25, R2, 0x1a0, RZ ;  /* 0x000001a002197810 */ /* 0x000fe20007ffe0ff */
        /* <DEDUP_REMOVED lines=16> */
.L_x_3174:
        /* <DEDUP_REMOVED lines=20> */
.L_x_3176:
[----:B------:R-:W-:Y:S05]  /*5320*/  BSYNC B0 ;  /* 0x0000000000007941 */ /* 0x000fea0003800000 */
.L_x_3175:
        /* <DEDUP_REMOVED lines=14> */
.L_x_3177:
[----:B------:R-:W-:Y:S01]  /*5410*/  ISETP.GE.U32.AND P5, PT, R61, UR14, PT ;  /* 0x0000000e3d007c0c */ /* 0x000fe2000bfa6070 */
[----:B------:R-:W-:Y:S01]  /*5420*/  FADD.FTZ R18, R18, -UR6 ;  /* 0x8000000612127e21 */ /* 0x000fe20008010000 */
[----:B------:R-:W-:Y:S01]  /*5430*/  FADD.FTZ R19, R19, -UR6 ;  /* 0x8000000613137e21 */ /* 0x000fe20008010000 */
[----:B------:R-:W-:Y:S01]  /*5440*/  BSSY B0, `(.L_x_3178) ;  /* 0x0000013000007945 */ /* 0x000fe20003800000 */
[----:B------:R-:W-:Y:S01]  /*5450*/  ISETP.GE.AND.EX P5, PT, R22, UR15, PT, P5 ;  /* 0x0000000f16007c0c */ /* 0x000fe2000bfa6350 */
[----:B------:R-:W-:Y:S01]  /*5460*/  FMUL.FTZ R15, R18, UR7 ;  /* 0x00000007120f7c20 */ /* 0x000fe20008410000 */
[----:B------:R-:W-:Y:S02]  /*5470*/  FMUL.FTZ R14, R19, UR7 ;  /* 0x00000007130e7c20 */ /* 0x000fe40008410000 */
        /* <DEDUP_REMOVED lines=15> */
.L_x_3179:
[----:B------:R-:W-:Y:S05]  /*5570*/  BSYNC B0 ;  /* 0x0000000000007941 */ /* 0x000fea0003800000 */
.L_x_3178:
        /* <DEDUP_REMOVED lines=11> */
.L_x_3180:
        /* <DEDUP_REMOVED lines=16> */
.L_x_3182:
[----:B------:R-:W-:Y:S05]  /*5730*/  BSYNC B0 ;  /* 0x0000000000007941 */ /* 0x000fea0003800000 */
.L_x_3181:
[----:B------:R-:W-:Y:S02]  /*5740*/  UIADD3 UR11, UR12, UR11, URZ ;  /* 0x0000000b0c0b7290 */ /* 0x000fe4000fffe03f */
[----:B------:R-:W-:Y:S02]  /*5750*/  UIADD3 UR4, UR4, 0x1, URZ ;  /* 0x0000000104047890 */ /* 0x000fe4000fffe03f */
[----:B------:R-:W-:-:S06]  /*5760*/  UISETP.GE.AND UP0, UPT, UR11, UR5, UPT ;  /* 0x000000050b00728c */ /* 0x000fcc000bf06270 */
[----:B------:R-:W-:-:S13]  /*5770*/  PLOP3.LUT P5, PT, PT, PT, UP0, 0x40, 0x0 ;  /* 0x000000000000781c */ /* 0x000fda0003fae808 */
[----:B------:R-:W-:Y:S05]  /*5780*/  @P5 BRA `(.L_x_3183) ;  /* 0xffffffac00805947 */ /* 0x000fea000383ffff */
[----:B------:R-:W-:Y:S05]  /*5790*/  EXIT ;  /* 0x000000000000794d */ /* 0x000fea0003800000 */
.L_x_3184:
        /* <DEDUP_REMOVED lines=14> */
.L_x_3399:


//--------------------- .text._Z35group_norm_nhwc_fwd_one_pass_kernelI11Fp32IOFp16WLi64ELi8ELi128EEv26Group_norm_nhwc_fwd_params --------------------------
	.section	.text._Z35group_norm_nhwc_fwd_one_pass_kernelI11Fp32IOFp16WLi64ELi8ELi128EEv26Group_norm_nhwc_fwd_params,"ax",@progbits
	.align	128
        .global         _Z35group_norm_nhwc_fwd_one_pass_kernelI11Fp32IOFp16WLi64ELi8ELi128EEv26Group_norm_nhwc_fwd_params
        .type           _Z35group_norm_nhwc_fwd_one_pass_kernelI11Fp32IOFp16WLi64ELi8ELi128EEv26Group_norm_nhwc_fwd_params,@function
        .size           _Z35group_norm_nhwc_fwd_one_pass_kernelI11Fp32IOFp16WLi64ELi8ELi128EEv26Group_norm_nhwc_fwd_params,(.L_x_3400 - _Z35group_norm_nhwc_fwd_one_pass_kernelI11Fp32IOFp16WLi64ELi8ELi128EEv26Group_norm_nhwc_fwd_params)
        .other          _Z35group_norm_nhwc_fwd_one_pass_kernelI11Fp32IOFp16WLi64ELi8ELi128EEv26Group_norm_nhwc_fwd_params,@"STO_CUDA_ENTRY STV_DEFAULT"
_Z35group_norm_nhwc_fwd_one_pass_kernelI11Fp32IOFp16WLi64ELi8ELi128EEv26Group_norm_nhwc_fwd_params:
.text._Z35group_norm_nhwc_fwd_one_pass_kernelI11Fp32IOFp16WLi64ELi8ELi128EEv26Group_norm_nhwc_fwd_params:
        /* <DEDUP_REMOVED lines=23> */
.L_x_3203:
        /* <DEDUP_REMOVED lines=130> */
.L_x_3186:
[----:B------:R-:W-:Y:S05]  /*0990*/  BSYNC B0 ;  /* 0x0000000000007941 */ /* 0x000fea0003800000 */
.L_x_3185:
        /* <DEDUP_REMOVED lines=28> */
.L_x_3189:
[----:B0-----:R-:W2:Y:S04]  /*0b60*/  LDG.E.STRONG.GPU R9, desc[UR8][R10.64] ;  /* 0x000000080a097981 */ /* 0x001ea8000c1ef900 */
[----:B--2---:R-:W-:Y:S01]  /*0b70*/  CCTL.IVALL ;  /* 0x00000000ff00798f */ /* 0x004fe20002000000 */
[----:B------:R-:W-:Y:S05]  /*0b80*/  YIELD ;  /* 0x0000000000007946 */ /* 0x000fea0003800000 */
[----:B------:R-:W-:-:S13]  /*0b90*/  ISETP.NE.AND P0, PT, R9, R20, PT ;  /* 0x000000140900720c */ /* 0x000fda0003f05270 */
[----:B------:R-:W-:Y:S05]  /*0ba0*/  @P0 BRA `(.L_x_3189) ;  /* 0xfffffffc00ec0947 */ /* 0x000fea000383ffff */
.L_x_3188:
        /* <DEDUP_REMOVED lines=17> */
.L_x_3193:
        /* <DEDUP_REMOVED lines=115> */
.L_x_3192:
        /* <DEDUP_REMOVED lines=61> */
.L_x_3194:
[----:B------:R-:W-:-:S13]  /*17c0*/  ISETP.NE.OR P0, PT, R9, RZ, P0 ;  /* 0x000000ff0900720c */ /* 0x000fda0000705670 */
[----:B------:R-:W-:Y:S05]  /*17d0*/  @!P0 BRA `(.L_x_3190) ;  /* 0x00000000007c8947 */ /* 0x000fea0003800000 */
.L_x_3191:
        /* <DEDUP_REMOVED lines=31> */
.L_x_3190:
        /* <DEDUP_REMOVED lines=11> */
.L_x_3196:
[----:B------:R-:W-:Y:S05]  /*1a80*/  BSYNC B0 ;  /* 0x0000000000007941 */ /* 0x000fea0003800000 */
.L_x_3195:
        /* <DEDUP_REMOVED lines=16> */
.L_x_3187:
        /* <DEDUP_REMOVED lines=46> */
[----:B------:R-:W-:Y:S01]  /*1e70*/  FMUL.FTZ R26, R26, R9 ;  /* 0x000000091a1a7220 */ /* 0x000fe20000410000 */
[----:B--2---:R-:W-:Y:S02]  /*1e80*/  HADD2.F32 R14, -RZ, R29.H0_H0 ;  /* 0x2000001dff0e7230 */ /* 0x004fe40000004100 */
[----:B---3--:R-:W-:Y:S02]  /*1e90*/  HADD2.F32 R19, -RZ, R28.H0_H0 ;  /* 0x2000001cff137230 */ /* 0x008fe40000004100 */
[----:B----4-:R-:W-:Y:S02]  /*1ea0*/  HADD2.F32 R15, -RZ, R20.H0_H0 ;  /* 0x20000014ff0f7230 */ /* 0x010fe40000004100 */
[----:B-----5:R-:W-:-:S02]  /*1eb0*/  HADD2.F32 R16, -RZ, R18.H0_H0 ;  /* 0x20000012ff107230 */ /* 0x020fc40000004100 */
[-C--:B------:R-:W-:Y:S01]  /*1ec0*/  FMUL.FTZ R20, R10, R9.reuse ;  /* 0x000000090a147220 */ /* 0x080fe20000410000 */
[----:B------:R-:W-:Y:S01]  /*1ed0*/  FMUL.FTZ R18, R11, R9 ;  /* 0x000000090b127220 */ /* 0x000fe20000410000 */
        /* <DEDUP_REMOVED lines=13> */
.L_x_3197:
        /* <DEDUP_REMOVED lines=13> */
.L_x_3199:
[----:B------:R-:W-:Y:S05]  /*2080*/  BSYNC B0 ;  /* 0x0000000000007941 */ /* 0x000fea0003800000 */
.L_x_3198:
        /* <DEDUP_REMOVED lines=14> */
.L_x_3200:
        /* <DEDUP_REMOVED lines=17> */
.L_x_3202:
[----:B------:R-:W-:Y:S05]  /*2280*/  BSYNC B0 ;  /* 0x0000000000007941 */ /* 0x000fea0003800000 */
.L_x_3201:
[----:B------:R-:W-:Y:S02]  /*2290*/  IADD3 R6, R3, R6, RZ ;  /* 0x0000000603067210 */ /* 0x000fe40007ffe0ff */
[----:B------:R-:W-:Y:S02]  /*22a0*/  IADD3 R4, R4, 0x1, RZ ;  /* 0x0000000104047810 */ /* 0x000fe40007ffe0ff */
[----:B------:R-:W-:-:S13]  /*22b0*/  ISETP.GE.AND P0, PT, R6, UR4, PT ;  /* 0x0000000406007c0c */ /* 0x000fda000bf06270 */
[----:B------:R-:W-:Y:S05]  /*22c0*/  @!P0 BRA `(.L_x_3203) ;  /* 0xffffffdc00a88947 */ /* 0x000fea000383ffff */
[----:B------:R-:W-:Y:S05]  /*22d0*/  EXIT ;  /* 0x000000000000794d */ /* 0x000fea0003800000 */
.L_x_3204:
        /* <DEDUP_REMOVED lines=10> */
.L_x_3400:


//--------------------- .text._Z35group_norm_nhwc_fwd_one_pass_kernelI11Fp32IOFp16WLi128ELi8ELi128EEv26Group_norm_nhwc_fwd_params --------------------------
	.section	.text._Z35group_norm_nhwc_fwd_one_pass_kernelI11Fp32IOFp16WLi128ELi8ELi128EEv26Group_norm_nhwc_fwd_params,"ax",@progbits
	.align	128
        .global         _Z35group_norm_nhwc_fwd_one_pass_kernelI11Fp32IOFp16WLi128ELi8ELi128EEv26Group_norm_nhwc_fwd_params
        .type           _Z35group_norm_nhwc_fwd_one_pass_kernelI11Fp32IOFp16WLi128ELi8ELi128EEv26Group_norm_nhwc_fwd_params,@function
        .size           _Z35group_norm_nhwc_fwd_one_pass_kernelI11Fp32IOFp16WLi128ELi8ELi128EEv26Group_norm_nhwc_fwd_params,(.L_x_3401 - _Z35group_norm_nhwc_fwd_one_pass_kernelI11Fp32IOFp16WLi128ELi8ELi128EEv26Group_norm_nhwc_fwd_params)
        .other          _Z35group_norm_nhwc_fwd_one_pass_kernelI11Fp32IOFp16WLi128ELi8ELi128EEv26Group_norm_nhwc_fwd_params,@"STO_CUDA_ENTRY STV_DEFAULT"
_Z35group_norm_nhwc_fwd_one_pass_kernelI11Fp32IOFp16WLi128ELi8ELi128EEv26Group_norm_nhwc_fwd_params:
.text._Z35group_norm_nhwc_fwd_one_pass_kernelI11Fp32IOFp16WLi128ELi8ELi128EEv26Group_norm_nhwc_fwd_params:
        /* <DEDUP_REMOVED lines=13> */
.L_x_3229:
        /* <DEDUP_REMOVED lines=178> */
.L_x_3206:
[----:B------:R-:W-:Y:S05]  /*0bf0*/  BSYNC B0 ;  /* 0x0000000000007941 */ /* 0x000fea0003800000 */
.L_x_3205:
        /* <DEDUP_REMOVED lines=28> */
.L_x_3209:
[----:B0-----:R-:W2:Y:S04]  /*0dc0*/  LDG.E.STRONG.GPU R3, desc[UR6][R14.64] ;  /* 0x000000060e037981 */ /* 0x001ea8000c1ef900 */
[----:B--2---:R-:W-:Y:S01]  /*0dd0*/  CCTL.IVALL ;  /* 0x00000000ff00798f */ /* 0x004fe20002000000 */
[----:B------:R-:W-:Y:S05]  /*0de0*/  YIELD ;  /* 0x0000000000007946 */ /* 0x000fea0003800000 */
[----:B------:R-:W-:-:S13]  /*0df0*/  ISETP.NE.AND P0, PT, R3, R4, PT ;  /* 0x000000040300720c */ /* 0x000fda0003f05270 */
[----:B------:R-:W-:Y:S05]  /*0e00*/  @P0 BRA `(.L_x_3209) ;  /* 0xfffffffc00ec0947 */ /* 0x000fea000383ffff */
.L_x_3208:
        /* <DEDUP_REMOVED lines=17> */
.L_x_3213:
        /* <DEDUP_REMOVED lines=115> */
.L_x_3212:
        /* <DEDUP_REMOVED lines=61> */
.L_x_3214:
[----:B------:R-:W-:-:S13]  /*1a20*/  ISETP.NE.OR P0, PT, R3, RZ, P0 ;  /* 0x000000ff0300720c */ /* 0x000fda0000705670 */
[----:B------:R-:W-:Y:S05]  /*1a30*/  @!P0 BRA `(.L_x_3210) ;  /* 0x00000000007c8947 */ /* 0x000fea0003800000 */
.L_x_3211:
        /* <DEDUP_REMOVED lines=31> */
.L_x_3210:
        /* <DEDUP_REMOVED lines=11> */
.L_x_3216:
[----:B------:R-:W-:Y:S05]  /*1ce0*/  BSYNC B0 ;  /* 0x0000000000007941 */ /* 0x000fea0003800000 */
.L_x_3215:
        /* <DEDUP_REMOVED lines=16> */
.L_x_3207:
        /* <DEDUP_REMOVED lines=47> */
[----:B--2---:R-:W-:Y:S02]  /*20e0*/  HADD2.F32 R24, -RZ, R27.H0_H0 ;  /* 0x2000001bff187230 */ /* 0x004fe40000004100 */
[----:B---3--:R-:W-:Y:S02]  /*20f0*/  HADD2.F32 R6, -RZ, R26.H0_H0 ;  /* 0x2000001aff067230 */ /* 0x008fe40000004100 */
[----:B----4-:R-:W-:Y:S02]  /*2100*/  HADD2.F32 R7, -RZ, R14.H0_H0 ;  /* 0x2000000eff077230 */ /* 0x010fe40000004100 */
[----:B-----5:R-:W-:Y:S02]  /*2110*/  HADD2.F32 R5, -RZ, R12.H0_H0 ;  /* 0x2000000cff057230 */ /* 0x020fe40000004100 */
        /* <DEDUP_REMOVED lines=14> */
.L_x_3217:
        /* <DEDUP_REMOVED lines=19> */
.L_x_3219:
[----:B------:R-:W-:Y:S05]  /*2330*/  BSYNC B0 ;  /* 0x0000000000007941 */ /* 0x000fea0003800000 */
.L_x_3218:
        /* <DEDUP_REMOVED lines=42> */
.L_x_3220:
        /* <DEDUP_REMOVED lines=13> */
.L_x_3222:
[----:B------:R-:W-:Y:S05]  /*26b0*/  BSYNC B0 ;  /* 0x0000000000007941 */ /* 0x000fea0003800000 */
.L_x_3221:
        /* <DEDUP_REMOVED lines=13> */
.L_x_3223:
        /* <DEDUP_REMOVED lines=13> */
.L_x_3225:
[----:B------:R-:W-:Y:S05]  /*2860*/  BSYNC B0 ;  /* 0x0000000000007941 */ /* 0x000fea0003800000 */
.L_x_3224:
        /* <DEDUP_REMOVED lines=13> */
.L_x_3226:
        /* <DEDUP_REMOVED lines=12> */
.L_x_3228:
[----:B------:R-:W-:Y:S05]  /*2a00*/  BSYNC B0 ;  /* 0x0000000000007941 */ /* 0x000fea0003800000 */
.L_x_3227:
        /* <DEDUP_REMOVED lines=8> */
.L_x_3230:
        /* <DEDUP_REMOVED lines=15> */
.L_x_3401:


//--------------------- .text._Z35group_norm_nhwc_fwd_one_pass_kernelI11Fp32IOFp16WLi256ELi8ELi128EEv26Group_norm_nhwc_fwd_params --------------------------
	.section	.text._Z35group_norm_nhwc_fwd_one_pass_kernelI11Fp32IOFp16WLi256ELi8ELi128EEv26Group_norm_nhwc_fwd_params,"ax",@progbits
	.align	128
        .global         _Z35group_norm_nhwc_fwd_one_pass_kernelI11Fp32IOFp16WLi256ELi8ELi128EEv26Group_norm_nhwc_fwd_params
        .type           _Z35group_norm_nhwc_fwd_one_pass_kernelI11Fp32IOFp16WLi256ELi8ELi128EEv26Group_norm_nhwc_fwd_params,@function
        .size           _Z35group_norm_nhwc_fwd_one_pass_kernelI11Fp32IOFp16WLi256ELi8ELi128EEv26Group_norm_nhwc_fwd_params,(.L_x_3402 - _Z35group_norm_nhwc_fwd_one_pass_kernelI11Fp32IOFp16WLi256ELi8ELi128EEv26Group_norm_nhwc_fwd_params)
        .other          _Z35group_norm_nhwc_fwd_one_pass_kernelI11Fp32IOFp16WLi256ELi8ELi128EEv26Group_norm_nhwc_fwd_params,@"STO_CUDA_ENTRY STV_DEFAULT"
_Z35group_norm_nhwc_fwd_one_pass_kernelI11Fp32IOFp16WLi256ELi8ELi128EEv26Group_norm_nhwc_fwd_params:
.text._Z35group_norm_nhwc_fwd_one_pass_kernelI11Fp32IOFp16WLi256ELi8ELi128EEv26Group_norm_nhwc_fwd_params:
        /* <DEDUP_REMOVED lines=35> */
.L_x_3267:
        /* <DEDUP_REMOVED lines=247> */
.L_x_3232:
[----:B------:R-:W-:Y:S05]  /*11a0*/  BSYNC B0 ;  /* 0x0000000000007941 */ /* 0x000fea0003800000 */
.L_x_3231:
        /* <DEDUP_REMOVED lines=29> */
.L_x_3235:
[----:B------:R-:W2:Y:S04]  /*1380*/  LDG.E.STRONG.GPU R8, desc[UR8][R12.64] ;  /* 0x000000080c087981 */ /* 0x000ea8000c1ef900 */
[----:B--2---:R-:W-:Y:S01]  /*1390*/  CCTL.IVALL ;  /* 0x00000000ff00798f */ /* 0x004fe20002000000 */
[----:B------:R-:W-:Y:S05]  /*13a0*/  YIELD ;  /* 0x0000000000007946 */ /* 0x000fea0003800000 */
[----:B------:R-:W-:-:S13]  /*13b0*/  ISETP.NE.AND P0, PT, R8, R35, PT ;  /* 0x000000230800720c */ /* 0x000fda0003f05270 */
[----:B------:R-:W-:Y:S05]  /*13c0*/  @P0 BRA `(.L_x_3235) ;  /* 0xfffffffc00ec0947 */ /* 0x000fea000383ffff */
.L_x_3234:
        /* <DEDUP_REMOVED lines=17> */
.L_x_3239:
        /* <DEDUP_REMOVED lines=115> */
.L_x_3238:
        /* <DEDUP_REMOVED lines=61> */
.L_x_3240:
[----:B------:R-:W-:-:S13]  /*1fe0*/  ISETP.NE.OR P0, PT, R8, RZ, P0 ;  /* 0x000000ff0800720c */ /* 0x000fda0000705670 */
[----:B------:R-:W-:Y:S05]  /*1ff0*/  @!P0 BRA `(.L_x_3236) ;  /* 0x00000000007c8947 */ /* 0x000fea0003800000 */
.L_x_3237:
        /* <DEDUP_REMOVED lines=31> */
.L_x_3236:
        /* <DEDUP_REMOVED lines=11> */
.L_x_3242:
[----:B------:R-:W-:Y:S05]  /*22a0*/  BSYNC B0 ;  /* 0x0000000000007941 */ /* 0x000fea0003800000 */
.L_x_3241:
        /* <DEDUP_REMOVED lines=16> */
.L_x_3233:
        /* <DEDUP_REMOVED lines=51> */
[----:B--2---:R-:W-:Y:S02]  /*26e0*/  HADD2.F32 R33, -RZ, R44.H0_H0 ;  /* 0x2000002cff217230 */ /* 0x004fe40000004100 */
[----:B---3--:R-:W-:Y:S02]  /*26f0*/  HADD2.F32 R10, -RZ, R10.H0_H0 ;  /* 0x2000000aff0a7230 */ /* 0x008fe40000004100 */
[----:B----4-:R-:W-:Y:S02]  /*2700*/  HADD2.F32 R32, -RZ, R45.H0_H0 ;  /* 0x2000002dff207230 */ /* 0x010fe40000004100 */
[----:B-----5:R-:W-:-:S02]  /*2710*/  HADD2.F32 R35, -RZ, R14.H0_H0 ;  /* 0x2000000eff237230 */ /* 0x020fc40000004100 */
        /* <DEDUP_REMOVED lines=13> */
.L_x_3243:
        /* <DEDUP_REMOVED lines=13> */
.L_x_3245:
[----:B------:R-:W-:Y:S05]  /*28c0*/  BSYNC B0 ;  /* 0x0000000000007941 */ /* 0x000fea0003800000 */
.L_x_3244:
        /* <DEDUP_REMOVED lines=17> */
.L_x_3246:
        /* <DEDUP_REMOVED lines=13> */
.L_x_3248:
[----:B------:R-:W-:Y:S05]  /*2ab0*/  BSYNC B0 ;  /* 0x0000000000007941 */ /* 0x000fea0003800000 */
.L_x_3247:
        /* <DEDUP_REMOVED lines=17> */
.L_x_3249:
        /* <DEDUP_REMOVED lines=13> */
.L_x_3251:
[----:B------:R-:W-:Y:S05]  /*2ca0*/  BSYNC B0 ;  /* 0x0000000000007941 */ /* 0x000fea0003800000 */
.L_x_3250:
        /* <DEDUP_REMOVED lines=17> */
.L_x_3252:
        /* <DEDUP_REMOVED lines=15> */
.L_x_3254:
[----:B------:R-:W-:Y:S05]  /*2eb0*/  BSYNC B0 ;  /* 0x0000000000007941 */ /* 0x000fea0003800000 */
.L_x_3253:
        /* <DEDUP_REMOVED lines=23> */
.L_x_3255:
        /* <DEDUP_REMOVED lines=13> */
.L_x_3257:
[----:B------:R-:W-:Y:S05]  /*3100*/  BSYNC B0 ;  /* 0x0000000000007941 */ /* 0x000fea0003800000 */
.L_x_3256:
        /* <DEDUP_REMOVED lines=20> */
.L_x_3258:
        /* <DEDUP_REMOVED lines=13> */
.L_x_3260:
[----:B------:R-:W-:Y:S05]  /*3320*/  BSYNC B0 ;  /* 0x0000000000007941 */ /* 0x000fea0003800000 */
.L_x_3259:
        /* <DEDUP_REMOVED lines=28> */
.L_x_3261:
        /* <DEDUP_REMOVED lines=13> */
.L_x_3263:
[----:B------:R-:W-:Y:S05]  /*35c0*/  BSYNC B0 ;  /* 0x0000000000007941 */ /* 0x000fea0003800000 */
.L_x_3262:
        /* <DEDUP_REMOVED lines=13> */
.L_x_3264:
        /* <DEDUP_REMOVED lines=12> */
.L_x_3266:
[----:B------:R-:W-:Y:S05]  /*3760*/  BSYNC B0 ;  /* 0x0000000000007941 */ /* 0x000fea0003800000 */
.L_x_3265:
[----:B------:R-:W-:Y:S02]  /*3770*/  UIADD3 UR11, UR12, UR11, URZ ;  /* 0x0000000b0c0b7290 */ /* 0x000fe4000fffe03f */
[----:B------:R-:W-:Y:S02]  /*3780*/  UIADD3 UR4, UR4, 0x1, URZ ;  /* 0x0000000104047890 */ /* 0x000fe4000fffe03f */
[----:B------:R-:W-:-:S06]  /*3790*/  UISETP.GE.AND UP0, UPT, UR11, UR5, UPT ;  /* 0x000000050b00728c */ /* 0x000fcc000bf06270 */
[----:B------:R-:W-:-:S13]  /*37a0*/  PLOP3.LUT P0, PT, PT, PT, UP0, 0x80, 0x0 ;  /* 0x000000000000781c */ /* 0x000fda0003f0f008 */
[----:B------:R-:W-:Y:S05]  /*37b0*/  @!P0 BRA `(.L_x_3267) ;  /* 0xffffffc8009c8947 */ /* 0x000fea000383ffff */
[----:B------:R-:W-:Y:S05]  /*37c0*/  EXIT ;  /* 0x000000000000794d */ /* 0x000fea0003800000 */
.L_x_3268:
        /* <DEDUP_REMOVED lines=11> */
.L_x_3402:


//--------------------- .text._Z35group_norm_nhwc_fwd_one_pass_kernelI11Fp32IOFp16WLi512ELi8ELi128EEv26Group_norm_nhwc_fwd_params --------------------------
	.section	.text._Z35group_norm_nhwc_fwd_one_pass_kernelI11Fp32IOFp16WLi512ELi8ELi128EEv26Group_norm_nhwc_fwd_params,"ax",@progbits
	.align	128
        .global         _Z35group_norm_nhwc_fwd_one_pass_kernelI11Fp32IOFp16WLi512ELi8ELi128EEv26Group_norm_nhwc_fwd_params
        .type           _Z35group_norm_nhwc_fwd_one_pass_kernelI11Fp32IOFp16WLi512ELi8ELi128EEv26Group_norm_nhwc_fwd_params,@function
        .size           _Z35group_norm_nhwc_fwd_one_pass_kernelI11Fp32IOFp16WLi512ELi8ELi128EEv26Group_norm_nhwc_fwd_params,(.L_x_3403 - _Z35group_norm_nhwc_fwd_one_pass_kernelI11Fp32IOFp16WLi512ELi8ELi128EEv26Group_norm_nhwc_fwd_params)
        .other          _Z35group_norm_nhwc_fwd_one_pass_kernelI11Fp32IOFp16WLi512ELi8ELi128EEv26Group_norm_nhwc_fwd_params,@"STO_CUDA_ENTRY STV_DEFAULT"
_Z35group_norm_nhwc_fwd_one_pass_kernelI11Fp32IOFp16WLi512ELi8ELi128EEv26Group_norm_nhwc_fwd_params:
.text._Z35group_norm_nhwc_fwd_one_pass_kernelI11Fp32IOFp16WLi512ELi8ELi128EEv26Group_norm_nhwc_fwd_params:
        /* <DEDUP_REMOVED lines=89> */
.L_x_3329:
        /* <DEDUP_REMOVED lines=423> */
.L_x_3270:
[----:B------:R-:W-:Y:S05]  /*2000*/  BSYNC B0 ;  /* 0x0000000000007941 */ /* 0x000fea0003800000 */
.L_x_3269:
        /* <DEDUP_REMOVED lines=31> */
.L_x_3273:
[----:B0-----:R-:W2:Y:S04]  /*2200*/  LDG.E.STRONG.GPU R56, desc[UR8][R30.64] ;  /* 0x000000081e387981 */ /* 0x001ea8000c1ef900 */
[----:B--2---:R-:W-:Y:S01]  /*2210*/  CCTL.IVALL ;  /* 0x00000000ff00798f */ /* 0x004fe20002000000 */
[----:B------:R-:W-:Y:S05]  /*2220*/  YIELD ;  /* 0x0000000000007946 */ /* 0x000fea0003800000 */
[----:B------:R-:W-:-:S13]  /*2230*/  ISETP.NE.AND P6, PT, R56, R13, PT ;  /* 0x0000000d3800720c */ /* 0x000fda0003fc5270 */
[----:B------:R-:W-:Y:S05]  /*2240*/  @P6 BRA `(.L_x_3273) ;  /* 0xfffffffc00ec6947 */ /* 0x000fea000383ffff */
.L_x_3272:
        /* <DEDUP_REMOVED lines=19> */
.L_x_3277:
        /* <DEDUP_REMOVED lines=116> */
.L_x_3276:
        /* <DEDUP_REMOVED lines=62> */
.L_x_3278:
[----:B------:R-:W-:-:S06]  /*2ea0*/  UISETP.NE.OR UP0, UPT, UR6, URZ, UP0 ;  /* 0x0000003f0600728c */ /* 0x000fcc0008705670 */
[----:B------:R-:W-:-:S13]  /*2eb0*/  PLOP3.LUT P6, PT, PT, PT, UP0, 0x80, 0x0 ;  /* 0x000000000000781c */ /* 0x000fda0003fcf008 */
[----:B------:R-:W-:Y:S05]  /*2ec0*/  @!P6 BRA `(.L_x_3274) ;  /* 0x00000000007ce947 */ /* 0x000fea0003800000 */
.L_x_3275:
        /* <DEDUP_REMOVED lines=31> */
.L_x_3274:
        /* <DEDUP_REMOVED lines=10> */
.L_x_3280:
[----:B------:R-:W-:Y:S05]  /*3160*/  BSYNC B0 ;  /* 0x0000000000007941 */ /* 0x000fea0003800000 */
.L_x_3279:
        /* <DEDUP_REMOVED lines=17> */
.L_x_3271:
        /* <DEDUP_REMOVED lines=53> */
[----:B--2---:R-:W-:Y:S02]  /*35d0*/  HADD2.F32 R12, -RZ, R29.H0_H0 ;  /* 0x2000001dff0c7230 */ /* 0x004fe40000004100 */
[----:B---3--:R-:W-:Y:S02]  /*35e0*/  HADD2.F32 R13, -RZ, R13.H0_H0 ;  /* 0x2000000dff0d7230 */ /* 0x008fe40000004100 */
[----:B----4-:R-:W-:-:S05]  /*35f0*/  HADD2.F32 R28, -RZ, R28.H0_H0 ;  /* 0x2000001cff1c7230 */ /* 0x010fca0000004100 */
[----:B------:R-:W-:Y:S01]  /*3600*/  FFMA.FTZ R14, R12, R16, R28 ;  /* 0x000000100c0e7223 */ /* 0x000fe2000001001c */
[----:B-----5:R-:W-:-:S05]  /*3610*/  HADD2.F32 R29, -RZ, R24.H0_H0 ;  /* 0x20000018ff1d7230 */ /* 0x020fca0000004100 */
        /* <DEDUP_REMOVED lines=12> */
.L_x_3281:
        /* <DEDUP_REMOVED lines=15> */
.L_x_3283:
[----:B------:R-:W-:Y:S05]  /*37d0*/  BSYNC B0 ;  /* 0x0000000000007941 */ /* 0x000fea0003800000 */
.L_x_3282:
        /* <DEDUP_REMOVED lines=19> */
.L_x_3284:
        /* <DEDUP_REMOVED lines=15> */
.L_x_3286:
[----:B------:R-:W-:Y:S05]  /*3a00*/  BSYNC B0 ;  /* 0x0000000000007941 */ /* 0x000fea0003800000 */
.L_x_3285:
        /* <DEDUP_REMOVED lines=15> */
.L_x_3287:
        /* <DEDUP_REMOVED lines=15> */
.L_x_3289:
[----:B------:R-:W-:Y:S05]  /*3bf0*/  BSYNC B0 ;  /* 0x0000000000007941 */ /* 0x000fea0003800000 */
.L_x_3288:
        /* <DEDUP_REMOVED lines=19> */
.L_x_3290:
        /* <DEDUP_REMOVED lines=15> */
.L_x_3292:
[----:B------:R-:W-:Y:S05]  /*3e20*/  BSYNC B0 ;  /* 0x0000000000007941 */ /* 0x000fea0003800000 */
.L_x_3291:
        /* <DEDUP_REMOVED lines=15> */
.L_x_3293:
        /* <DEDUP_REMOVED lines=15> */
.L_x_3295:
[----:B------:R-:W-:Y:S05]  /*4010*/  BSYNC B0 ;  /* 0x0000000000007941 */ /* 0x000fea0003800000 */
.L_x_3294:
        /* <DEDUP_REMOVED lines=19> */
.L_x_3296:
        /* <DEDUP_REMOVED lines=15> */
.L_x_3298:
[----:B------:R-:W-:Y:S05]  /*4240*/  BSYNC B0 ;  /* 0x0000000000007941 */ /* 0x000fea0003800000 */
.L_x_3297:
        /* <DEDUP_REMOVED lines=15> */
.L_x_3299:
        /* <DEDUP_REMOVED lines=16> */
.L_x_3301:
[----:B------:R-:W-:Y:S05]  /*4440*/  BSYNC B0 ;  /* 0x0000000000007941 */ /* 0x000fea0003800000 */
.L_x_3300:
        /* <DEDUP_REMOVED lines=19> */
.L_x_3302:
        /* <DEDUP_REMOVED lines=16> */
.L_x_3304:
[----:B------:R-:W-:Y:S05]  /*4680*/  BSYNC B0 ;  /* 0x0000000000007941 */ /* 0x000fea0003800000 */
.L_x_3303:
        /* <DEDUP_REMOVED lines=15> */
.L_x_3305:
        /* <DEDUP_REMOVED lines=15> */
.L_x_3307:
[----:B------:R-:W-:Y:S05]  /*4870*/  BSYNC B0 ;  /* 0x0000000000007941 */ /* 0x000fea0003800000 */
.L_x_3306:
        /* <DEDUP_REMOVED lines=19> */
.L_x_3308:
        /* <DEDUP_REMOVED lines=15> */
.L_x_3310:
[----:B------:R-:W-:Y:S05]  /*4aa0*/  BSYNC B0 ;  /* 0x0000000000007941 */ /* 0x000fea0003800000 */
.L_x_3309:
        /* <DEDUP_REMOVED lines=15> */
.L_x_3311:
        /* <DEDUP_REMOVED lines=15> */
.L_x_3313:
[----:B------:R-:W-:Y:S05]  /*4c90*/  BSYNC B0 ;  /* 0x0000000000007941 */ /* 0x000fea0003800000 */
.L_x_3312:
        /* <DEDUP_REMOVED lines=19> */
.L_x_3314:
        /* <DEDUP_REMOVED lines=15> */
.L_x_3316:
[----:B------:R-:W-:Y:S05]  /*4ec0*/  BSYNC B0 ;  /* 0x0000000000007941 */ /* 0x000fea0003800000 */
.L_x_3315:
        /* <DEDUP_REMOVED lines=15> */
.L_x_3317:
        /* <DEDUP_REMOVED lines=15> */
.L_x_3319:
[----:B------:R-:W-:Y:S05]  /*50b0*/  BSYNC B0 ;  /* 0x0000000000007941 */ /* 0x000fea0003800000 */
.L_x_3318:
        /* <DEDUP_REMOVED lines=18> */
.L_x_3320:
        /* <DEDUP_REMOVED lines=20> */
.L_x_3322:
[----:B------:R-:W-:Y:S05]  /*5320*/  BSYNC B0 ;  /* 0x0000000000007941 */ /* 0x000fea0003800000 */
.L_x_3321:
        /* <DEDUP_REMOVED lines=14> */
.L_x_3323:
        /* <DEDUP_REMOVED lines=22> */
.L_x_3325:
[----:B------:R-:W-:Y:S05]  /*5570*/  BSYNC B0 ;  /* 0x0000000000007941 */ /* 0x000fea0003800000 */
.L_x_3324:
        /* <DEDUP_REMOVED lines=11> */
.L_x_3326:
        /* <DEDUP_REMOVED lines=16> */
.L_x_3328:
[----:B------:R-:W-:Y:S05]  /*5730*/  BSYNC B0 ;  /* 0x0000000000007941 */ /* 0x000fea0003800000 */
.L_x_3327:
[----:B------:R-:W-:Y:S02]  /*5740*/  UIADD3 UR11, UR12, UR11, URZ ;  /* 0x0000000b0c0b7290 */ /* 0x000fe4000fffe03f */
[----:B------:R-:W-:Y:S02]  /*5750*/  UIADD3 UR4, UR4, 0x1, URZ ;  /* 0x0000000104047890 */ /* 0x000fe4000fffe03f */
[----:B------:R-:W-:-:S06]  /*5760*/  UISETP.GE.AND UP0, UPT, UR11, UR5, UPT ;  /* 0x000000050b00728c */ /* 0x000fcc000bf06270 */
[----:B------:R-:W-:-:S13]  /*5770*/  PLOP3.LUT P5, PT, PT, PT, UP0, 0x40, 0x0 ;  /* 0x000000000000781c */ /* 0x000fda0003fae808 */
[----:B------:R-:W-:Y:S05]  /*5780*/  @P5 BRA `(.L_x_3329) ;  /* 0xffffffac00805947 */ /* 0x000fea000383ffff */
[----:B------:R-:W-:Y:S05]  /*5790*/  EXIT ;  /* 0x000000000000794d */ /* 0x000fea0003800000 */
.L_x_3330:
        /* <DEDUP_REMOVED lines=14> */
.L_x_3403:


//--------------------- .nv.shared.reserved.0     --------------------------
	.section	.nv.shared.reserved.0,"aw",@nobits
	.weak		__nv_reservedSMEM_offset_0_alias
	.size		__nv_reservedSMEM_offset_0_alias, 0, 0
	.other		__nv_reservedSMEM_offset_0_alias,@"STO_CUDA_RESERVED_SHARED STV_DEFAULT"
__nv_reservedSMEM_offset_0_alias:
	.zero		0


//--------------------- .nv.global                --------------------------
	.section	.nv.global,"aw",@nobits
.nv.global:
	.type		_ZN60_INTERNAL_86efea84_29_group_norm_nhwc_one_pass_8_cu_c154220d6thrust23THRUST_300001_SM_900_NS12placeholders2_5E,@object
	.size		_ZN60_INTERNAL_86efea84_29_group_norm_nhwc_one_pass_8_cu_c154220d6thrust23THRUST_300001_SM_900_NS12placeholders2_5E,(_ZN60_INTERNAL_86efea84_29_group_norm_nhwc_one_pass_8_cu_c154220d4cuda3std3__45__cpo6cbeginE - _ZN60_INTERNAL_86efea84_29_group_norm_nhwc_one_pass_8_cu_c154220d6thrust23THRUST_300001_SM_900_NS12placeholders2_5E)
_ZN60_INTERNAL_86efea84_29_group_norm_nhwc_one_pass_8_cu_c154220d6thrust23THRUST_300001_SM_900_NS12placeholders2_5E:
	.zero		1
	.type		_ZN60_INTERNAL_86efea84_29_group_norm_nhwc_one_pass_8_cu_c154220d4cuda3std3__45__cpo6cbeginE,@object
	.size		_ZN60_INTERNAL_86efea84_29_group_norm_nhwc_one_pass_8_cu_c154220d4cuda3std3__45__cpo6cbeginE,(_ZN60_INTERNAL_86efea84_29_group_norm_nhwc_one_pass_8_cu_c154220d4cuda3std6ranges3__45__cpo6cbeginE - _ZN60_INTERNAL_86efea84_29_group_norm_nhwc_one_pass_8_cu_c154220d4cuda3std3__45__cpo6cbeginE)
_ZN60_INTERNAL_86efea84_29_group_norm_nhwc_one_pass_8_cu_c154220d4cuda3std3__45__cpo6cbeginE:
	.zero		1
	.type		_ZN60_INTERNAL_86efea84_29_group_norm_nhwc_one_pass_8_cu_c154220d4cuda3std6ranges3__45__cpo6cbeginE,@object
	.size		_ZN60_INTERNAL_86efea84_29_group_norm_nhwc_one_pass_8_cu_c154220d4cuda3std6ranges3__45__cpo6cbeginE,(_ZN60_INTERNAL_86efea84_29_group_norm_nhwc_one_pass_8_cu_c154220d4cuda3std3__48in_placeE - _ZN60_INTERNAL_86efea84_29_group_norm_nhwc_one_pass_8_cu_c154220d4cuda3std6ranges3__45__cpo6cbeginE)
_ZN60_INTERNAL_86efea84_29_group_norm_nhwc_one_pass_8_cu_c154220d4cuda3std6ranges3__45__cpo6cbeginE:
	.zero		1
	.type		_ZN60_INTERNAL_86efea84_29_group_norm_nhwc_one_pass_8_cu_c154220d4cuda3std3__48in_placeE,@object
	.size		_ZN60_INTERNAL_86efea84_29_group_norm_nhwc_one_pass_8_cu_c154220d4cuda3std3__48in_placeE,(_ZN60_INTERNAL_86efea84_29_group_norm_nhwc_one_pass_8_cu_c154220d4cuda3std6ranges3__45__cpo4sizeE - _ZN60_INTERNAL_86efea84_29_group_norm_nhwc_one_pass_8_cu_c154220d4cuda3std3__48in_placeE)
_ZN60_INTERNAL_86efea84_29_group_norm_nhwc_one_pass_8_cu_c154220d4cuda3std3__48in_placeE:
	.zero		1
	.type		_ZN60_INTERNAL_86efea84_29_group_norm_nhwc_one_pass_8_cu_c154220d4cuda3std6ranges3__45__cpo4sizeE,@object
	.size		_ZN60_INTERNAL_86efea84_29_group_norm_nhwc_one_pass_8_cu_c154220d4cuda3std6ranges3__45__cpo4sizeE,(_ZN60_INTERNAL_86efea84_29_group_norm_nhwc_one_pass_8_cu_c154220d6thrust23THRUST_300001_SM_900_NS12placeholders2_9E - _ZN60_INTERNAL_86efea84_29_group_norm_nhwc_one_pass_8_cu_c154220d4cuda3std6ranges3__45__cpo4sizeE)
_ZN60_INTERNAL_86efea84_29_group_norm_nhwc_one_pass_8_cu_c154220d4cuda3std6ranges3__45__cpo4sizeE:
	.zero		1
	.type		_ZN60_INTERNAL_86efea84_29_group_norm_nhwc_one_pass_8_cu_c154220d6thrust23THRUST_300001_SM_900_NS12placeholders2_9E,@object
	.size		_ZN60_INTERNAL_86efea84_29_group_norm_nhwc_one_pass_8_cu_c154220d6thrust23THRUST_300001_SM_900_NS12placeholders2_9E,(_ZN60_INTERNAL_86efea84_29_group_norm_nhwc_one_pass_8_cu_c154220d4cuda3std3__45__cpo7crbeginE - _ZN60_INTERNAL_86efea84_29_group_norm_nhwc_one_pass_8_cu_c154220d6thrust23THRUST_300001_SM_900_NS12placeholders2_9E)
_ZN60_INTERNAL_86efea84_29_group_norm_nhwc_one_pass_8_cu_c154220d6thrust23THRUST_300001_SM_900_NS12placeholders2_9E:
	.zero		1
	.type		_ZN60_INTERNAL_86efea84_29_group_norm_nhwc_one_pass_8_cu_c154220d4cuda3std3__45__cpo7crbeginE,@object
	.size		_ZN60_INTERNAL_86efea84_29_group_norm_nhwc_one_pass_8_cu_c154220d4cuda3std3__45__cpo7crbeginE,(_ZN60_INTERNAL_86efea84_29_group_norm_nhwc_one_pass_8_cu_c154220d4cuda3std6ranges3__45__cpo4nextE - _ZN60_INTERNAL_86efea84_29_group_norm_nhwc_one_pass_8_cu_c154220d4cuda3std3__45__cpo7crbeginE)
_ZN60_INTERNAL_86efea84_29_group_norm_nhwc_one_pass_8_cu_c154220d4cuda3std3__45__cpo7crbeginE:
	.zero		1
	.type		_ZN60_INTERNAL_86efea84_29_group_norm_nhwc_one_pass_8_cu_c154220d4cuda3std6ranges3__45__cpo4nextE,@object
	.size		_ZN60_INTERNAL_86efea84_29_group_norm_nhwc_one_pass_8_cu_c154220d4cuda3std6ranges3__45__cpo4nextE,(_ZN60_INTERNAL_86efea84_29_group_norm_nhwc_one_pass_8_cu_c154220d4cuda3std6ranges3__45__cpo4swapE - _ZN60_INTERNAL_86efea84_29_group_norm_nhwc_one_pass_8_cu_c154220d4cuda3std6ranges3__45__cpo4nextE)
_ZN60_INTERNAL_86efea84_29_group_norm_nhwc_one_pass_8_cu_c154220d4cuda3std6ranges3__45__cpo4nextE:
	.zero		1
	.type		_ZN60_INTERNAL_86efea84_29_group_norm_nhwc_one_pass_8_cu_c154220d4cuda3std6ranges3__45__cpo4swapE,@object
	.size		_ZN60_INTERNAL_86efea84_29_group_norm_nhwc_one_pass_8_cu_c154220d4cuda3std6ranges3__45__cpo4swapE,(_ZN60_INTERNAL_86efea84_29_group_norm_nhwc_one_pass_8_cu_c154220d6thrust23THRUST_300001_SM_900_NS12placeholders2_1E - _ZN60_INTERNAL_86efea84_29_group_norm_nhwc_one_pass_8_cu_c154220d4cuda3std6ranges3__45__cpo4swapE)
_ZN60_INTERNAL_86efea84_29_group_norm_nhwc_one_pass_8_cu_c154220d4cuda3std6ranges3__45__cpo4swapE:
	.zero		1
	.type		_ZN60_INTERNAL_86efea84_29_group_norm_nhwc_one_pass_8_cu_c154220d6thrust23THRUST_300001_SM_900_NS12placeholders2_1E,@object
	.size		_ZN60_INTERNAL_86efea84_29_group_norm_nhwc_one_pass_8_cu_c154220d6thrust23THRUST_300001_SM_900_NS12placeholders2_1E,(_ZN60_INTERNAL_86efea84_29_group_norm_nhwc_one_pass_8_cu_c154220d6thrust23THRUST_300001_SM_900_NS12placeholders2_3E - _ZN60_INTERNAL_86efea84_29_group_norm_nhwc_one_pass_8_cu_c154220d6thrust23THRUST_300001_SM_900_NS12placeholders2_1E)
_ZN60_INTERNAL_86efea84_29_group_norm_nhwc_one_pass_8_cu_c154220d6thrust23THRUST_300001_SM_900_NS12placeholders2_1E:
	.zero		1
	.type		_ZN60_INTERNAL_86efea84_29_group_norm_nhwc_one_pass_8_cu_c154220d6thrust23THRUST_300001_SM_900_NS12placeholders2_3E,@object
	.size		_ZN60_INTERNAL_86efea84_29_group_norm_nhwc_one_pass_8_cu_c154220d6thrust23THRUST_300001_SM_900_NS12placeholders2_3E,(_ZN60_INTERNAL_86efea84_29_group_norm_nhwc_one_pass_8_cu_c154220d4cuda3std3__45__cpo5beginE - _ZN60_INTERNAL_86efea84_29_group_norm_nhwc_one_pass_8_cu_c154220d6thrust23THRUST_300001_SM_900_NS12placeholders2_3E)
_ZN60_INTERNAL_86efea84_29_group_norm_nhwc_one_pass_8_cu_c154220d6thrust23THRUST_300001_SM_900_NS12placeholders2_3E:
	.zero		1
	.type		_ZN60_INTERNAL_86efea84_29_group_norm_nhwc_one_pass_8_cu_c154220d4cuda3std3__45__cpo5beginE,@object
	.size		_ZN60_INTERNAL_86efea84_29_group_norm_nhwc_one_pass_8_cu_c154220d4cuda3std3__45__cpo5beginE,(_ZN60_INTERNAL_86efea84_29_group_norm_nhwc_one_pass_8_cu_c154220d4cuda3std6ranges3__45__cpo5beginE - _ZN60_INTERNAL_86efea84_29_group_norm_nhwc_one_pass_8_cu_c154220d4cuda3std3__45__cpo5beginE)
_ZN60_INTERNAL_86efea84_29_group_norm_nhwc_one_pass_8_cu_c154220d4cuda3std3__45__cpo5beginE:
	.zero		1
	.type		_ZN60_INTERNAL_86efea84_29_group_norm_nhwc_one_pass_8_cu_c154220d4cuda3std6ranges3__45__cpo5beginE,@object
	.size		_ZN60_INTERNAL_86efea84_29_group_norm_nhwc_one_pass_8_cu_c154220d4cuda3std6ranges3__45__cpo5beginE,(_ZN60_INTERNAL_86efea84_29_group_norm_nhwc_one_pass_8_cu_c154220d4cuda3std3__462_GLOBAL__N__86efea84_29_group_norm_nhwc_one_pass_8_cu_c154220d6ignoreE - _ZN60_INTERNAL_86efea84_29_group_norm_nhwc_one_pass_8_cu_c154220d4cuda3std6ranges3__45__cpo5beginE)
_ZN60_INTERNAL_86efea84_29_group_norm_nhwc_one_pass_8_cu_c154220d4cuda3std6ranges3__45__cpo5beginE:
	.zero		1
	.type		_ZN60_INTERNAL_86efea84_29_group_norm_nhwc_one_pass_8_cu_c154220d4cuda3std3__462_GLOBAL__N__86efea84_29_group_norm_nhwc_one_pass_8_cu_c154220d6ignoreE,@object
	.size		_ZN60_INTERNAL_86efea84_29_group_norm_nhwc_one_pass_8_cu_c154220d4cuda3std3__462_GLOBAL__N__86efea84_29_group_norm_nhwc_one_pass_8_cu_c154220d6ignoreE,(_ZN60_INTERNAL_86efea84_29_group_norm_nhwc_one_pass_8_cu_c154220d4cuda3std6ranges3__45__cpo4dataE - _ZN60_INTERNAL_86efea84_29_group_norm_nhwc_one_pass_8_cu_c154220d4cuda3std3__462_GLOBAL__N__86efea84_29_group_norm_nhwc_one_pass_8_cu_c154220d6ignoreE)
_ZN60_INTERNAL_86efea84_29_group_norm_nhwc_one_pass_8_cu_c154220d4cuda3std3__462_GLOBAL__N__86efea84_29_group_norm_nhwc_one_pass_8_cu_c154220d6ignoreE:
	.zero		1
	.type		_ZN60_INTERNAL_86efea84_29_group_norm_nhwc_one_pass_8_cu_c154220d4cuda3std6ranges3__45__cpo4dataE,@object
	.size		_ZN60_INTERNAL_86efea84_29_group_norm_nhwc_one_pass_8_cu_c154220d4cuda3std6ranges3__45__cpo4dataE,(_ZN60_INTERNAL_86efea84_29_group_norm_nhwc_one_pass_8_cu_c154220d6thrust23THRUST_300001_SM_900_NS12placeholders2_7E - _ZN60_INTERNAL_86efea84_29_group_norm_nhwc_one_pass_8_cu_c154220d4cuda3std6ranges3__45__cpo4dataE)
_ZN60_INTERNAL_86efea84_29_group_norm_nhwc_one_pass_8_cu_c154220d4cuda3std6ranges3__45__cpo4dataE:
	.zero		1
	.type		_ZN60_INTERNAL_86efea84_29_group_norm_nhwc_one_pass_8_cu_c154220d6thrust23THRUST_300001_SM_900_NS12placeholders2_7E,@object
	.size		_ZN60_INTERNAL_86efea84_29_group_norm_nhwc_one_pass_8_cu_c154220d6thrust23THRUST_300001_SM_900_NS12placeholders2_7E,(_ZN60_INTERNAL_86efea84_29_group_norm_nhwc_one_pass_8_cu_c154220d4cuda3std3__45__cpo6rbeginE - _ZN60_INTERNAL_86efea84_29_group_norm_nhwc_one_pass_8_cu_c154220d6thrust23THRUST_300001_SM_900_NS12placeholders2_7E)
_ZN60_INTERNAL_86efea84_29_group_norm_nhwc_one_pass_8_cu_c154220d6thrust23THRUST_300001_SM_900_NS12placeholders2_7E:
	.zero		1
	.type		_ZN60_INTERNAL_86efea84_29_group_norm_nhwc_one_pass_8_cu_c154220d4cuda3std3__45__cpo6rbeginE,@object
	.size		_ZN60_INTERNAL_86efea84_29_group_norm_nhwc_one_pass_8_cu_c154220d4cuda3std3__45__cpo6rbeginE,(_ZN60_INTERNAL_86efea84_29_group_norm_nhwc_one_pass_8_cu_c154220d4cuda3std6ranges3__45__cpo7advanceE - _ZN60_INTERNAL_86efea84_29_group_norm_nhwc_one_pass_8_cu_c154220d4cuda3std3__45__cpo6rbeginE)
_ZN60_INTERNAL_86efea84_29_group_norm_nhwc_one_pass_8_cu_c154220d4cuda3std3__45__cpo6rbeginE:
	.zero		1
	.type		_ZN60_INTERNAL_86efea84_29_group_norm_nhwc_one_pass_8_cu_c154220d4cuda3std6ranges3__45__cpo7advanceE,@object
	.size		_ZN60_INTERNAL_86efea84_29_group_norm_nhwc_one_pass_8_cu_c154220d4cuda3std6ranges3__45__cpo7advanceE,(_ZN60_INTERNAL_86efea84_29_group_norm_nhwc_one_pass_8_cu_c154220d4cuda3std3__47nulloptE - _ZN60_INTERNAL_86efea84_29_group_norm_nhwc_one_pass_8_cu_c154220d4cuda3std6ranges3__45__cpo7advanceE)
_ZN60_INTERNAL_86efea84_29_group_norm_nhwc_one_pass_8_cu_c154220d4cuda3std6ranges3__45__cpo7advanceE:
	.zero		1
	.type		_ZN60_INTERNAL_86efea84_29_group_norm_nhwc_one_pass_8_cu_c154220d4cuda3std3__47nulloptE,@object
	.size		_ZN60_INTERNAL_86efea84_29_group_norm_nhwc_one_pass_8_cu_c154220d4cuda3std3__47nulloptE,(_ZN60_INTERNAL_86efea84_29_group_norm_nhwc_one_pass_8_cu_c154220d4cuda3std6ranges3__45__cpo8distanceE - _ZN60_INTERNAL_86efea84_29_group_norm_nhwc_one_pass_8_cu_c154220d4cuda3std3__47nulloptE)
_ZN60_INTERNAL_86efea84_29_group_norm_nhwc_one_pass_8_cu_c154220d4cuda3std3__47nulloptE:
	.zero		1
	.type		_ZN60_INTERNAL_86efea84_29_group_norm_nhwc_one_pass_8_cu_c154220d4cuda3std6ranges3__45__cpo8distanceE,@object
	.size		_ZN60_INTERNAL_86efea84_29_group_norm_nhwc_one_pass_8_cu_c154220d4cuda3std6ranges3__45__cpo8distanceE,(_ZN60_INTERNAL_86efea84_29_group_norm_nhwc_one_pass_8_cu_c154220d6thrust23THRUST_300001_SM_900_NS12placeholders2_6E - _ZN60_INTERNAL_86efea84_29_group_norm_nhwc_one_pass_8_cu_c154220d4cuda3std6ranges3__45__cpo8distanceE)
_ZN60_INTERNAL_86efea84_29_group_norm_nhwc_one_pass_8_cu_c154220d4cuda3std6ranges3__45__cpo8distanceE:
	.zero		1
	.type		_ZN60_INTERNAL_86efea84_29_group_norm_nhwc_one_pass_8_cu_c154220d6thrust23THRUST_300001_SM_900_NS12placeholders2_6E,@object
	.size		_ZN60_INTERNAL_86efea84_29_group_norm_nhwc_one_pass_8_cu_c154220d6thrust23THRUST_300001_SM_900_NS12placeholders2_6E,(_ZN60_INTERNAL_86efea84_29_group_norm_nhwc_one_pass_8_cu_c154220d4cuda3std3__45__cpo4cendE - _ZN60_INTERNAL_86efea84_29_group_norm_nhwc_one_pass_8_cu_c154220d6thrust23THRUST_300001_SM_900_NS12placeholders2_6E)
_ZN60_INTERNAL_86efea84_29_group_norm_nhwc_one_pass_8_cu_c154220d6thrust23THRUST_300001_SM_900_NS12placeholders2_6E:
	.zero		1
	.type		_ZN60_INTERNAL_86efea84_29_group_norm_nhwc_one_pass_8_cu_c154220d4cuda3std3__45__cpo4cendE,@object
	.size		_ZN60_INTERNAL_86efea84_29_group_norm_nhwc_one_pass_8_cu_c154220d4cuda3std3__45__cpo4cendE,(_ZN60_INTERNAL_86efea84_29_group_norm_nhwc_one_pass_8_cu_c154220d4cuda3std6ranges3__45__cpo4cendE - _ZN60_INTERNAL_86efea84_29_group_norm_nhwc_one_pass_8_cu_c154220d4cuda3std3__45__cpo4cendE)
_ZN60_INTERNAL_86efea84_29_group_norm_nhwc_one_pass_8_cu_c154220d4cuda3std3__45__cpo4cendE:
	.zero		1
	.type		_ZN60_INTERNAL_86efea84_29_group_norm_nhwc_one_pass_8_cu_c154220d4cuda3std6ranges3__45__cpo4cendE,@object
	.size		_ZN60_INTERNAL_86efea84_29_group_norm_nhwc_one_pass_8_cu_c154220d4cuda3std6ranges3__45__cpo4cendE,(_ZN60_INTERNAL_86efea84_29_group_norm_nhwc_one_pass_8_cu_c154220d4cuda3std3__420unreachable_sentinelE - _ZN60_INTERNAL_86efea84_29_group_norm_nhwc_one_pass_8_cu_c154220d4cuda3std6ranges3__45__cpo4cendE)
_ZN60_INTERNAL_86efea84_29_group_norm_nhwc_one_pass_8_cu_c154220d4cuda3std6ranges3__45__cpo4cendE:
	.zero		1
	.type		_ZN60_INTERNAL_86efea84_29_group_norm_nhwc_one_pass_8_cu_c154220d4cuda3std3__420unreachable_sentinelE,@object
	.size		_ZN60_INTERNAL_86efea84_29_group_norm_nhwc_one_pass_8_cu_c154220d4cuda3std3__420unreachable_sentinelE,(_ZN60_INTERNAL_86efea84_29_group_norm_nhwc_one_pass_8_cu_c154220d4cuda3std6ranges3__45__cpo5ssizeE - _ZN60_INTERNAL_86efea84_29_group_norm_nhwc_one_pass_8_cu_c154220d4cuda3std3__420unreachable_sentinelE)
_ZN60_INTERNAL_86efea84_29_group_norm_nhwc_one_pass_8_cu_c154220d4cuda3std3__420unreachable_sentinelE:
	.zero		1
	.type		_ZN60_INTERNAL_86efea84_29_group_norm_nhwc_one_pass_8_cu_c154220d4cuda3std6ranges3__45__cpo5ssizeE,@object
	.size		_ZN60_INTERNAL_86efea84_29_group_norm_nhwc_one_pass_8_cu_c154220d4cuda3std6ranges3__45__cpo5ssizeE,(_ZN60_INTERNAL_86efea84_29_group_norm_nhwc_one_pass_8_cu_c154220d6thrust23THRUST_300001_SM_900_NS12placeholders3_10E - _ZN60_INTERNAL_86efea84_29_group_norm_nhwc_one_pass_8_cu_c154220d4cuda3std6ranges3__45__cpo5ssizeE)
_ZN60_INTERNAL_86efea84_29_group_norm_nhwc_one_pass_8_cu_c154220d4cuda3std6ranges3__45__cpo5ssizeE:
	.zero		1
	.type		_ZN60_INTERNAL_86efea84_29_group_norm_nhwc_one_pass_8_cu_c154220d6thrust23THRUST_300001_SM_900_NS12placeholders3_10E,@object
	.size		_ZN60_INTERNAL_86efea84_29_group_norm_nhwc_one_pass_8_cu_c154220d6thrust23THRUST_300001_SM_900_NS12placeholders3_10E,(_ZN60_INTERNAL_86efea84_29_group_norm_nhwc_one_pass_8_cu_c154220d4cuda3std3__45__cpo5crendE - _ZN60_INTERNAL_86efea84_29_group_norm_nhwc_one_pass_8_cu_c154220d6thrust23THRUST_300001_SM_900_NS12placeholders3_10E)
_ZN60_INTERNAL_86efea84_29_group_norm_nhwc_one_pass_8_cu_c154220d6thrust23THRUST_300001_SM_900_NS12placeholders3_10E:
	.zero		1
	.type		_ZN60_INTERNAL_86efea84_29_group_norm_nhwc_one_pass_8_cu_c154220d4cuda3std3__45__cpo5crendE,@object
	.size		_ZN60_INTERNAL_86efea84_29_group_norm_nhwc_one_pass_8_cu_c154220d4cuda3std3__45__cpo5crendE,(_ZN60_INTERNAL_86efea84_29_group_norm_nhwc_one_pass_8_cu_c154220d4cuda3std6ranges3__45__cpo4prevE - _ZN60_INTERNAL_86efea84_29_group_norm_nhwc_one_pass_8_cu_c154220d4cuda3std3__45__cpo5crendE)
_ZN60_INTERNAL_86efea84_29_group_norm_nhwc_one_pass_8_cu_c154220d4cuda3std3__45__cpo5crendE:
	.zero		1
	.type		_ZN60_INTERNAL_86efea84_29_group_norm_nhwc_one_pass_8_cu_c154220d4cuda3std6ranges3__45__cpo4prevE,@object
	.size		_ZN60_INTERNAL_86efea84_29_group_norm_nhwc_one_pass_8_cu_c154220d4cuda3std6ranges3__45__cpo4prevE,(_ZN60_INTERNAL_86efea84_29_group_norm_nhwc_one_pass_8_cu_c154220d4cuda3std6ranges3__45__cpo9iter_moveE - _ZN60_INTERNAL_86efea84_29_group_norm_nhwc_one_pass_8_cu_c154220d4cuda3std6ranges3__45__cpo4prevE)
_ZN60_INTERNAL_86efea84_29_group_norm_nhwc_one_pass_8_cu_c154220d4cuda3std6ranges3__45__cpo4prevE:
	.zero		1
	.type		_ZN60_INTERNAL_86efea84_29_group_norm_nhwc_one_pass_8_cu_c154220d4cuda3std6ranges3__45__cpo9iter_moveE,@object
	.size		_ZN60_INTERNAL_86efea84_29_group_norm_nhwc_one_pass_8_cu_c154220d4cuda3std6ranges3__45__cpo9iter_moveE,(_ZN60_INTERNAL_86efea84_29_group_norm_nhwc_one_pass_8_cu_c154220d6thrust23THRUST_300001_SM_900_NS12placeholders2_2E - _ZN60_INTERNAL_86efea84_29_group_norm_nhwc_one_pass_8_cu_c154220d4cuda3std6ranges3__45__cpo9iter_moveE)
_ZN60_INTERNAL_86efea84_29_group_norm_nhwc_one_pass_8_cu_c154220d4cuda3std6ranges3__45__cpo9iter_moveE:
	.zero		1
	.type		_ZN60_INTERNAL_86efea84_29_group_norm_nhwc_one_pass_8_cu_c154220d6thrust23THRUST_300001_SM_900_NS12placeholders2_2E,@object
	.size		_ZN60_INTERNAL_86efea84_29_group_norm_nhwc_one_pass_8_cu_c154220d6thrust23THRUST_300001_SM_900_NS12placeholders2_2E,(_ZN60_INTERNAL_86efea84_29_group_norm_nhwc_one_pass_8_cu_c154220d6thrust23THRUST_300001_SM_900_NS12placeholders2_4E - _ZN60_INTERNAL_86efea84_29_group_norm_nhwc_one_pass_8_cu_c154220d6thrust23THRUST_300001_SM_900_NS12placeholders2_2E)
_ZN60_INTERNAL_86efea84_29_group_norm_nhwc_one_pass_8_cu_c154220d6thrust23THRUST_300001_SM_900_NS12placeholders2_2E:
	.zero		1
	.type		_ZN60_INTERNAL_86efea84_29_group_norm_nhwc_one_pass_8_cu_c154220d6thrust23THRUST_300001_SM_900_NS12placeholders2_4E,@object
	.size		_ZN60_INTERNAL_86efea84_29_group_norm_nhwc_one_pass_8_cu_c154220d6thrust23THRUST_300001_SM_900_NS12placeholders2_4E,(_ZN60_INTERNAL_86efea84_29_group_norm_nhwc_one_pass_8_cu_c154220d4cuda3std3__45__cpo3endE - _ZN60_INTERNAL_86efea84_29_group_norm_nhwc_one_pass_8_cu_c154220d6thrust23THRUST_300001_SM_900_NS12placeholders2_4E)
_ZN60_INTERNAL_86efea84_29_group_norm_nhwc_one_pass_8_cu_c154220d6thrust23THRUST_300001_SM_900_NS12placeholders2_4E:
	.zero		1
	.type		_ZN60_INTERNAL_86efea84_29_group_norm_nhwc_one_pass_8_cu_c154220d4cuda3std3__45__cpo3endE,@object
	.size		_ZN60_INTERNAL_86efea84_29_group_norm_nhwc_one_pass_8_cu_c154220d4cuda3std3__45__cpo3endE,(_ZN60_INTERNAL_86efea84_29_group_norm_nhwc_one_pass_8_cu_c154220d4cuda3std6ranges3__45__cpo3endE - _ZN60_INTERNAL_86efea84_29_group_norm_nhwc_one_pass_8_cu_c154220d4cuda3std3__45__cpo3endE)
_ZN60_INTERNAL_86efea84_29_group_norm_nhwc_one_pass_8_cu_c154220d4cuda3std3__45__cpo3endE:
	.zero		1
	.type		_ZN60_INTERNAL_86efea84_29_group_norm_nhwc_one_pass_8_cu_c154220d4cuda3std6ranges3__45__cpo3endE,@object
	.size		_ZN60_INTERNAL_86efea84_29_group_norm_nhwc_one_pass_8_cu_c154220d4cuda3std6ranges3__45__cpo3endE,(_ZN60_INTERNAL_86efea84_29_group_norm_nhwc_one_pass_8_cu_c154220d4cuda3std3__419piecewise_constructE - _ZN60_INTERNAL_86efea84_29_group_norm_nhwc_one_pass_8_cu_c154220d4cuda3std6ranges3__45__cpo3endE)
_ZN60_INTERNAL_86efea84_29_group_norm_nhwc_one_pass_8_cu_c154220d4cuda3std6ranges3__45__cpo3endE:
	.zero		1
	.type		_ZN60_INTERNAL_86efea84_29_group_norm_nhwc_one_pass_8_cu_c154220d4cuda3std3__419piecewise_constructE,@object
	.size		_ZN60_INTERNAL_86efea84_29_group_norm_nhwc_one_pass_8_cu_c154220d4cuda3std3__419piecewise_constructE,(_ZN60_INTERNAL_86efea84_29_group_norm_nhwc_one_pass_8_cu_c154220d4cuda3std6ranges3__45__cpo5cdataE - _ZN60_INTERNAL_86efea84_29_group_norm_nhwc_one_pass_8_cu_c154220d4cuda3std3__419piecewise_constructE)
_ZN60_INTERNAL_86efea84_29_group_norm_nhwc_one_pass_8_cu_c154220d4cuda3std3__419piecewise_constructE:
	.zero		1
	.type		_ZN60_INTERNAL_86efea84_29_group_norm_nhwc_one_pass_8_cu_c154220d4cuda3std6ranges3__45__cpo5cdataE,@object
	.size		_ZN60_INTERNAL_86efea84_29_group_norm_nhwc_one_pass_8_cu_c154220d4cuda3std6ranges3__45__cpo5cdataE,(_ZN60_INTERNAL_86efea84_29_group_norm_nhwc_one_pass_8_cu_c154220d6thrust23THRUST_300001_SM_900_NS12placeholders2_8E - _ZN60_INTERNAL_86efea84_29_group_norm_nhwc_one_pass_8_cu_c154220d4cuda3std6ranges3__45__cpo5cdataE)
_ZN60_INTERNAL_86efea84_29_group_norm_nhwc_one_pass_8_cu_c154220d4cuda3std6ranges3__45__cpo5cdataE:
	.zero		1
	.type		_ZN60_INTERNAL_86efea84_29_group_norm_nhwc_one_pass_8_cu_c154220d6thrust23THRUST_300001_SM_900_NS12placeholders2_8E,@object
	.size		_ZN60_INTERNAL_86efea84_29_group_norm_nhwc_one_pass_8_cu_c154220d6thrust23THRUST_300001_SM_900_NS12placeholders2_8E,(_ZN60_INTERNAL_86efea84_29_group_norm_nhwc_one_pass_8_cu_c154220d4cuda3std3__45__cpo4rendE - _ZN60_INTERNAL_86efea84_29_group_norm_nhwc_one_pass_8_cu_c154220d6thrust23THRUST_300001_SM_900_NS12placeholders2_8E)
_ZN60_INTERNAL_86efea84_29_group_norm_nhwc_one_pass_8_cu_c154220d6thrust23THRUST_300001_SM_900_NS12placeholders2_8E:
	.zero		1
	.type		_ZN60_INTERNAL_86efea84_29_group_norm_nhwc_one_pass_8_cu_c154220d4cuda3std3__45__cpo4rendE,@object
	.size		_ZN60_INTERNAL_86efea84_29_group_norm_nhwc_one_pass_8_cu_c154220d4cuda3std3__45__cpo4rendE,(_ZN60_INTERNAL_86efea84_29_group_norm_nhwc_one_pass_8_cu_c154220d4cuda3std6ranges3__45__cpo9iter_swapE - _ZN60_INTERNAL_86efea84_29_group_norm_nhwc_one_pass_8_cu_c154220d4cuda3std3__45__cpo4rendE)
_ZN60_INTERNAL_86efea84_29_group_norm_nhwc_one_pass_8_cu_c154220d4cuda3std3__45__cpo4rendE:
	.zero		1
	.type		_ZN60_INTERNAL_86efea84_29_group_norm_nhwc_one_pass_8_cu_c154220d4cuda3std6ranges3__45__cpo9iter_swapE,@object
	.size		_ZN60_INTERNAL_86efea84_29_group_norm_nhwc_one_pass_8_cu_c154220d4cuda3std6ranges3__45__cpo9iter_swapE,(_ZN60_INTERNAL_86efea84_29_group_norm_nhwc_one_pass_8_cu_c154220d4cuda3std3__48unexpectE - _ZN60_INTERNAL_86efea84_29_group_norm_nhwc_one_pass_8_cu_c154220d4cuda3std6ranges3__45__cpo9iter_swapE)
_ZN60_INTERNAL_86efea84_29_group_norm_nhwc_one_pass_8_cu_c154220d4cuda3std6ranges3__45__cpo9iter_swapE:
	.zero		1
	.type		_ZN60_INTERNAL_86efea84_29_group_norm_nhwc_one_pass_8_cu_c154220d4cuda3std3__48unexpectE,@object
	.size		_ZN60_INTERNAL_86efea84_29_group_norm_nhwc_one_pass_8_cu_c154220d4cuda3std3__48unexpectE,(_ZN60_INTERNAL_86efea84_29_group_norm_nhwc_one_pass_8_cu_c154220d6thrust23THRUST_300001_SM_900_NS6system6detail10sequential3seqE - _ZN60_INTERNAL_86efea84_29_group_norm_nhwc_one_pass_8_cu_c154220d4cuda3std3__48unexpectE)
_ZN60_INTERNAL_86efea84_29_group_norm_nhwc_one_pass_8_cu_c154220d4cuda3std3__48unexpectE:
	.zero		1
	.type		_ZN60_INTERNAL_86efea84_29_group_norm_nhwc_one_pass_8_cu_c154220d6thrust23THRUST_300001_SM_900_NS6system6detail10sequential3seqE,@object
	.size		_ZN60_INTERNAL_86efea84_29_group_norm_nhwc_one_pass_8_cu_c154220d6thrust23THRUST_300001_SM_900_NS6system6detail10sequential3seqE,(.L_29 - _ZN60_INTERNAL_86efea84_29_group_norm_nhwc_one_pass_8_cu_c154220d6thrust23THRUST_300001_SM_900_NS6system6detail10sequential3seqE)
_ZN60_INTERNAL_86efea84_29_group_norm_nhwc_one_pass_8_cu_c154220d6thrust23THRUST_300001_SM_900_NS6system6detail10sequential3seqE:
	.zero		1
.L_29:


//--------------------- .nv.shared._Z35group_norm_nhwc_bwd_one_pass_kernelI11Bf16IOFp32WLi64ELi8ELi128EEv26Group_norm_nhwc_bwd_params --------------------------
	.section	.nv.shared._Z35group_norm_nhwc_bwd_one_pass_kernelI11Bf16IOFp32WLi64ELi8ELi128EEv26Group_norm_nhwc_bwd_params,"aw",@nobits
	.sectionflags	@""
	.align	16
.nv.shared._Z35group_norm_nhwc_bwd_one_pass_kernelI11Bf16IOFp32WLi64ELi8ELi128EEv26Group_norm_nhwc_bwd_params:
	.zero		3136


//--------------------- .nv.shared._Z35group_norm_nhwc_bwd_one_pass_kernelI11Bf16IOFp32WLi128ELi8ELi128EEv26Group_norm_nhwc_bwd_params --------------------------
	.section	.nv.shared._Z35group_norm_nhwc_bwd_one_pass_kernelI11Bf16IOFp32WLi128ELi8ELi128EEv26Group_norm_nhwc_bwd_params,"aw",@nobits
	.sectionflags	@""
	.align	16
.nv.shared._Z35group_norm_nhwc_bwd_one_pass_kernelI11Bf16IOFp32WLi128ELi8ELi128EEv26Group_norm_nhwc_bwd_params:
	.zero		3136


//--------------------- .nv.shared._Z35group_norm_nhwc_bwd_one_pass_kernelI11Bf16IOFp32WLi256ELi8ELi128EEv26Group_norm_nhwc_bwd_params --------------------------
	.section	.nv.shared._Z35group_norm_nhwc_bwd_one_pass_kernelI11Bf16IOFp32WLi256ELi8ELi128EEv26Group_norm_nhwc_bwd_params,"aw",@nobits
	.sectionflags	@""
	.align	16
.nv.shared._Z35group_norm_nhwc_bwd_one_pass_kernelI11Bf16IOFp32WLi256ELi8ELi128EEv26Group_norm_nhwc_bwd_params:
	.zero		3136


//--------------------- .nv.shared._Z35group_norm_nhwc_bwd_one_pass_kernelI11Bf16IOFp32WLi512ELi8ELi128EEv26Group_norm_nhwc_bwd_params --------------------------
	.section	.nv.shared._Z35group_norm_nhwc_bwd_one_pass_kernelI11Bf16IOFp32WLi512ELi8ELi128EEv26Group_norm_nhwc_bwd_params,"aw",@nobits
	.sectionflags	@""
	.align	16
.nv.shared._Z35group_norm_nhwc_bwd_one_pass_kernelI11Bf16IOFp32WLi512ELi8ELi128EEv26Group_norm_nhwc_bwd_params:
	.zero		3136


//--------------------- .nv.shared._Z35group_norm_nhwc_bwd_one_pass_kernelI11Bf16IOBf16WLi64ELi8ELi128EEv26Group_norm_nhwc_bwd_params --------------------------
	.section	.nv.shared._Z35group_norm_nhwc_bwd_one_pass_kernelI11Bf16IOBf16WLi64ELi8ELi128EEv26Group_norm_nhwc_bwd_params,"aw",@nobits
	.sectionflags	@""
	.align	16
.nv.shared._Z35group_norm_nhwc_bwd_one_pass_kernelI11Bf16IOBf16WLi64ELi8ELi128EEv26Group_norm_nhwc_bwd_params:
	.zero		3136


//--------------------- .nv.shared._Z35group_norm_nhwc_bwd_one_pass_kernelI11Bf16IOBf16WLi128ELi8ELi128EEv26Group_norm_nhwc_bwd_params --------------------------
	.section	.nv.shared._Z35group_norm_nhwc_bwd_one_pass_kernelI11Bf16IOBf16WLi128ELi8ELi128EEv26Group_norm_nhwc_bwd_params,"aw",@nobits
	.sectionflags	@""
	.align	16
.nv.shared._Z35group_norm_nhwc_bwd_one_pass_kernelI11Bf16IOBf16WLi128ELi8ELi128EEv26Group_norm_nhwc_bwd_params:
	.zero		3136


//--------------------- .nv.shared._Z35group_norm_nhwc_bwd_one_pass_kernelI11Bf16IOBf16WLi256ELi8ELi128EEv26Group_norm_nhwc_bwd_params --------------------------
	.section	.nv.shared._Z35group_norm_nhwc_bwd_one_pass_kernelI11Bf16IOBf16WLi256ELi8ELi128EEv26Group_norm_nhwc_bwd_params,"aw",@nobits
	.sectionflags	@""
	.align	16
.nv.shared._Z35group_norm_nhwc_bwd_one_pass_kernelI11Bf16IOBf16WLi256ELi8ELi128EEv26Group_norm_nhwc_bwd_params:
	.zero		3136


//--------------------- .nv.shared._Z35group_norm_nhwc_bwd_one_pass_kernelI11Bf16IOBf16WLi512ELi8ELi128EEv26Group_norm_nhwc_bwd_params --------------------------
	.section	.nv.shared._Z35group_norm_nhwc_bwd_one_pass_kernelI11Bf16IOBf16WLi512ELi8ELi128EEv26Group_norm_nhwc_bwd_params,"aw",@nobits
	.sectionflags	@""
	.align	16
.nv.shared._Z35group_norm_nhwc_bwd_one_pass_kernelI11Bf16IOBf16WLi512ELi8ELi128EEv26Group_norm_nhwc_bwd_params:
	.zero		3136


//--------------------- .nv.shared._Z35group_norm_nhwc_bwd_one_pass_kernelI11Bf16IOFp16WLi64ELi8ELi128EEv26Group_norm_nhwc_bwd_params --------------------------
	.section	.nv.shared._Z35group_norm_nhwc_bwd_one_pass_kernelI11Bf16IOFp16WLi64ELi8ELi128EEv26Group_norm_nhwc_bwd_params,"aw",@nobits
	.sectionflags	@""
	.align	16
.nv.shared._Z35group_norm_nhwc_bwd_one_pass_kernelI11Bf16IOFp16WLi64ELi8ELi128EEv26Group_norm_nhwc_bwd_params:
	.zero		3136


//--------------------- .nv.shared._Z35group_norm_nhwc_bwd_one_pass_kernelI11Bf16IOFp16WLi128ELi8ELi128EEv26Group_norm_nhwc_bwd_params --------------------------
	.section	.nv.shared._Z35group_norm_nhwc_bwd_one_pass_kernelI11Bf16IOFp16WLi128ELi8ELi128EEv26Group_norm_nhwc_bwd_params,"aw",@nobits
	.sectionflags	@""
	.align	16
.nv.shared._Z35group_norm_nhwc_bwd_one_pass_kernelI11Bf16IOFp16WLi128ELi8ELi128EEv26Group_norm_nhwc_bwd_params:
	.zero		3136


//--------------------- .nv.shared._Z35group_norm_nhwc_bwd_one_pass_kernelI11Bf16IOFp16WLi256ELi8ELi128EEv26Group_norm_nhwc_bwd_params --------------------------
	.section	.nv.shared._Z35group_norm_nhwc_bwd_one_pass_kernelI11Bf16IOFp16WLi256ELi8ELi128EEv26Group_norm_nhwc_bwd_params,"aw",@nobits
	.sectionflags	@""
	.align	16
.nv.shared._Z35group_norm_nhwc_bwd_one_pass_kernelI11Bf16IOFp16WLi256ELi8ELi128EEv26Group_norm_nhwc_bwd_params:
	.zero		3136


//--------------------- .nv.shared._Z35group_norm_nhwc_bwd_one_pass_kernelI11Bf16IOFp16WLi512ELi8ELi128EEv26Group_norm_nhwc_bwd_params --------------------------
	.section	.nv.shared._Z35group_norm_nhwc_bwd_one_pass_kernelI11Bf16IOFp16WLi512ELi8ELi128EEv26Group_norm_nhwc_bwd_params,"aw",@nobits
	.sectionflags	@""
	.align	16
.nv.shared._Z35group_norm_nhwc_bwd_one_pass_kernelI11Bf16IOFp16WLi512ELi8ELi128EEv26Group_norm_nhwc_bwd_params:
	.zero		3136


//--------------------- .nv.shared._Z35group_norm_nhwc_bwd_one_pass_kernelI11Fp16IOFp32WLi64ELi8ELi128EEv26Group_norm_nhwc_bwd_params --------------------------
	.section	.nv.shared._Z35group_norm_nhwc_bwd_one_pass_kernelI11Fp16IOFp32WLi64ELi8ELi128EEv26Group_norm_nhwc_bwd_params,"aw",@nobits
	.sectionflags	@""
	.align	16
.nv.shared._Z35group_norm_nhwc_bwd_one_pass_kernelI11Fp16IOFp32WLi64ELi8ELi128EEv26Group_norm_nhwc_bwd_params:
	.zero		3136


//--------------------- .nv.shared._Z35group_norm_nhwc_bwd_one_pass_kernelI11Fp16IOFp32WLi128ELi8ELi128EEv26Group_norm_nhwc_bwd_params --------------------------
	.section	.nv.shared._Z35group_norm_nhwc_bwd_one_pass_kernelI11Fp16IOFp32WLi128ELi8ELi128EEv26Group_norm_nhwc_bwd_params,"aw",@nobits
	.sectionflags	@""
	.align	16
.nv.shared._Z35group_norm_nhwc_bwd_one_pass_kernelI11Fp16IOFp32WLi128ELi8ELi128EEv26Group_norm_nhwc_bwd_params:
	.zero		3136


//--------------------- .nv.shared._Z35group_norm_nhwc_bwd_one_pass_kernelI11Fp16IOFp32WLi256ELi8ELi128EEv26Group_norm_nhwc_bwd_params --------------------------
	.section	.nv.shared._Z35group_norm_nhwc_bwd_one_pass_kernelI11Fp16IOFp32WLi256ELi8ELi128EEv26Group_norm_nhwc_bwd_params,"aw",@nobits
	.sectionflags	@""
	.align	16
.nv.shared._Z35group_norm_nhwc_bwd_one_pass_kernelI11Fp16IOFp32WLi256ELi8ELi128EEv26Group_norm_nhwc_bwd_params:
	.zero		3136


//--------------------- .nv.shared._Z35group_norm_nhwc_bwd_one_pass_kernelI11Fp16IOFp32WLi512ELi8ELi128EEv26Group_norm_nhwc_bwd_params --------------------------
	.section	.nv.shared._Z35group_norm_nhwc_bwd_one_pass_kernelI11Fp16IOFp32WLi512ELi8ELi128EEv26Group_norm_nhwc_bwd_params,"aw",@nobits
	.sectionflags	@""
	.align	16
.nv.shared._Z35group_norm_nhwc_bwd_one_pass_kernelI11Fp16IOFp32WLi512ELi8ELi128EEv26Group_norm_nhwc_bwd_params:
	.zero		3136


//--------------------- .nv.shared._Z35group_norm_nhwc_bwd_one_pass_kernelI11Fp16IOBf16WLi64ELi8ELi128EEv26Group_norm_nhwc_bwd_params --------------------------
	.section	.nv.shared._Z35group_norm_nhwc_bwd_one_pass_kernelI11Fp16IOBf16WLi64ELi8ELi128EEv26Group_norm_nhwc_bwd_params,"aw",@nobits
	.sectionflags	@""
	.align	16
.nv.shared._Z35group_norm_nhwc_bwd_one_pass_kernelI11Fp16IOBf16WLi64ELi8ELi128EEv26Group_norm_nhwc_bwd_params:
	.zero		3136


//--------------------- .nv.shared._Z35group_norm_nhwc_bwd_one_pass_kernelI11Fp16IOBf16WLi128ELi8ELi128EEv26Group_norm_nhwc_bwd_params --------------------------
	.section	.nv.shared._Z35group_norm_nhwc_bwd_one_pass_kernelI11Fp16IOBf16WLi128ELi8ELi128EEv26Group_norm_nhwc_bwd_params,"aw",@nobits
	.sectionflags	@""
	.align	16
.nv.shared._Z35group_norm_nhwc_bwd_one_pass_kernelI11Fp16IOBf16WLi128ELi8ELi128EEv26Group_norm_nhwc_bwd_params:
	.zero		3136


//--------------------- .nv.shared._Z35group_norm_nhwc_bwd_one_pass_kernelI11Fp16IOBf16WLi256ELi8ELi128EEv26Group_norm_nhwc_bwd_params --------------------------
	.section	.nv.shared._Z35group_norm_nhwc_bwd_one_pass_kernelI11Fp16IOBf16WLi256ELi8ELi128EEv26Group_norm_nhwc_bwd_params,"aw",@nobits
	.sectionflags	@""
	.align	16
.nv.shared._Z35group_norm_nhwc_bwd_one_pass_kernelI11Fp16IOBf16WLi256ELi8ELi128EEv26Group_norm_nhwc_bwd_params:
	.zero		3136


//--------------------- .nv.shared._Z35group_norm_nhwc_bwd_one_pass_kernelI11Fp16IOBf16WLi512ELi8ELi128EEv26Group_norm_nhwc_bwd_params --------------------------
	.section	.nv.shared._Z35group_norm_nhwc_bwd_one_pass_kernelI11Fp16IOBf16WLi512ELi8ELi128EEv26Group_norm_nhwc_bwd_params,"aw",@nobits
	.sectionflags	@""
	.align	16
.nv.shared._Z35group_norm_nhwc_bwd_one_pass_kernelI11Fp16IOBf16WLi512ELi8ELi128EEv26Group_norm_nhwc_bwd_params:
	.zero		3136


//--------------------- .nv.shared._Z35group_norm_nhwc_bwd_one_pass_kernelI11Fp16IOFp16WLi64ELi8ELi128EEv26Group_norm_nhwc_bwd_params --------------------------
	.section	.nv.shared._Z35group_norm_nhwc_bwd_one_pass_kernelI11Fp16IOFp16WLi64ELi8ELi128EEv26Group_norm_nhwc_bwd_params,"aw",@nobits
	.sectionflags	@""
	.align	16
.nv.shared._Z35group_norm_nhwc_bwd_one_pass_kernelI11Fp16IOFp16WLi64ELi8ELi128EEv26Group_norm_nhwc_bwd_params:
	.zero		3136


//--------------------- .nv.shared._Z35group_norm_nhwc_bwd_one_pass_kernelI11Fp16IOFp16WLi128ELi8ELi128EEv26Group_norm_nhwc_bwd_params --------------------------
	.section	.nv.shared._Z35group_norm_nhwc_bwd_one_pass_kernelI11Fp16IOFp16WLi128ELi8ELi128EEv26Group_norm_nhwc_bwd_params,"aw",@nobits
	.sectionflags	@""
	.align	16
.nv.shared._Z35group_norm_nhwc_bwd_one_pass_kernelI11Fp16IOFp16WLi128ELi8ELi128EEv26Group_norm_nhwc_bwd_params:
	.zero		3136


//--------------------- .nv.shared._Z35group_norm_nhwc_bwd_one_pass_kernelI11Fp16IOFp16WLi256ELi8ELi128EEv26Group_norm_nhwc_bwd_params --------------------------
	.section	.nv.shared._Z35group_norm_nhwc_bwd_one_pass_kernelI11Fp16IOFp16WLi256ELi8ELi128EEv26Group_norm_nhwc_bwd_params,"aw",@nobits
	.sectionflags	@""
	.align	16
.nv.shared._Z35group_norm_nhwc_bwd_one_pass_kernelI11Fp16IOFp16WLi256ELi8ELi128EEv26Group_norm_nhwc_bwd_params:
	.zero		3136


//--------------------- .nv.shared._Z35group_norm_nhwc_bwd_one_pass_kernelI11Fp16IOFp16WLi512ELi8ELi128EEv26Group_norm_nhwc_bwd_params --------------------------
	.section	.nv.shared._Z35group_norm_nhwc_bwd_one_pass_kernelI11Fp16IOFp16WLi512ELi8ELi128EEv26Group_norm_nhwc_bwd_params,"aw",@nobits
	.sectionflags	@""
	.align	16
.nv.shared._Z35group_norm_nhwc_bwd_one_pass_kernelI11Fp16IOFp16WLi512ELi8ELi128EEv26Group_norm_nhwc_bwd_params:
	.zero		3136


//--------------------- .nv.shared._Z35group_norm_nhwc_bwd_one_pass_kernelI11Fp32IOFp32WLi64ELi8ELi128EEv26Group_norm_nhwc_bwd_params --------------------------
	.section	.nv.shared._Z35group_norm_nhwc_bwd_one_pass_kernelI11Fp32IOFp32WLi64ELi8ELi128EEv26Group_norm_nhwc_bwd_params,"aw",@nobits
	.sectionflags	@""
	.align	16
.nv.shared._Z35group_norm_nhwc_bwd_one_pass_kernelI11Fp32IOFp32WLi64ELi8ELi128EEv26Group_norm_nhwc_bwd_params:
	.zero		3136


//--------------------- .nv.shared._Z35group_norm_nhwc_bwd_one_pass_kernelI11Fp32IOFp32WLi128ELi8ELi128EEv26Group_norm_nhwc_bwd_params --------------------------
	.section	.nv.shared._Z35group_norm_nhwc_bwd_one_pass_kernelI11Fp32IOFp32WLi128ELi8ELi128EEv26Group_norm_nhwc_bwd_params,"aw",@nobits
	.sectionflags	@""
	.align	16
.nv.shared._Z35group_norm_nhwc_bwd_one_pass_kernelI11Fp32IOFp32WLi128ELi8ELi128EEv26Group_norm_nhwc_bwd_params:
	.zero		3136


//--------------------- .nv.shared._Z35group_norm_nhwc_bwd_one_pass_kernelI11Fp32IOFp32WLi256ELi8ELi128EEv26Group_norm_nhwc_bwd_params --------------------------
	.section	.nv.shared._Z35group_norm_nhwc_bwd_one_pass_kernelI11Fp32IOFp32WLi256ELi8ELi128EEv26Group_norm_nhwc_bwd_params,"aw",@nobits
	.sectionflags	@""
	.align	16
.nv.shared._Z35group_norm_nhwc_bwd_one_pass_kernelI11Fp32IOFp32WLi256ELi8ELi128EEv26Group_norm_nhwc_bwd_params:
	.zero		3136


//--------------------- .nv.shared._Z35group_norm_nhwc_bwd_one_pass_kernelI11Fp32IOFp32WLi512ELi8ELi128EEv26Group_norm_nhwc_bwd_params --------------------------
	.section	.nv.shared._Z35group_norm_nhwc_bwd_one_pass_kernelI11Fp32IOFp32WLi512ELi8ELi128EEv26Group_norm_nhwc_bwd_params,"aw",@nobits
	.sectionflags	@""
	.align	16
.nv.shared._Z35group_norm_nhwc_bwd_one_pass_kernelI11Fp32IOFp32WLi512ELi8ELi128EEv26Group_norm_nhwc_bwd_params:
	.zero		3136


//--------------------- .nv.shared._Z35group_norm_nhwc_bwd_one_pass_kernelI11Fp32IOBf16WLi64ELi8ELi128EEv26Group_norm_nhwc_bwd_params --------------------------
	.section	.nv.shared._Z35group_norm_nhwc_bwd_one_pass_kernelI11Fp32IOBf16WLi64ELi8ELi128EEv26Group_norm_nhwc_bwd_params,"aw",@nobits
	.sectionflags	@""
	.align	16
.nv.shared._Z35group_norm_nhwc_bwd_one_pass_kernelI11Fp32IOBf16WLi64ELi8ELi128EEv26Group_norm_nhwc_bwd_params:
	.zero		3136


//--------------------- .nv.shared._Z35group_norm_nhwc_bwd_one_pass_kernelI11Fp32IOBf16WLi128ELi8ELi128EEv26Group_norm_nhwc_bwd_params --------------------------
	.section	.nv.shared._Z35group_norm_nhwc_bwd_one_pass_kernelI11Fp32IOBf16WLi128ELi8ELi128EEv26Group_norm_nhwc_bwd_params,"aw",@nobits
	.sectionflags	@""
	.align	16
.nv.shared._Z35group_norm_nhwc_bwd_one_pass_kernelI11Fp32IOBf16WLi128ELi8ELi128EEv26Group_norm_nhwc_bwd_params:
	.zero		3136


//--------------------- .nv.shared._Z35group_norm_nhwc_bwd_one_pass_kernelI11Fp32IOBf16WLi256ELi8ELi128EEv26Group_norm_nhwc_bwd_params --------------------------
	.section	.nv.shared._Z35group_norm_nhwc_bwd_one_pass_kernelI11Fp32IOBf16WLi256ELi8ELi128EEv26Group_norm_nhwc_bwd_params,"aw",@nobits
	.sectionflags	@""
	.align	16
.nv.shared._Z35group_norm_nhwc_bwd_one_pass_kernelI11Fp32IOBf16WLi256ELi8ELi128EEv26Group_norm_nhwc_bwd_params:
	.zero		3136


//--------------------- .nv.shared._Z35group_norm_nhwc_bwd_one_pass_kernelI11Fp32IOBf16WLi512ELi8ELi128EEv26Group_norm_nhwc_bwd_params --------------------------
	.section	.nv.shared._Z35group_norm_nhwc_bwd_one_pass_kernelI11Fp32IOBf16WLi512ELi8ELi128EEv26Group_norm_nhwc_bwd_params,"aw",@nobits
	.sectionflags	@""
	.align	16
.nv.shared._Z35group_norm_nhwc_bwd_one_pass_kernelI11Fp32IOBf16WLi512ELi8ELi128EEv26Group_norm_nhwc_bwd_params:
	.zero		3136


//--------------------- .nv.shared._Z35group_norm_nhwc_bwd_one_pass_kernelI11Fp32IOFp16WLi64ELi8ELi128EEv26Group_norm_nhwc_bwd_params --------------------------
	.section	.nv.shared._Z35group_norm_nhwc_bwd_one_pass_kernelI11Fp32IOFp16WLi64ELi8ELi128EEv26Group_norm_nhwc_bwd_params,"aw",@nobits
	.sectionflags	@""
	.align	16
.nv.shared._Z35group_norm_nhwc_bwd_one_pass_kernelI11Fp32IOFp16WLi64ELi8ELi128EEv26Group_norm_nhwc_bwd_params:
	.zero		3136


//--------------------- .nv.shared._Z35group_norm_nhwc_bwd_one_pass_kernelI11Fp32IOFp16WLi128ELi8ELi128EEv26Group_norm_nhwc_bwd_params --------------------------
	.section	.nv.shared._Z35group_norm_nhwc_bwd_one_pass_kernelI11Fp32IOFp16WLi128ELi8ELi128EEv26Group_norm_nhwc_bwd_params,"aw",@nobits
	.sectionflags	@""
	.align	16
.nv.shared._Z35group_norm_nhwc_bwd_one_pass_kernelI11Fp32IOFp16WLi128ELi8ELi128EEv26Group_norm_nhwc_bwd_params:
	.zero		3136


//--------------------- .nv.shared._Z35group_norm_nhwc_bwd_one_pass_kernelI11Fp32IOFp16WLi256ELi8ELi128EEv26Group_norm_nhwc_bwd_params --------------------------
	.section	.nv.shared._Z35group_norm_nhwc_bwd_one_pass_kernelI11Fp32IOFp16WLi256ELi8ELi128EEv26Group_norm_nhwc_bwd_params,"aw",@nobits
	.sectionflags	@""
	.align	16
.nv.shared._Z35group_norm_nhwc_bwd_one_pass_kernelI11Fp32IOFp16WLi256ELi8ELi128EEv26Group_norm_nhwc_bwd_params:
	.zero		3136


//--------------------- .nv.shared._Z35group_norm_nhwc_bwd_one_pass_kernelI11Fp32IOFp16WLi512ELi8ELi128EEv26Group_norm_nhwc_bwd_params --------------------------
	.section	.nv.shared._Z35group_norm_nhwc_bwd_one_pass_kernelI11Fp32IOFp16WLi512ELi8ELi128EEv26Group_norm_nhwc_bwd_params,"aw",@nobits
	.sectionflags	@""
	.align	16
.nv.shared._Z35group_norm_nhwc_bwd_one_pass_kernelI11Fp32IOFp16WLi512ELi8ELi128EEv26Group_norm_nhwc_bwd_params:
	.zero		3136


//--------------------- .nv.shared._Z35group_norm_nhwc_fwd_one_pass_kernelI11Bf16IOFp32WLi64ELi8ELi128EEv26Group_norm_nhwc_fwd_params --------------------------
	.section	.nv.shared._Z35group_norm_nhwc_fwd_one_pass_kernelI11Bf16IOFp32WLi64ELi8ELi128EEv26Group_norm_nhwc_fwd_params,"aw",@nobits
	.sectionflags	@""
	.align	8
.nv.shared._Z35group_norm_nhwc_fwd_one_pass_kernelI11Bf16IOFp32WLi64ELi8ELi128EEv26Group_norm_nhwc_fwd_params:
	.zero		1080


//--------------------- .nv.shared._Z35group_norm_nhwc_fwd_one_pass_kernelI11Bf16IOFp32WLi128ELi8ELi128EEv26Group_norm_nhwc_fwd_params --------------------------
	.section	.nv.shared._Z35group_norm_nhwc_fwd_one_pass_kernelI11Bf16IOFp32WLi128ELi8ELi128EEv26Group_norm_nhwc_fwd_params,"aw",@nobits
	.sectionflags	@""
	.align	8
.nv.shared._Z35group_norm_nhwc_fwd_one_pass_kernelI11Bf16IOFp32WLi128ELi8ELi128EEv26Group_norm_nhwc_fwd_params:
	.zero		1080


//--------------------- .nv.shared._Z35group_norm_nhwc_fwd_one_pass_kernelI11Bf16IOFp32WLi256ELi8ELi128EEv26Group_norm_nhwc_fwd_params --------------------------
	.section	.nv.shared._Z35group_norm_nhwc_fwd_one_pass_kernelI11Bf16IOFp32WLi256ELi8ELi128EEv26Group_norm_nhwc_fwd_params,"aw",@nobits
	.sectionflags	@""
	.align	8
.nv.shared._Z35group_norm_nhwc_fwd_one_pass_kernelI11Bf16IOFp32WLi256ELi8ELi128EEv26Group_norm_nhwc_fwd_params:
	.zero		1080


//--------------------- .nv.shared._Z35group_norm_nhwc_fwd_one_pass_kernelI11Bf16IOFp32WLi512ELi8ELi128EEv26Group_norm_nhwc_fwd_params --------------------------
	.section	.nv.shared._Z35group_norm_nhwc_fwd_one_pass_kernelI11Bf16IOFp32WLi512ELi8ELi128EEv26Group_norm_nhwc_fwd_params,"aw",@nobits
	.sectionflags	@""
	.align	8
.nv.shared._Z35group_norm_nhwc_fwd_one_pass_kernelI11Bf16IOFp32WLi512ELi8ELi128EEv26Group_norm_nhwc_fwd_params:
	.zero		1080


//--------------------- .nv.shared._Z35group_norm_nhwc_fwd_one_pass_kernelI11Bf16IOBf16WLi64ELi8ELi128EEv26Group_norm_nhwc_fwd_params --------------------------
	.section	.nv.shared._Z35group_norm_nhwc_fwd_one_pass_kernelI11Bf16IOBf16WLi64ELi8ELi128EEv26Group_norm_nhwc_fwd_params,"aw",@nobits
	.sectionflags	@""
	.align	8
.nv.shared._Z35group_norm_nhwc_fwd_one_pass_kernelI11Bf16IOBf16WLi64ELi8ELi128EEv26Group_norm_nhwc_fwd_params:
	.zero		1080


//--------------------- .nv.shared._Z35group_norm_nhwc_fwd_one_pass_kernelI11Bf16IOBf16WLi128ELi8ELi128EEv26Group_norm_nhwc_fwd_params --------------------------
	.section	.nv.shared._Z35group_norm_nhwc_fwd_one_pass_kernelI11Bf16IOBf16WLi128ELi8ELi128EEv26Group_norm_nhwc_fwd_params,"aw",@nobits
	.sectionflags	@""
	.align	8
.nv.shared._Z35group_norm_nhwc_fwd_one_pass_kernelI11Bf16IOBf16WLi128ELi8ELi128EEv26Group_norm_nhwc_fwd_params:
	.zero		1080


//--------------------- .nv.shared._Z35group_norm_nhwc_fwd_one_pass_kernelI11Bf16IOBf16WLi256ELi8ELi128EEv26Group_norm_nhwc_fwd_params --------------------------
	.section	.nv.shared._Z35group_norm_nhwc_fwd_one_pass_kernelI11Bf16IOBf16WLi256ELi8ELi128EEv26Group_norm_nhwc_fwd_params,"aw",@nobits
	.sectionflags	@""
	.align	8
.nv.shared._Z35group_norm_nhwc_fwd_one_pass_kernelI11Bf16IOBf16WLi256ELi8ELi128EEv26Group_norm_nhwc_fwd_params:
	.zero		1080


//--------------------- .nv.shared._Z35group_norm_nhwc_fwd_one_pass_kernelI11Bf16IOBf16WLi512ELi8ELi128EEv26Group_norm_nhwc_fwd_params --------------------------
	.section	.nv.shared._Z35group_norm_nhwc_fwd_one_pass_kernelI11Bf16IOBf16WLi512ELi8ELi128EEv26Group_norm_nhwc_fwd_params,"aw",@nobits
	.sectionflags	@""
	.align	8
.nv.shared._Z35group_norm_nhwc_fwd_one_pass_kernelI11Bf16IOBf16WLi512ELi8ELi128EEv26Group_norm_nhwc_fwd_params:
	.zero		1080


//--------------------- .nv.shared._Z35group_norm_nhwc_fwd_one_pass_kernelI11Bf16IOFp16WLi64ELi8ELi128EEv26Group_norm_nhwc_fwd_params --------------------------
	.section	.nv.shared._Z35group_norm_nhwc_fwd_one_pass_kernelI11Bf16IOFp16WLi64ELi8ELi128EEv26Group_norm_nhwc_fwd_params,"aw",@nobits
	.sectionflags	@""
	.align	8
.nv.shared._Z35group_norm_nhwc_fwd_one_pass_kernelI11Bf16IOFp16WLi64ELi8ELi128EEv26Group_norm_nhwc_fwd_params:
	.zero		1080


//--------------------- .nv.shared._Z35group_norm_nhwc_fwd_one_pass_kernelI11Bf16IOFp16WLi128ELi8ELi128EEv26Group_norm_nhwc_fwd_params --------------------------
	.section	.nv.shared._Z35group_norm_nhwc_fwd_one_pass_kernelI11Bf16IOFp16WLi128ELi8ELi128EEv26Group_norm_nhwc_fwd_params,"aw",@nobits
	.sectionflags	@""
	.align	8
.nv.shared._Z35group_norm_nhwc_fwd_one_pass_kernelI11Bf16IOFp16WLi128ELi8ELi128EEv26Group_norm_nhwc_fwd_params:
	.zero		1080


//--------------------- .nv.shared._Z35group_norm_nhwc_fwd_one_pass_kernelI11Bf16IOFp16WLi256ELi8ELi128EEv26Group_norm_nhwc_fwd_params --------------------------
	.section	.nv.shared._Z35group_norm_nhwc_fwd_one_pass_kernelI11Bf16IOFp16WLi256ELi8ELi128EEv26Group_norm_nhwc_fwd_params,"aw",@nobits
	.sectionflags	@""
	.align	8
.nv.shared._Z35group_norm_nhwc_fwd_one_pass_kernelI11Bf16IOFp16WLi256ELi8ELi128EEv26Group_norm_nhwc_fwd_params:
	.zero		1080


//--------------------- .nv.shared._Z35group_norm_nhwc_fwd_one_pass_kernelI11Bf16IOFp16WLi512ELi8ELi128EEv26Group_norm_nhwc_fwd_params --------------------------
	.section	.nv.shared._Z35group_norm_nhwc_fwd_one_pass_kernelI11Bf16IOFp16WLi512ELi8ELi128EEv26Group_norm_nhwc_fwd_params,"aw",@nobits
	.sectionflags	@""
	.align	8
.nv.shared._Z35group_norm_nhwc_fwd_one_pass_kernelI11Bf16IOFp16WLi512ELi8ELi128EEv26Group_norm_nhwc_fwd_params:
	.zero		1080


//--------------------- .nv.shared._Z35group_norm_nhwc_fwd_one_pass_kernelI11Fp16IOFp32WLi64ELi8ELi128EEv26Group_norm_nhwc_fwd_params --------------------------
	.section	.nv.shared._Z35group_norm_nhwc_fwd_one_pass_kernelI11Fp16IOFp32WLi64ELi8ELi128EEv26Group_norm_nhwc_fwd_params,"aw",@nobits
	.sectionflags	@""
	.align	8
.nv.shared._Z35group_norm_nhwc_fwd_one_pass_kernelI11Fp16IOFp32WLi64ELi8ELi128EEv26Group_norm_nhwc_fwd_params:
	.zero		1080


//--------------------- .nv.shared._Z35group_norm_nhwc_fwd_one_pass_kernelI11Fp16IOFp32WLi128ELi8ELi128EEv26Group_norm_nhwc_fwd_params --------------------------
	.section	.nv.shared._Z35group_norm_nhwc_fwd_one_pass_kernelI11Fp16IOFp32WLi128ELi8ELi128EEv26Group_norm_nhwc_fwd_params,"aw",@nobits
	.sectionflags	@""
	.align	8
.nv.shared._Z35group_norm_nhwc_fwd_one_pass_kernelI11Fp16IOFp32WLi128ELi8ELi128EEv26Group_norm_nhwc_fwd_params:
	.zero		1080


//--------------------- .nv.shared._Z35group_norm_nhwc_fwd_one_pass_kernelI11Fp16IOFp32WLi256ELi8ELi128EEv26Group_norm_nhwc_fwd_params --------------------------
	.section	.nv.shared._Z35group_norm_nhwc_fwd_one_pass_kernelI11Fp16IOFp32WLi256ELi8ELi128EEv26Group_norm_nhwc_fwd_params,"aw",@nobits
	.sectionflags	@""
	.align	8
.nv.shared._Z35group_norm_nhwc_fwd_one_pass_kernelI11Fp16IOFp32WLi256ELi8ELi128EEv26Group_norm_nhwc_fwd_params:
	.zero		1080


//--------------------- .nv.shared._Z35group_norm_nhwc_fwd_one_pass_kernelI11Fp16IOFp32WLi512ELi8ELi128EEv26Group_norm_nhwc_fwd_params --------------------------
	.section	.nv.shared._Z35group_norm_nhwc_fwd_one_pass_kernelI11Fp16IOFp32WLi512ELi8ELi128EEv26Group_norm_nhwc_fwd_params,"aw",@nobits
	.sectionflags	@""
	.align	8
.nv.shared._Z35group_norm_nhwc_fwd_one_pass_kernelI11Fp16IOFp32WLi512ELi8ELi128EEv26Group_norm_nhwc_fwd_params:
	.zero		1080


//--------------------- .nv.shared._Z35group_norm_nhwc_fwd_one_pass_kernelI11Fp16IOBf16WLi64ELi8ELi128EEv26Group_norm_nhwc_fwd_params --------------------------
	.section	.nv.shared._Z35group_norm_nhwc_fwd_one_pass_kernelI11Fp16IOBf16WLi64ELi8ELi128EEv26Group_norm_nhwc_fwd_params,"aw",@nobits
	.sectionflags	@""
	.align	8
.nv.shared._Z35group_norm_nhwc_fwd_one_pass_kernelI11Fp16IOBf16WLi64ELi8ELi128EEv26Group_norm_nhwc_fwd_params:
	.zero		1080


//--------------------- .nv.shared._Z35group_norm_nhwc_fwd_one_pass_kernelI11Fp16IOBf16WLi128ELi8ELi128EEv26Group_norm_nhwc_fwd_params --------------------------
	.section	.nv.shared._Z35group_norm_nhwc_fwd_one_pass_kernelI11Fp16IOBf16WLi128ELi8ELi128EEv26Group_norm_nhwc_fwd_params,"aw",@nobits
	.sectionflags	@""
	.align	8
.nv.shared._Z35group_norm_nhwc_fwd_one_pass_kernelI11Fp16IOBf16WLi128ELi8ELi128EEv26Group_norm_nhwc_fwd_params:
	.zero		1080


//--------------------- .nv.shared._Z35group_norm_nhwc_fwd_one_pass_kernelI11Fp16IOBf16WLi256ELi8ELi128EEv26Group_norm_nhwc_fwd_params --------------------------
	.section	.nv.shared._Z35group_norm_nhwc_fwd_one_pass_kernelI11Fp16IOBf16WLi256ELi8ELi128EEv26Group_norm_nhwc_fwd_params,"aw",@nobits
	.sectionflags	@""
	.align	8
.nv.shared._Z35group_norm_nhwc_fwd_one_pass_kernelI11Fp16IOBf16WLi256ELi8ELi128EEv26Group_norm_nhwc_fwd_params:
	.zero		1080


//--------------------- .nv.shared._Z35group_norm_nhwc_fwd_one_pass_kernelI11Fp16IOBf16WLi512ELi8ELi128EEv26Group_norm_nhwc_fwd_params --------------------------
	.section	.nv.shared._Z35group_norm_nhwc_fwd_one_pass_kernelI11Fp16IOBf16WLi512ELi8ELi128EEv26Group_norm_nhwc_fwd_params,"aw",@nobits
	.sectionflags	@""
	.align	8
.nv.shared._Z35group_norm_nhwc_fwd_one_pass_kernelI11Fp16IOBf16WLi512ELi8ELi128EEv26Group_norm_nhwc_fwd_params:
	.zero		1080


//--------------------- .nv.shared._Z35group_norm_nhwc_fwd_one_pass_kernelI11Fp16IOFp16WLi64ELi8ELi128EEv26Group_norm_nhwc_fwd_params --------------------------
	.section	.nv.shared._Z35group_norm_nhwc_fwd_one_pass_kernelI11Fp16IOFp16WLi64ELi8ELi128EEv26Group_norm_nhwc_fwd_params,"aw",@nobits
	.sectionflags	@""
	.align	8
.nv.shared._Z35group_norm_nhwc_fwd_one_pass_kernelI11Fp16IOFp16WLi64ELi8ELi128EEv26Group_norm_nhwc_fwd_params:
	.zero		1080


//--------------------- .nv.shared._Z35group_norm_nhwc_fwd_one_pass_kernelI11Fp16IOFp16WLi128ELi8ELi128EEv26Group_norm_nhwc_fwd_params --------------------------
	.section	.nv.shared._Z35group_norm_nhwc_fwd_one_pass_kernelI11Fp16IOFp16WLi128ELi8ELi128EEv26Group_norm_nhwc_fwd_params,"aw",@nobits
	.sectionflags	@""
	.align	8
.nv.shared._Z35group_norm_nhwc_fwd_one_pass_kernelI11Fp16IOFp16WLi128ELi8ELi128EEv26Group_norm_nhwc_fwd_params:
	.zero		1080


//--------------------- .nv.shared._Z35group_norm_nhwc_fwd_one_pass_kernelI11Fp16IOFp16WLi256ELi8ELi128EEv26Group_norm_nhwc_fwd_params --------------------------
	.section	.nv.shared._Z35group_norm_nhwc_fwd_one_pass_kernelI11Fp16IOFp16WLi256ELi8ELi128EEv26Group_norm_nhwc_fwd_params,"aw",@nobits
	.sectionflags	@""
	.align	8
.nv.shared._Z35group_norm_nhwc_fwd_one_pass_kernelI11Fp16IOFp16WLi256ELi8ELi128EEv26Group_norm_nhwc_fwd_params:
	.zero		1080


//--------------------- .nv.shared._Z35group_norm_nhwc_fwd_one_pass_kernelI11Fp16IOFp16WLi512ELi8ELi128EEv26Group_norm_nhwc_fwd_params --------------------------
	.section	.nv.shared._Z35group_norm_nhwc_fwd_one_pass_kernelI11Fp16IOFp16WLi512ELi8ELi128EEv26Group_norm_nhwc_fwd_params,"aw",@nobits
	.sectionflags	@""
	.align	8
.nv.shared._Z35group_norm_nhwc_fwd_one_pass_kernelI11Fp16IOFp16WLi512ELi8ELi128EEv26Group_norm_nhwc_fwd_params:
	.zero		1080


//--------------------- .nv.shared._Z35group_norm_nhwc_fwd_one_pass_kernelI11Fp32IOFp32WLi64ELi8ELi128EEv26Group_norm_nhwc_fwd_params --------------------------
	.section	.nv.shared._Z35group_norm_nhwc_fwd_one_pass_kernelI11Fp32IOFp32WLi64ELi8ELi128EEv26Group_norm_nhwc_fwd_params,"aw",@nobits
	.sectionflags	@""
	.align	8
.nv.shared._Z35group_norm_nhwc_fwd_one_pass_kernelI11Fp32IOFp32WLi64ELi8ELi128EEv26Group_norm_nhwc_fwd_params:
	.zero		1080


//--------------------- .nv.shared._Z35group_norm_nhwc_fwd_one_pass_kernelI11Fp32IOFp32WLi128ELi8ELi128EEv26Group_norm_nhwc_fwd_params --------------------------
	.section	.nv.shared._Z35group_norm_nhwc_fwd_one_pass_kernelI11Fp32IOFp32WLi128ELi8ELi128EEv26Group_norm_nhwc_fwd_params,"aw",@nobits
	.sectionflags	@""
	.align	8
.nv.shared._Z35group_norm_nhwc_fwd_one_pass_kernelI11Fp32IOFp32WLi128ELi8ELi128EEv26Group_norm_nhwc_fwd_params:
	.zero		1080


//--------------------- .nv.shared._Z35group_norm_nhwc_fwd_one_pass_kernelI11Fp32IOFp32WLi256ELi8ELi128EEv26Group_norm_nhwc_fwd_params --------------------------
	.section	.nv.shared._Z35group_norm_nhwc_fwd_one_pass_kernelI11Fp32IOFp32WLi256ELi8ELi128EEv26Group_norm_nhwc_fwd_params,"aw",@nobits
	.sectionflags	@""
	.align	8
.nv.shared._Z35group_norm_nhwc_fwd_one_pass_kernelI11Fp32IOFp32WLi256ELi8ELi128EEv26Group_norm_nhwc_fwd_params:
	.zero		1080


//--------------------- .nv.shared._Z35group_norm_nhwc_fwd_one_pass_kernelI11Fp32IOFp32WLi512ELi8ELi128EEv26Group_norm_nhwc_fwd_params --------------------------
	.section	.nv.shared._Z35group_norm_nhwc_fwd_one_pass_kernelI11Fp32IOFp32WLi512ELi8ELi128EEv26Group_norm_nhwc_fwd_params,"aw",@nobits
	.sectionflags	@""
	.align	8
.nv.shared._Z35group_norm_nhwc_fwd_one_pass_kernelI11Fp32IOFp32WLi512ELi8ELi128EEv26Group_norm_nhwc_fwd_params:
	.zero		1080


//--------------------- .nv.shared._Z35group_norm_nhwc_fwd_one_pass_kernelI11Fp32IOBf16WLi64ELi8ELi128EEv26Group_norm_nhwc_fwd_params --------------------------
	.section	.nv.shared._Z35group_norm_nhwc_fwd_one_pass_kernelI11Fp32IOBf16WLi64ELi8ELi128EEv26Group_norm_nhwc_fwd_params,"aw",@nobits
	.sectionflags	@""
	.align	8
.nv.shared._Z35group_norm_nhwc_fwd_one_pass_kernelI11Fp32IOBf16WLi64ELi8ELi128EEv26Group_norm_nhwc_fwd_params:
	.zero		1080


//--------------------- .nv.shared._Z35group_norm_nhwc_fwd_one_pass_kernelI11Fp32IOBf16WLi128ELi8ELi128EEv26Group_norm_nhwc_fwd_params --------------------------
	.section	.nv.shared._Z35group_norm_nhwc_fwd_one_pass_kernelI11Fp32IOBf16WLi128ELi8ELi128EEv26Group_norm_nhwc_fwd_params,"aw",@nobits
	.sectionflags	@""
	.align	8
.nv.shared._Z35group_norm_nhwc_fwd_one_pass_kernelI11Fp32IOBf16WLi128ELi8ELi128EEv26Group_norm_nhwc_fwd_params:
	.zero		1080


//--------------------- .nv.shared._Z35group_norm_nhwc_fwd_one_pass_kernelI11Fp32IOBf16WLi256ELi8ELi128EEv26Group_norm_nhwc_fwd_params --------------------------
	.section	.nv.shared._Z35group_norm_nhwc_fwd_one_pass_kernelI11Fp32IOBf16WLi256ELi8ELi128EEv26Group_norm_nhwc_fwd_params,"aw",@nobits
	.sectionflags	@""
	.align	8
.nv.shared._Z35group_norm_nhwc_fwd_one_pass_kernelI11Fp32IOBf16WLi256ELi8ELi128EEv26Group_norm_nhwc_fwd_params:
	.zero		1080


//--------------------- .nv.shared._Z35group_norm_nhwc_fwd_one_pass_kernelI11Fp32IOBf16WLi512ELi8ELi128EEv26Group_norm_nhwc_fwd_params --------------------------
	.section	.nv.shared._Z35group_norm_nhwc_fwd_one_pass_kernelI11Fp32IOBf16WLi512ELi8ELi128EEv26Group_norm_nhwc_fwd_params,"aw",@nobits
	.sectionflags	@""
	.align	8
.nv.shared._Z35group_norm_nhwc_fwd_one_pass_kernelI11Fp32IOBf16WLi512ELi8ELi128EEv26Group_norm_nhwc_fwd_params:
	.zero		1080


//--------------------- .nv.shared._Z35group_norm_nhwc_fwd_one_pass_kernelI11Fp32IOFp16WLi64ELi8ELi128EEv26Group_norm_nhwc_fwd_params --------------------------
	.section	.nv.shared._Z35group_norm_nhwc_fwd_one_pass_kernelI11Fp32IOFp16WLi64ELi8ELi128EEv26Group_norm_nhwc_fwd_params,"aw",@nobits
	.sectionflags	@""
	.align	8
.nv.shared._Z35group_norm_nhwc_fwd_one_pass_kernelI11Fp32IOFp16WLi64ELi8ELi128EEv26Group_norm_nhwc_fwd_params:
	.zero		1080


//--------------------- .nv.shared._Z35group_norm_nhwc_fwd_one_pass_kernelI11Fp32IOFp16WLi128ELi8ELi128EEv26Group_norm_nhwc_fwd_params --------------------------
	.section	.nv.shared._Z35group_norm_nhwc_fwd_one_pass_kernelI11Fp32IOFp16WLi128ELi8ELi128EEv26Group_norm_nhwc_fwd_params,"aw",@nobits
	.sectionflags	@""
	.align	8
.nv.shared._Z35group_norm_nhwc_fwd_one_pass_kernelI11Fp32IOFp16WLi128ELi8ELi128EEv26Group_norm_nhwc_fwd_params:
	.zero		1080


//--------------------- .nv.shared._Z35group_norm_nhwc_fwd_one_pass_kernelI11Fp32IOFp16WLi256ELi8ELi128EEv26Group_norm_nhwc_fwd_params --------------------------
	.section	.nv.shared._Z35group_norm_nhwc_fwd_one_pass_kernelI11Fp32IOFp16WLi256ELi8ELi128EEv26Group_norm_nhwc_fwd_params,"aw",@nobits
	.sectionflags	@""
	.align	8
.nv.shared._Z35group_norm_nhwc_fwd_one_pass_kernelI11Fp32IOFp16WLi256ELi8ELi128EEv26Group_norm_nhwc_fwd_params:
	.zero		1080


//--------------------- .nv.shared._Z35group_norm_nhwc_fwd_one_pass_kernelI11Fp32IOFp16WLi512ELi8ELi128EEv26Group_norm_nhwc_fwd_params --------------------------
	.section	.nv.shared._Z35group_norm_nhwc_fwd_one_pass_kernelI11Fp32IOFp16WLi512ELi8ELi128EEv26Group_norm_nhwc_fwd_params,"aw",@nobits
	.sectionflags	@""
	.align	8
.nv.shared._Z35group_norm_nhwc_fwd_one_pass_kernelI11Fp32IOFp16WLi512ELi8ELi128EEv26Group_norm_nhwc_fwd_params:
	.zero		1080


//--------------------- .nv.constant0._ZN3cub17CUB_300001_SM_9006detail11EmptyKernelIvEEvv --------------------------
	.section	.nv.constant0._ZN3cub17CUB_300001_SM_9006detail11EmptyKernelIvEEvv,"a",@progbits
	.sectionflags	@""
	.align	4
.nv.constant0._ZN3cub17CUB_300001_SM_9006detail11EmptyKernelIvEEvv:
	.zero		528


//--------------------- .nv.constant0._Z35group_norm_nhwc_bwd_one_pass_kernelI11Bf16IOFp32WLi64ELi8ELi128EEv26Group_norm_nhwc_bwd_params --------------------------
	.section	.nv.constant0._Z35group_norm_nhwc_bwd_one_pass_kernelI11Bf16IOFp32WLi64ELi8ELi128EEv26Group_norm_nhwc_bwd_params,"a",@progbits
	.sectionflags	@""
	.align	4
.nv.constant0._Z35group_norm_nhwc_bwd_one_pass_kernelI11Bf16IOFp32WLi64ELi8ELi128EEv26Group_norm_nhwc_bwd_params:
	.zero		712


//--------------------- .nv.constant0._Z35group_norm_nhwc_bwd_one_pass_kernelI11Bf16IOFp32WLi128ELi8ELi128EEv26Group_norm_nhwc_bwd_params --------------------------
	.section	.nv.constant0._Z35group_norm_nhwc_bwd_one_pass_kernelI11Bf16IOFp32WLi128ELi8ELi128EEv26Group_norm_nhwc_bwd_params,"a",@progbits
	.sectionflags	@""
	.align	4
.nv.constant0._Z35group_norm_nhwc_bwd_one_pass_kernelI11Bf16IOFp32WLi128ELi8ELi128EEv26Group_norm_nhwc_bwd_params:
	.zero		712


//--------------------- .nv.constant0._Z35group_norm_nhwc_bwd_one_pass_kernelI11Bf16IOFp32WLi256ELi8ELi128EEv26Group_norm_nhwc_bwd_params --------------------------
	.section	.nv.constant0._Z35group_norm_nhwc_bwd_one_pass_kernelI11Bf16IOFp32WLi256ELi8ELi128EEv26Group_norm_nhwc_bwd_params,"a",@progbits
	.sectionflags	@""
	.align	4
.nv.constant0._Z35group_norm_nhwc_bwd_one_pass_kernelI11Bf16IOFp32WLi256ELi8ELi128EEv26Group_norm_nhwc_bwd_params:
	.zero		712


//--------------------- .nv.constant0._Z35group_norm_nhwc_bwd_one_pass_kernelI11Bf16IOFp32WLi512ELi8ELi128EEv26Group_norm_nhwc_bwd_params --------------------------
	.section	.nv.constant0._Z35group_norm_nhwc_bwd_one_pass_kernelI11Bf16IOFp32WLi512ELi8ELi128EEv26Group_norm_nhwc_bwd_params,"a",@progbits
	.sectionflags	@""
	.align	4
.nv.constant0._Z35group_norm_nhwc_bwd_one_pass_kernelI11Bf16IOFp32WLi512ELi8ELi128EEv26Group_norm_nhwc_bwd_params:
	.zero		712


//--------------------- .nv.constant0._Z35group_norm_nhwc_bwd_one_pass_kernelI11Bf16IOBf16WLi64ELi8ELi128EEv26Group_norm_nhwc_bwd_params --------------------------
	.section	.nv.constant0._Z35group_norm_nhwc_bwd_one_pass_kernelI11Bf16IOBf16WLi64ELi8ELi128EEv26Group_norm_nhwc_bwd_params,"a",@progbits
	.sectionflags	@""
	.align	4
.nv.constant0._Z35group_norm_nhwc_bwd_one_pass_kernelI11Bf16IOBf16WLi64ELi8ELi128EEv26Group_norm_nhwc_bwd_params:
	.zero		712


//--------------------- .nv.constant0._Z35group_norm_nhwc_bwd_one_pass_kernelI11Bf16IOBf16WLi128ELi8ELi128EEv26Group_norm_nhwc_bwd_params --------------------------
	.section	.nv.constant0._Z35group_norm_nhwc_bwd_one_pass_kernelI11Bf16IOBf16WLi128ELi8ELi128EEv26Group_norm_nhwc_bwd_params,"a",@progbits
	.sectionflags	@""
	.align	4
.nv.constant0._Z35group_norm_nhwc_bwd_one_pass_kernelI11Bf16IOBf16WLi128ELi8ELi128EEv26Group_norm_nhwc_bwd_params:
	.zero		712


//--------------------- .nv.constant0._Z35group_norm_nhwc_bwd_one_pass_kernelI11Bf16IOBf16WLi256ELi8ELi128EEv26Group_norm_nhwc_bwd_params --------------------------
	.section	.nv.constant0._Z35group_norm_nhwc_bwd_one_pass_kernelI11Bf16IOBf16WLi256ELi8ELi128EEv26Group_norm_nhwc_bwd_params,"a",@progbits
	.sectionflags	@""
	.align	4
.nv.constant0._Z35group_norm_nhwc_bwd_one_pass_kernelI11Bf16IOBf16WLi256ELi8ELi128EEv26Group_norm_nhwc_bwd_params:
	.zero		712


//--------------------- .nv.constant0._Z35group_norm_nhwc_bwd_one_pass_kernelI11Bf16IOBf16WLi512ELi8ELi128EEv26Group_norm_nhwc_bwd_params --------------------------
	.section	.nv.constant0._Z35group_norm_nhwc_bwd_one_pass_kernelI11Bf16IOBf16WLi512ELi8ELi128EEv26Group_norm_nhwc_bwd_params,"a",@progbits
	.sectionflags	@""
	.align	4
.nv.constant0._Z35group_norm_nhwc_bwd_one_pass_kernelI11Bf16IOBf16WLi512ELi8ELi128EEv26Group_norm_nhwc_bwd_params:
	.zero		712


//--------------------- .nv.constant0._Z35group_norm_nhwc_bwd_one_pass_kernelI11Bf16IOFp16WLi64ELi8ELi128EEv26Group_norm_nhwc_bwd_params --------------------------
	.section	.nv.constant0._Z35group_norm_nhwc_bwd_one_pass_kernelI11Bf16IOFp16WLi64ELi8ELi128EEv26Group_norm_nhwc_bwd_params,"a",@progbits
	.sectionflags	@""
	.align	4
.nv.constant0._Z35group_norm_nhwc_bwd_one_pass_kernelI11Bf16IOFp16WLi64ELi8ELi128EEv26Group_norm_nhwc_bwd_params:
	.zero		712


//--------------------- .nv.constant0._Z35group_norm_nhwc_bwd_one_pass_kernelI11Bf16IOFp16WLi128ELi8ELi128EEv26Group_norm_nhwc_bwd_params --------------------------
	.section	.nv.constant0._Z35group_norm_nhwc_bwd_one_pass_kernelI11Bf16IOFp16WLi128ELi8ELi128EEv26Group_norm_nhwc_bwd_params,"a",@progbits
	.sectionflags	@""
	.align	4
.nv.constant0._Z35group_norm_nhwc_bwd_one_pass_kernelI11Bf16IOFp16WLi128ELi8ELi128EEv26Group_norm_nhwc_bwd_params:
	.zero		712


//--------------------- .nv.constant0._Z35group_norm_nhwc_bwd_one_pass_kernelI11Bf16IOFp16WLi256ELi8ELi128EEv26Group_norm_nhwc_bwd_params --------------------------
	.section	.nv.constant0._Z35group_norm_nhwc_bwd_one_pass_kernelI11Bf16IOFp16WLi256ELi8ELi128EEv26Group_norm_nhwc_bwd_params,"a",@progbits
	.sectionflags	@""
	.align	4
.nv.constant0._Z35group_norm_nhwc_bwd_one_pass_kernelI11Bf16IOFp16WLi256ELi8ELi128EEv26Group_norm_nhwc_bwd_params:
	.zero		712


//--------------------- .nv.constant0._Z35group_norm_nhwc_bwd_one_pass_kernelI11Bf16IOFp16WLi512ELi8ELi128EEv26Group_norm_nhwc_bwd_params --------------------------
	.section	.nv.constant0._Z35group_norm_nhwc_bwd_one_pass_kernelI11Bf16IOFp16WLi512ELi8ELi128EEv26Group_norm_nhwc_bwd_params,"a",@progbits
	.sectionflags	@""
	.align	4
.nv.constant0._Z35group_norm_nhwc_bwd_one_pass_kernelI11Bf16IOFp16WLi512ELi8ELi128EEv26Group_norm_nhwc_bwd_params:
	.zero		712


//--------------------- .nv.constant0._Z35group_norm_nhwc_bwd_one_pass_kernelI11Fp16IOFp32WLi64ELi8ELi128EEv26Group_norm_nhwc_bwd_params --------------------------
	.section	.nv.constant0._Z35group_norm_nhwc_bwd_one_pass_kernelI11Fp16IOFp32WLi64ELi8ELi128EEv26Group_norm_nhwc_bwd_params,"a",@progbits
	.sectionflags	@""
	.align	4
.nv.constant0._Z35group_norm_nhwc_bwd_one_pass_kernelI11Fp16IOFp32WLi64ELi8ELi128EEv26Group_norm_nhwc_bwd_params:
	.zero		712


//--------------------- .nv.constant0._Z35group_norm_nhwc_bwd_one_pass_kernelI11Fp16IOFp32WLi128ELi8ELi128EEv26Group_norm_nhwc_bwd_params --------------------------
	.section	.nv.constant0._Z35group_norm_nhwc_bwd_one_pass_kernelI11Fp16IOFp32WLi128ELi8ELi128EEv26Group_norm_nhwc_bwd_params,"a",@progbits
	.sectionflags	@""
	.align	4
.nv.constant0._Z35group_norm_nhwc_bwd_one_pass_kernelI11Fp16IOFp32WLi128ELi8ELi128EEv26Group_norm_nhwc_bwd_params:
	.zero		712


//--------------------- .nv.constant0._Z35group_norm_nhwc_bwd_one_pass_kernelI11Fp16IOFp32WLi256ELi8ELi128EEv26Group_norm_nhwc_bwd_params --------------------------
	.section	.nv.constant0._Z35group_norm_nhwc_bwd_one_pass_kernelI11Fp16IOFp32WLi256ELi8ELi128EEv26Group_norm_nhwc_bwd_params,"a",@progbits
	.sectionflags	@""
	.align	4
.nv.constant0._Z35group_norm_nhwc_bwd_one_pass_kernelI11Fp16IOFp32WLi256ELi8ELi128EEv26Group_norm_nhwc_bwd_params:
	.zero		712


//--------------------- .nv.constant0._Z35group_norm_nhwc_bwd_one_pass_kernelI11Fp16IOFp32WLi512ELi8ELi128EEv26Group_norm_nhwc_bwd_params --------------------------
	.section	.nv.constant0._Z35group_norm_nhwc_bwd_one_pass_kernelI11Fp16IOFp32WLi512ELi8ELi128EEv26Group_norm_nhwc_bwd_params,"a",@progbits
	.sectionflags	@""
	.align	4
.nv.constant0._Z35group_norm_nhwc_bwd_one_pass_kernelI11Fp16IOFp32WLi512ELi8ELi128EEv26Group_norm_nhwc_bwd_params:
	.zero		712


//--------------------- .nv.constant0._Z35group_norm_nhwc_bwd_one_pass_kernelI11Fp16IOBf16WLi64ELi8ELi128EEv26Group_norm_nhwc_bwd_params --------------------------
	.section	.nv.constant0._Z35group_norm_nhwc_bwd_one_pass_kernelI11Fp16IOBf16WLi64ELi8ELi128EEv26Group_norm_nhwc_bwd_params,"a",@progbits
	.sectionflags	@""
	.align	4
.nv.constant0._Z35group_norm_nhwc_bwd_one_pass_kernelI11Fp16IOBf16WLi64ELi8ELi128EEv26Group_norm_nhwc_bwd_params:
	.zero		712


//--------------------- .nv.constant0._Z35group_norm_nhwc_bwd_one_pass_kernelI11Fp16IOBf16WLi128ELi8ELi128EEv26Group_norm_nhwc_bwd_params --------------------------
	.section	.nv.constant0._Z35group_norm_nhwc_bwd_one_pass_kernelI11Fp16IOBf16WLi128ELi8ELi128EEv26Group_norm_nhwc_bwd_params,"a",@progbits
	.sectionflags	@""
	.align	4
.nv.constant0._Z35group_norm_nhwc_bwd_one_pass_kernelI11Fp16IOBf16WLi128ELi8ELi128EEv26Group_norm_nhwc_bwd_params:
	.zero		712


//--------------------- .nv.constant0._Z35group_norm_nhwc_bwd_one_pass_kernelI11Fp16IOBf16WLi256ELi8ELi128EEv26Group_norm_nhwc_bwd_params --------------------------
	.section	.nv.constant0._Z35group_norm_nhwc_bwd_one_pass_kernelI11Fp16IOBf16WLi256ELi8ELi128EEv26Group_norm_nhwc_bwd_params,"a",@progbits
	.sectionflags	@""
	.align	4
.nv.constant0._Z35group_norm_nhwc_bwd_one_pass_kernelI11Fp16IOBf16WLi256ELi8ELi128EEv26Group_norm_nhwc_bwd_params:
	.zero		712


//--------------------- .nv.constant0._Z35group_norm_nhwc_bwd_one_pass_kernelI11Fp16IOBf16WLi512ELi8ELi128EEv26Group_norm_nhwc_bwd_params --------------------------
	.section	.nv.constant0._Z35group_norm_nhwc_bwd_one_pass_kernelI11Fp16IOBf16WLi512ELi8ELi128EEv26Group_norm_nhwc_bwd_params,"a",@progbits
	.sectionflags	@""
	.align	4
.nv.constant0._Z35group_norm_nhwc_bwd_one_pass_kernelI11Fp16IOBf16WLi512ELi8ELi128EEv26Group_norm_nhwc_bwd_params:
	.zero		712


//--------------------- .nv.constant0._Z35group_norm_nhwc_bwd_one_pass_kernelI11Fp16IOFp16WLi64ELi8ELi128EEv26Group_norm_nhwc_bwd_params --------------------------
	.section	.nv.constant0._Z35group_norm_nhwc_bwd_one_pass_kernelI11Fp16IOFp16WLi64ELi8ELi128EEv26Group_norm_nhwc_bwd_params,"a",@progbits
	.sectionflags	@""
	.align	4
.nv.constant0._Z35group_norm_nhwc_bwd_one_pass_kernelI11Fp16IOFp16WLi64ELi8ELi128EEv26Group_norm_nhwc_bwd_params:
	.zero		712


//--------------------- .nv.constant0._Z35group_norm_nhwc_bwd_one_pass_kernelI11Fp16IOFp16WLi128ELi8ELi128EEv26Group_norm_nhwc_bwd_params --------------------------
	.section	.nv.constant0._Z35group_norm_nhwc_bwd_one_pass_kernelI11Fp16IOFp16WLi128ELi8ELi128EEv26Group_norm_nhwc_bwd_params,"a",@progbits
	.sectionflags	@""
	.align	4
.nv.constant0._Z35group_norm_nhwc_bwd_one_pass_kernelI11Fp16IOFp16WLi128ELi8ELi128EEv26Group_norm_nhwc_bwd_params:
	.zero		712


//--------------------- .nv.constant0._Z35group_norm_nhwc_bwd_one_pass_kernelI11Fp16IOFp16WLi256ELi8ELi128EEv26Group_norm_nhwc_bwd_params --------------------------
	.section	.nv.constant0._Z35group_norm_nhwc_bwd_one_pass_kernelI11Fp16IOFp16WLi256ELi8ELi128EEv26Group_norm_nhwc_bwd_params,"a",@progbits
	.sectionflags	@""
	.align	4
.nv.constant0._Z35group_norm_nhwc_bwd_one_pass_kernelI11Fp16IOFp16WLi256ELi8ELi128EEv26Group_norm_nhwc_bwd_params:
	.zero		712


//--------------------- .nv.constant0._Z35group_norm_nhwc_bwd_one_pass_kernelI11Fp16IOFp16WLi512ELi8ELi128EEv26Group_norm_nhwc_bwd_params --------------------------
	.section	.nv.constant0._Z35group_norm_nhwc_bwd_one_pass_kernelI11Fp16IOFp16WLi512ELi8ELi128EEv26Group_norm_nhwc_bwd_params,"a",@progbits
	.sectionflags	@""
	.align	4
.nv.constant0._Z35group_norm_nhwc_bwd_one_pass_kernelI11Fp16IOFp16WLi512ELi8ELi128EEv26Group_norm_nhwc_bwd_params:
	.zero		712


//--------------------- .nv.constant0._Z35group_norm_nhwc_bwd_one_pass_kernelI11Fp32IOFp32WLi64ELi8ELi128EEv26Group_norm_nhwc_bwd_params --------------------------
	.section	.nv.constant0._Z35group_norm_nhwc_bwd_one_pass_kernelI11Fp32IOFp32WLi64ELi8ELi128EEv26Group_norm_nhwc_bwd_params,"a",@progbits
	.sectionflags	@""
	.align	4
.nv.constant0._Z35group_norm_nhwc_bwd_one_pass_kernelI11Fp32IOFp32WLi64ELi8ELi128EEv26Group_norm_nhwc_bwd_params:
	.zero		712


//--------------------- .nv.constant0._Z35group_norm_nhwc_bwd_one_pass_kernelI11Fp32IOFp32WLi128ELi8ELi128EEv26Group_norm_nhwc_bwd_params --------------------------
	.section	.nv.constant0._Z35group_norm_nhwc_bwd_one_pass_kernelI11Fp32IOFp32WLi128ELi8ELi128EEv26Group_norm_nhwc_bwd_params,"a",@progbits
	.sectionflags	@""
	.align	4
.nv.constant0._Z35group_norm_nhwc_bwd_one_pass_kernelI11Fp32IOFp32WLi128ELi8ELi128EEv26Group_norm_nhwc_bwd_params:
	.zero		712


//--------------------- .nv.constant0._Z35group_norm_nhwc_bwd_one_pass_kernelI11Fp32IOFp32WLi256ELi8ELi128EEv26Group_norm_nhwc_bwd_params --------------------------
	.section	.nv.constant0._Z35group_norm_nhwc_bwd_one_pass_kernelI11Fp32IOFp32WLi256ELi8ELi128EEv26Group_norm_nhwc_bwd_params,"a",@progbits
	.sectionflags	@""
	.align	4
.nv.constant0._Z35group_norm_nhwc_bwd_one_pass_kernelI11Fp32IOFp32WLi256ELi8ELi128EEv26Group_norm_nhwc_bwd_params:
	.zero		712


//--------------------- .nv.constant0._Z35group_norm_nhwc_bwd_one_pass_kernelI11Fp32IOFp32WLi512ELi8ELi128EEv26Group_norm_nhwc_bwd_params --------------------------
	.section	.nv.constant0._Z35group_norm_nhwc_bwd_one_pass_kernelI11Fp32IOFp32WLi512ELi8ELi128EEv26Group_norm_nhwc_bwd_params,"a",@progbits
	.sectionflags	@""
	.align	4
.nv.constant0._Z35group_norm_nhwc_bwd_one_pass_kernelI11Fp32IOFp32WLi512ELi8ELi128EEv26Group_norm_nhwc_bwd_params:
	.zero		712


//--------------------- .nv.constant0._Z35group_norm_nhwc_bwd_one_pass_kernelI11Fp32IOBf16WLi64ELi8ELi128EEv26Group_norm_nhwc_bwd_params --------------------------
	.section	.nv.constant0._Z35group_norm_nhwc_bwd_one_pass_kernelI11Fp32IOBf16WLi64ELi8ELi128EEv26Group_norm_nhwc_bwd_params,"a",@progbits
	.sectionflags	@""
	.align	4
.nv.constant0._Z35group_norm_nhwc_bwd_one_pass_kernelI11Fp32IOBf16WLi64ELi8ELi128EEv26Group_norm_nhwc_bwd_params:
	.zero		712


//--------------------- .nv.constant0._Z35group_norm_nhwc_bwd_one_pass_kernelI11Fp32IOBf16WLi128ELi8ELi128EEv26Group_norm_nhwc_bwd_params --------------------------
	.section	.nv.constant0._Z35group_norm_nhwc_bwd_one_pass_kernelI11Fp32IOBf16WLi128ELi8ELi128EEv26Group_norm_nhwc_bwd_params,"a",@progbits
	.sectionflags	@""
	.align	4
.nv.constant0._Z35group_norm_nhwc_bwd_one_pass_kernelI11Fp32IOBf16WLi128ELi8ELi128EEv26Group_norm_nhwc_bwd_params:
	.zero		712


//--------------------- .nv.constant0._Z35group_norm_nhwc_bwd_one_pass_kernelI11Fp32IOBf16WLi256ELi8ELi128EEv26Group_norm_nhwc_bwd_params --------------------------
	.section	.nv.constant0._Z35group_norm_nhwc_bwd_one_pass_kernelI11Fp32IOBf16WLi256ELi8ELi128EEv26Group_norm_nhwc_bwd_params,"a",@progbits
	.sectionflags	@""
	.align	4
.nv.constant0._Z35group_norm_nhwc_bwd_one_pass_kernelI11Fp32IOBf16WLi256ELi8ELi128EEv26Group_norm_nhwc_bwd_params:
	.zero		712


//--------------------- .nv.constant0._Z35group_norm_nhwc_bwd_one_pass_kernelI11Fp32IOBf16WLi512ELi8ELi128EEv26Group_norm_nhwc_bwd_params --------------------------
	.section	.nv.constant0._Z35group_norm_nhwc_bwd_one_pass_kernelI11Fp32IOBf16WLi512ELi8ELi128EEv26Group_norm_nhwc_bwd_params,"a",@progbits
	.sectionflags	@""
	.align	4
.nv.constant0._Z35group_norm_nhwc_bwd_one_pass_kernelI11Fp32IOBf16WLi512ELi8ELi128EEv26Group_norm_nhwc_bwd_params:
	.zero		712


//--------------------- .nv.constant0._Z35group_norm_nhwc_bwd_one_pass_kernelI11Fp32IOFp16WLi64ELi8ELi128EEv26Group_norm_nhwc_bwd_params --------------------------
	.section	.nv.constant0._Z35group_norm_nhwc_bwd_one_pass_kernelI11Fp32IOFp16WLi64ELi8ELi128EEv26Group_norm_nhwc_bwd_params,"a",@progbits
	.sectionflags	@""
	.align	4
.nv.constant0._Z35group_norm_nhwc_bwd_one_pass_kernelI11Fp32IOFp16WLi64ELi8ELi128EEv26Group_norm_nhwc_bwd_params:
	.zero		712


//--------------------- .nv.constant0._Z35group_norm_nhwc_bwd_one_pass_kernelI11Fp32IOFp16WLi128ELi8ELi128EEv26Group_norm_nhwc_bwd_params --------------------------
	.section	.nv.constant0._Z35group_norm_nhwc_bwd_one_pass_kernelI11Fp32IOFp16WLi128ELi8ELi128EEv26Group_norm_nhwc_bwd_params,"a",@progbits
	.sectionflags	@""
	.align	4
.nv.constant0._Z35group_norm_nhwc_bwd_one_pass_kernelI11Fp32IOFp16WLi128ELi8ELi128EEv26Group_norm_nhwc_bwd_params:
	.zero		712


//--------------------- .nv.constant0._Z35group_norm_nhwc_bwd_one_pass_kernelI11Fp32IOFp16WLi256ELi8ELi128EEv26Group_norm_nhwc_bwd_params --------------------------
	.section	.nv.constant0._Z35group_norm_nhwc_bwd_one_pass_kernelI11Fp32IOFp16WLi256ELi8ELi128EEv26Group_norm_nhwc_bwd_params,"a",@progbits
	.sectionflags	@""
	.align	4
.nv.constant0._Z35group_norm_nhwc_bwd_one_pass_kernelI11Fp32IOFp16WLi256ELi8ELi128EEv26Group_norm_nhwc_bwd_params:
	.zero		712


//--------------------- .nv.constant0._Z35group_norm_nhwc_bwd_one_pass_kernelI11Fp32IOFp16WLi512ELi8ELi128EEv26Group_norm_nhwc_bwd_params --------------------------
	.section	.nv.constant0._Z35group_norm_nhwc_bwd_one_pass_kernelI11Fp32IOFp16WLi512ELi8ELi128EEv26Group_norm_nhwc_bwd_params,"a",@progbits
	.sectionflags	@""
	.align	4
.nv.constant0._Z35group_norm_nhwc_bwd_one_pass_kernelI11Fp32IOFp16WLi512ELi8ELi128EEv26Group_norm_nhwc_bwd_params:
	.zero		712


//--------------------- .nv.constant0._Z35group_norm_nhwc_fwd_one_pass_kernelI11Bf16IOFp32WLi64ELi8ELi128EEv26Group_norm_nhwc_fwd_params --------------------------
	.section	.nv.constant0._Z35group_norm_nhwc_fwd_one_pass_kernelI11Bf16IOFp32WLi64ELi8ELi128EEv26Group_norm_nhwc_fwd_params,"a",@progbits
	.sectionflags	@""
	.align	4
.nv.constant0._Z35group_norm_nhwc_fwd_one_pass_kernelI11Bf16IOFp32WLi64ELi8ELi128EEv26Group_norm_nhwc_fwd_params:
	.zero		688


//--------------------- .nv.constant0._Z35group_norm_nhwc_fwd_one_pass_kernelI11Bf16IOFp32WLi128ELi8ELi128EEv26Group_norm_nhwc_fwd_params --------------------------
	.section	.nv.constant0._Z35group_norm_nhwc_fwd_one_pass_kernelI11Bf16IOFp32WLi128ELi8ELi128EEv26Group_norm_nhwc_fwd_params,"a",@progbits
	.sectionflags	@""
	.align	4
.nv.constant0._Z35group_norm_nhwc_fwd_one_pass_kernelI11Bf16IOFp32WLi128ELi8ELi128EEv26Group_norm_nhwc_fwd_params:
	.zero		688


//--------------------- .nv.constant0._Z35group_norm_nhwc_fwd_one_pass_kernelI11Bf16IOFp32WLi256ELi8ELi128EEv26Group_norm_nhwc_fwd_params --------------------------
	.section	.nv.constant0._Z35group_norm_nhwc_fwd_one_pass_kernelI11Bf16IOFp32WLi256ELi8ELi128EEv26Group_norm_nhwc_fwd_params,"a",@progbits
	.sectionflags	@""
	.align	4
.nv.constant0._Z35group_norm_nhwc_fwd_one_pass_kernelI11Bf16IOFp32WLi256ELi8ELi128EEv26Group_norm_nhwc_fwd_params:
	.zero		688


//--------------------- .nv.constant0._Z35group_norm_nhwc_fwd_one_pass_kernelI11Bf16IOFp32WLi512ELi8ELi128EEv26Group_norm_nhwc_fwd_params --------------------------
	.section	.nv.constant0._Z35group_norm_nhwc_fwd_one_pass_kernelI11Bf16IOFp32WLi512ELi8ELi128EEv26Group_norm_nhwc_fwd_params,"a",@progbits
	.sectionflags	@""
	.align	4
.nv.constant0._Z35group_norm_nhwc_fwd_one_pass_kernelI11Bf16IOFp32WLi512ELi8ELi128EEv26Group_norm_nhwc_fwd_params:
	.zero		688


//--------------------- .nv.constant0._Z35group_norm_nhwc_fwd_one_pass_kernelI11Bf16IOBf16WLi64ELi8ELi128EEv26Group_norm_nhwc_fwd_params --------------------------
	.section	.nv.constant0._Z35group_norm_nhwc_fwd_one_pass_kernelI11Bf16IOBf16WLi64ELi8ELi128EEv26Group_norm_nhwc_fwd_params,"a",@progbits
	.sectionflags	@""
	.align	4
.nv.constant0._Z35group_norm_nhwc_fwd_one_pass_kernelI11Bf16IOBf16WLi64ELi8ELi128EEv26Group_norm_nhwc_fwd_params:
	.zero		688


//--------------------- .nv.constant0._Z35group_norm_nhwc_fwd_one_pass_kernelI11Bf16IOBf16WLi128ELi8ELi128EEv26Group_norm_nhwc_fwd_params --------------------------
	.section	.nv.constant0._Z35group_norm_nhwc_fwd_one_pass_kernelI11Bf16IOBf16WLi128ELi8ELi128EEv26Group_norm_nhwc_fwd_params,"a",@progbits
	.sectionflags	@""
	.align	4
.nv.constant0._Z35group_norm_nhwc_fwd_one_pass_kernelI11Bf16IOBf16WLi128ELi8ELi128EEv26Group_norm_nhwc_fwd_params:
	.zero		688


//--------------------- .nv.constant0._Z35group_norm_nhwc_fwd_one_pass_kernelI11Bf16IOBf16WLi256ELi8ELi128EEv26Group_norm_nhwc_fwd_params --------------------------
	.section	.nv.constant0._Z35group_norm_nhwc_fwd_one_pass_kernelI11Bf16IOBf16WLi256ELi8ELi128EEv26Group_norm_nhwc_fwd_params,"a",@progbits
	.sectionflags	@""
	.align	4
.nv.constant0._Z35group_norm_nhwc_fwd_one_pass_kernelI11Bf16IOBf16WLi256ELi8ELi128EEv26Group_norm_nhwc_fwd_params:
	.zero		688


//--------------------- .nv.constant0._Z35group_norm_nhwc_fwd_one_pass_kernelI11Bf16IOBf16WLi512ELi8ELi128EEv26Group_norm_nhwc_fwd_params --------------------------
	.section	.nv.constant0._Z35group_norm_nhwc_fwd_one_pass_kernelI11Bf16IOBf16WLi512ELi8ELi128EEv26Group_norm_nhwc_fwd_params,"a",@progbits
	.sectionflags	@""
	.align	4
.nv.constant0._Z35group_norm_nhwc_fwd_one_pass_kernelI11Bf16IOBf16WLi512ELi8ELi128EEv26Group_norm_nhwc_fwd_params:
	.zero		688


//--------------------- .nv.constant0._Z35group_norm_nhwc_fwd_one_pass_kernelI11Bf16IOFp16WLi64ELi8ELi128EEv26Group_norm_nhwc_fwd_params --------------------------
	.section	.nv.constant0._Z35group_norm_nhwc_fwd_one_pass_kernelI11Bf16IOFp16WLi64ELi8ELi128EEv26Group_norm_nhwc_fwd_params,"a",@progbits
	.sectionflags	@""
	.align	4
.nv.constant0._Z35group_norm_nhwc_fwd_one_pass_kernelI11Bf16IOFp16WLi64ELi8ELi128EEv26Group_norm_nhwc_fwd_params:
	.zero		688


//--------------------- .nv.constant0._Z35group_norm_nhwc_fwd_one_pass_kernelI11Bf16IOFp16WLi128ELi8ELi128EEv26Group_norm_nhwc_fwd_params --------------------------
	.section	.nv.constant0._Z35group_norm_nhwc_fwd_one_pass_kernelI11Bf16IOFp16WLi128ELi8ELi128EEv26Group_norm_nhwc_fwd_params,"a",@progbits
	.sectionflags	@""
	.align	4
.nv.constant0._Z35group_norm_nhwc_fwd_one_pass_kernelI11Bf16IOFp16WLi128ELi8ELi128EEv26Group_norm_nhwc_fwd_params:
	.zero		688


//--------------------- .nv.constant0._Z35group_norm_nhwc_fwd_one_pass_kernelI11Bf16IOFp16WLi256ELi8ELi128EEv26Group_norm_nhwc_fwd_params --------------------------
	.section	.nv.constant0._Z35group_norm_nhwc_fwd_one_pass_kernelI11Bf16IOFp16WLi256ELi8ELi128EEv26Group_norm_nhwc_fwd_params,"a",@progbits
	.sectionflags	@""
	.align	4
.nv.constant0._Z35group_norm_nhwc_fwd_one_pass_kernelI11Bf16IOFp16WLi256ELi8ELi128EEv26Group_norm_nhwc_fwd_params:
	.zero		688


//--------------------- .nv.constant0._Z35group_norm_nhwc_fwd_one_pass_kernelI11Bf16IOFp16WLi512ELi8ELi128EEv26Group_norm_nhwc_fwd_params --------------------------
	.section	.nv.constant0._Z35group_norm_nhwc_fwd_one_pass_kernelI11Bf16IOFp16WLi512ELi8ELi128EEv26Group_norm_nhwc_fwd_params,"a",@progbits
	.sectionflags	@""
	.align	4
.nv.constant0._Z35group_norm_nhwc_fwd_one_pass_kernelI11Bf16IOFp16WLi512ELi8ELi128EEv26Group_norm_nhwc_fwd_params:
	.zero		688


//--------------------- .nv.constant0._Z35group_norm_nhwc_fwd_one_pass_kernelI11Fp16IOFp32WLi64ELi8ELi128EEv26Group_norm_nhwc_fwd_params --------------------------
	.section	.nv.constant0._Z35group_norm_nhwc_fwd_one_pass_kernelI11Fp16IOFp32WLi64ELi8ELi128EEv26Group_norm_nhwc_fwd_params,"a",@progbits
	.sectionflags	@""
	.align	4
.nv.constant0._Z35group_norm_nhwc_fwd_one_pass_kernelI11Fp16IOFp32WLi64ELi8ELi128EEv26Group_norm_nhwc_fwd_params:
	.zero		688


//--------------------- .nv.constant0._Z35group_norm_nhwc_fwd_one_pass_kernelI11Fp16IOFp32WLi128ELi8ELi128EEv26Group_norm_nhwc_fwd_params --------------------------
	.section	.nv.constant0._Z35group_norm_nhwc_fwd_one_pass_kernelI11Fp16IOFp32WLi128ELi8ELi128EEv26Group_norm_nhwc_fwd_params,"a",@progbits
	.sectionflags	@""
	.align	4
.nv.constant0._Z35group_norm_nhwc_fwd_one_pass_kernelI11Fp16IOFp32WLi128ELi8ELi128EEv26Group_norm_nhwc_fwd_params:
	.zero		688


//--------------------- .nv.constant0._Z35group_norm_nhwc_fwd_one_pass_kernelI11Fp16IOFp32WLi256ELi8ELi128EEv26Group_norm_nhwc_fwd_params --------------------------
	.section	.nv.constant0._Z35group_norm_nhwc_fwd_one_pass_kernelI11Fp16IOFp32WLi256ELi8ELi128EEv26Group_norm_nhwc_fwd_params,"a",@progbits
	.sectionflags	@""
	.align	4
.nv.constant0._Z35group_norm_nhwc_fwd_one_pass_kernelI11Fp16IOFp32WLi256ELi8ELi128EEv26Group_norm_nhwc_fwd_params:
	.zero		688


//--------------------- .nv.constant0._Z35group_norm_nhwc_fwd_one_pass_kernelI11Fp16IOFp32WLi512ELi8ELi128EEv26Group_norm_nhwc_fwd_params --------------------------
	.section	.nv.constant0._Z35group_norm_nhwc_fwd_one_pass_kernelI11Fp16IOFp32WLi512ELi8ELi128EEv26Group_norm_nhwc_fwd_params,"a",@progbits
	.sectionflags	@""
	.align	4
.nv.constant0._Z35group_norm_nhwc_fwd_one_pass_kernelI11Fp16IOFp32WLi512ELi8ELi128EEv26Group_norm_nhwc_fwd_params:
	.zero		688


//--------------------- .nv.constant0._Z35group_norm_nhwc_fwd_one_pass_kernelI11Fp16IOBf16WLi64ELi8ELi128EEv26Group_norm_nhwc_fwd_params --------------------------
	.section	.nv.constant0._Z35group_norm_nhwc_fwd_one_pass_kernelI11Fp16IOBf16WLi64ELi8ELi128EEv26Group_norm_nhwc_fwd_params,"a",@progbits
	.sectionflags	@""
	.align	4
.nv.constant0._Z35group_norm_nhwc_fwd_one_pass_kernelI11Fp16IOBf16WLi64ELi8ELi128EEv26Group_norm_nhwc_fwd_params:
	.zero		688


//--------------------- .nv.constant0._Z35group_norm_nhwc_fwd_one_pass_kernelI11Fp16IOBf16WLi128ELi8ELi128EEv26Group_norm_nhwc_fwd_params --------------------------
	.section	.nv.constant0._Z35group_norm_nhwc_fwd_one_pass_kernelI11Fp16IOBf16WLi128ELi8ELi128EEv26Group_norm_nhwc_fwd_params,"a",@progbits
	.sectionflags	@""
	.align	4
.nv.constant0._Z35group_norm_nhwc_fwd_one_pass_kernelI11Fp16IOBf16WLi128ELi8ELi128EEv26Group_norm_nhwc_fwd_params:
	.zero		688


//--------------------- .nv.constant0._Z35group_norm_nhwc_fwd_one_pass_kernelI11Fp16IOBf16WLi256ELi8ELi128EEv26Group_norm_nhwc_fwd_params --------------------------
	.section	.nv.constant0._Z35group_norm_nhwc_fwd_one_pass_kernelI11Fp16IOBf16WLi256ELi8ELi128EEv26Group_norm_nhwc_fwd_params,"a",@progbits
	.sectionflags	@""
	.align	4
.nv.constant0._Z35group_norm_nhwc_fwd_one_pass_kernelI11Fp16IOBf16WLi256ELi8ELi128EEv26Group_norm_nhwc_fwd_params:
	.zero		688


//--------------------- .nv.constant0._Z35group_norm_nhwc_fwd_one_pass_kernelI11Fp16IOBf16WLi512ELi8ELi128EEv26Group_norm_nhwc_fwd_params --------------------------
	.section	.nv.constant0._Z35group_norm_nhwc_fwd_one_pass_kernelI11Fp16IOBf16WLi512ELi8ELi128EEv26Group_norm_nhwc_fwd_params,"a",@progbits
	.sectionflags	@""
	.align	4
.nv.constant0._Z35group_norm_nhwc_fwd_one_pass_kernelI11Fp16IOBf16WLi512ELi8ELi128EEv26Group_norm_nhwc_fwd_params:
	.zero		688


//--------------------- .nv.constant0._Z35group_norm_nhwc_fwd_one_pass_kernelI11Fp16IOFp16WLi64ELi8ELi128EEv26Group_norm_nhwc_fwd_params --------------------------
	.section	.nv.constant0._Z35group_norm_nhwc_fwd_one_pass_kernelI11Fp16IOFp16WLi64ELi8ELi128EEv26Group_norm_nhwc_fwd_params,"a",@progbits
	.sectionflags	@""
	.align	4
.nv.constant0._Z35group_norm_nhwc_fwd_one_pass_kernelI11Fp16IOFp16WLi64ELi8ELi128EEv26Group_norm_nhwc_fwd_params:
	.zero		688


//--------------------- .nv.constant0._Z35group_norm_nhwc_fwd_one_pass_kernelI11Fp16IOFp16WLi128ELi8ELi128EEv26Group_norm_nhwc_fwd_params --------------------------
	.section	.nv.constant0._Z35group_norm_nhwc_fwd_one_pass_kernelI11Fp16IOFp16WLi128ELi8ELi128EEv26Group_norm_nhwc_fwd_params,"a",@progbits
	.sectionflags	@""
	.align	4
.nv.constant0._Z35group_norm_nhwc_fwd_one_pass_kernelI11Fp16IOFp16WLi128ELi8ELi128EEv26Group_norm_nhwc_fwd_params:
	.zero		688


//--------------------- .nv.constant0._Z35group_norm_nhwc_fwd_one_pass_kernelI11Fp16IOFp16WLi256ELi8ELi128EEv26Group_norm_nhwc_fwd_params --------------------------
	.section	.nv.constant0._Z35group_norm_nhwc_fwd_one_pass_kernelI11Fp16IOFp16WLi256ELi8ELi128EEv26Group_norm_nhwc_fwd_params,"a",@progbits
	.sectionflags	@""
	.align	4
.nv.constant0._Z35group_norm_nhwc_fwd_one_pass_kernelI11Fp16IOFp16WLi256ELi8ELi128EEv26Group_norm_nhwc_fwd_params:
	.zero		688


//--------------------- .nv.constant0._Z35group_norm_nhwc_fwd_one_pass_kernelI11Fp16IOFp16WLi512ELi8ELi128EEv26Group_norm_nhwc_fwd_params --------------------------
	.section	.nv.constant0._Z35group_norm_nhwc_fwd_one_pass_kernelI11Fp16IOFp16WLi512ELi8ELi128EEv26Group_norm_nhwc_fwd_params,"a",@progbits
	.sectionflags	@""
	.align	4
.nv.constant0._Z35group_norm_nhwc_fwd_one_pass_kernelI11Fp16IOFp16WLi512ELi8ELi128EEv26Group_norm_nhwc_fwd_params:
	.zero		688


//--------------------- .nv.constant0._Z35group_norm_nhwc_fwd_one_pass_kernelI11Fp32IOFp32WLi64ELi8ELi128EEv26Group_norm_nhwc_fwd_params --------------------------
	.section	.nv.constant0._Z35group_norm_nhwc_fwd_one_pass_kernelI11Fp32IOFp32WLi64ELi8ELi128EEv26Group_norm_nhwc_fwd_params,"a",@progbits
	.sectionflags	@""
	.align	4
.nv.constant0._Z35group_norm_nhwc_fwd_one_pass_kernelI11Fp32IOFp32WLi64ELi8ELi128EEv26Group_norm_nhwc_fwd_params:
	.zero		688


//--------------------- .nv.constant0._Z35group_norm_nhwc_fwd_one_pass_kernelI11Fp32IOFp32WLi128ELi8ELi128EEv26Group_norm_nhwc_fwd_params --------------------------
	.section	.nv.constant0._Z35group_norm_nhwc_fwd_one_pass_kernelI11Fp32IOFp32WLi128ELi8ELi128EEv26Group_norm_nhwc_fwd_params,"a",@progbits
	.sectionflags	@""
	.align	4
.nv.constant0._Z35group_norm_nhwc_fwd_one_pass_kernelI11Fp32IOFp32WLi128ELi8ELi128EEv26Group_norm_nhwc_fwd_params:
	.zero		688


//--------------------- .nv.constant0._Z35group_norm_nhwc_fwd_one_pass_kernelI11Fp32IOFp32WLi256ELi8ELi128EEv26Group_norm_nhwc_fwd_params --------------------------
	.section	.nv.constant0._Z35group_norm_nhwc_fwd_one_pass_kernelI11Fp32IOFp32WLi256ELi8ELi128EEv26Group_norm_nhwc_fwd_params,"a",@progbits
	.sectionflags	@""
	.align	4
.nv.constant0._Z35group_norm_nhwc_fwd_one_pass_kernelI11Fp32IOFp32WLi256ELi8ELi128EEv26Group_norm_nhwc_fwd_params:
	.zero		688


//--------------------- .nv.constant0._Z35group_norm_nhwc_fwd_one_pass_kernelI11Fp32IOFp32WLi512ELi8ELi128EEv26Group_norm_nhwc_fwd_params --------------------------
	.section	.nv.constant0._Z35group_norm_nhwc_fwd_one_pass_kernelI11Fp32IOFp32WLi512ELi8ELi128EEv26Group_norm_nhwc_fwd_params,"a",@progbits
	.sectionflags	@""
	.align	4
.nv.constant0._Z35group_norm_nhwc_fwd_one_pass_kernelI11Fp32IOFp32WLi512ELi8ELi128EEv26Group_norm_nhwc_fwd_params:
	.zero		688


//--------------------- .nv.constant0._Z35group_norm_nhwc_fwd_one_pass_kernelI11Fp32IOBf16WLi64ELi8ELi128EEv26Group_norm_nhwc_fwd_params --------------------------
	.section	.nv.constant0._Z35group_norm_nhwc_fwd_one_pass_kernelI11Fp32IOBf16WLi64ELi8ELi128EEv26Group_norm_nhwc_fwd_params,"a",@progbits
	.sectionflags	@""
	.align	4
.nv.constant0._Z35group_norm_nhwc_fwd_one_pass_kernelI11Fp32IOBf16WLi64ELi8ELi128EEv26Group_norm_nhwc_fwd_params:
	.zero		688


//--------------------- .nv.constant0._Z35group_norm_nhwc_fwd_one_pass_kernelI11Fp32IOBf16WLi128ELi8ELi128EEv26Group_norm_nhwc_fwd_params --------------------------
	.section	.nv.constant0._Z35group_norm_nhwc_fwd_one_pass_kernelI11Fp32IOBf16WLi128ELi8ELi128EEv26Group_norm_nhwc_fwd_params,"a",@progbits
	.sectionflags	@""
	.align	4
.nv.constant0._Z35group_norm_nhwc_fwd_one_pass_kernelI11Fp32IOBf16WLi128ELi8ELi128EEv26Group_norm_nhwc_fwd_params:
	.zero		688


//--------------------- .nv.constant0._Z35group_norm_nhwc_fwd_one_pass_kernelI11Fp32IOBf16WLi256ELi8ELi128EEv26Group_norm_nhwc_fwd_params --------------------------
	.section	.nv.constant0._Z35group_norm_nhwc_fwd_one_pass_kernelI11Fp32IOBf16WLi256ELi8ELi128EEv26Group_norm_nhwc_fwd_params,"a",@progbits
	.sectionflags	@""
	.align	4
.nv.constant0._Z35group_norm_nhwc_fwd_one_pass_kernelI11Fp32IOBf16WLi256ELi8ELi128EEv26Group_norm_nhwc_fwd_params:
	.zero		688


//--------------------- .nv.constant0._Z35group_norm_nhwc_fwd_one_pass_kernelI11Fp32IOBf16WLi512ELi8ELi128EEv26Group_norm_nhwc_fwd_params --------------------------
	.section	.nv.constant0._Z35group_norm_nhwc_fwd_one_pass_kernelI11Fp32IOBf16WLi512ELi8ELi128EEv26Group_norm_nhwc_fwd_params,"a",@progbits
	.sectionflags	@""
	.align	4
.nv.constant0._Z35group_norm_nhwc_fwd_one_pass_kernelI11Fp32IOBf16WLi512ELi8ELi128EEv26Group_norm_nhwc_fwd_params:
	.zero		688


//--------------------- .nv.constant0._Z35group_norm_nhwc_fwd_one_pass_kernelI11Fp32IOFp16WLi64ELi8ELi128EEv26Group_norm_nhwc_fwd_params --------------------------
	.section	.nv.constant0._Z35group_norm_nhwc_fwd_one_pass_kernelI11Fp32IOFp16WLi64ELi8ELi128EEv26Group_norm_nhwc_fwd_params,"a",@progbits
	.sectionflags	@""
	.align	4
.nv.constant0._Z35group_norm_nhwc_fwd_one_pass_kernelI11Fp32IOFp16WLi64ELi8ELi128EEv26Group_norm_nhwc_fwd_params:
	.zero		688


//--------------------- .nv.constant0._Z35group_norm_nhwc_fwd_one_pass_kernelI11Fp32IOFp16WLi128ELi8ELi128EEv26Group_norm_nhwc_fwd_params --------------------------
	.section	.nv.constant0._Z35group_norm_nhwc_fwd_one_pass_kernelI11Fp32IOFp16WLi128ELi8ELi128EEv26Group_norm_nhwc_fwd_params,"a",@progbits
	.sectionflags	@""
	.align	4
.nv.constant0._Z35group_norm_nhwc_fwd_one_pass_kernelI11Fp32IOFp16WLi128ELi8ELi128EEv26Group_norm_nhwc_fwd_params:
	.zero		688


//--------------------- .nv.constant0._Z35group_norm_nhwc_fwd_one_pass_kernelI11Fp32IOFp16WLi256ELi8ELi128EEv26Group_norm_nhwc_fwd_params --------------------------
	.section	.nv.constant0._Z35group_norm_nhwc_fwd_one_pass_kernelI11Fp32IOFp16WLi256ELi8ELi128EEv26Group_norm_nhwc_fwd_params,"a",@progbits
	.sectionflags	@""
	.align	4
.nv.constant0._Z35group_norm_nhwc_fwd_one_pass_kernelI11Fp32IOFp16WLi256ELi8ELi128EEv26Group_norm_nhwc_fwd_params:
	.zero		688


//--------------------- .nv.constant0._Z35group_norm_nhwc_fwd_one_pass_kernelI11Fp32IOFp16WLi512ELi8ELi128EEv26Group_norm_nhwc_fwd_params --------------------------
	.section	.nv.constant0._Z35group_norm_nhwc_fwd_one_pass_kernelI11Fp32IOFp16WLi512ELi8ELi128EEv26Group_norm_nhwc_fwd_params,"a",@progbits
	.sectionflags	@""
	.align	4
.nv.constant0._Z35group_norm_nhwc_fwd_one_pass_kernelI11Fp32IOFp16WLi512ELi8ELi128EEv26Group_norm_nhwc_fwd_params:
	.zero		688


//--------------------- SYMBOLS --------------------------

	.type		.nv.reservedSmem.offset0,@object
	.size		.nv.reservedSmem.offset0,0x4
